def matmul_kernel(
    a_ptr,
    b_ptr,
    c_ptr,
    M,
    N,
    K,
    stride_am,
    stride_ak,
    stride_bk,
    stride_bn,
    stride_cm,
    stride_cn,
    BLOCK_M: tl.constexpr,
    BLOCK_N: tl.constexpr,
    BLOCK_K: tl.constexpr,
    GROUP_M: tl.constexpr,
):
    pid = tl.program_id(axis=0)
    num_pid_m = tl.cdiv(M, BLOCK_M)
    num_pid_n = tl.cdiv(N, BLOCK_N)
    num_pid_in_group = GROUP_M * num_pid_n
    group_id = pid // num_pid_in_group
    first_pid_m = group_id * GROUP_M
    group_size_m = min(num_pid_m - first_pid_m, GROUP_M)
    pid_m = first_pid_m + ((pid % num_pid_in_group) % group_size_m)
    pid_n = (pid % num_pid_in_group) // group_size_m

    offs_am = (pid_m * BLOCK_M + tl.arange(0, BLOCK_M)) % M
    offs_bn = (pid_n * BLOCK_N + tl.arange(0, BLOCK_N)) % N
    offs_k = tl.arange(0, BLOCK_K)
    a_ptrs = a_ptr + offs_am[:, None] * stride_am + offs_k[None, :] * stride_ak
    b_ptrs = b_ptr + offs_k[:, None] * stride_bk + offs_bn[None, :] * stride_bn

    acc = tl.zeros((BLOCK_M, BLOCK_N), dtype=tl.float32)
    for kk in range(0, tl.cdiv(K, BLOCK_K)):
        a = tl.load(a_ptrs, mask=offs_k[None, :] < K - kk * BLOCK_K, other=0.0)
        b = tl.load(b_ptrs, mask=offs_k[:, None] < K - kk * BLOCK_K, other=0.0)
        acc = tl.dot(a, b, acc)
        a_ptrs += BLOCK_K * stride_ak
        b_ptrs += BLOCK_K * stride_bk

    c = acc.to(c_ptr.dtype.element_ty)
    offs_cm = pid_m * BLOCK_M + tl.arange(0, BLOCK_M)
    offs_cn = pid_n * BLOCK_N + tl.arange(0, BLOCK_N)
    c_ptrs = c_ptr + offs_cm[:, None] * stride_cm + offs_cn[None, :] * stride_cn
    mask = (offs_cm[:, None] < M) & (offs_cn[None, :] < N)
    tl.store(c_ptrs, c, mask=mask)

# config = {"BLOCK_K": 128, "BLOCK_M": 256, "BLOCK_N": 512, "GROUP_M": 1, "arch": "sm_80", "dtype": "fp16", "num_ctas": 1, "num_stages": 3, "num_warps": 4}
# arch = sm_80


// ===== COMPILED SASS (sm_80) =====

	.target	sm_80

	.elftype	@"ET_EXEC"


//--------------------- .note.nv.tkinfo           --------------------------
	.section	.note.nv.tkinfo,"",@"SHT_NOTE"
	.sectionflags	@"SHF_NOTE_NV_TKINFO"
	.tkinfo
        /*0018*/ 	.word	0x00000002
        /*0030*/ 	.string	""
        /*0030*/ 	.string	"ptxas"
        /*0030*/ 	.string	"Cuda compilation tools, release 13.0, V13.0.88"
        /*0030*/ 	.string	"Build cuda_13.0.r13.0/compiler.36424714_0"
        /*0030*/ 	.string	"-v  -suppress-debug-info  -lineinfo  -arch sm_80 "



//--------------------- .note.nv.cuinfo           --------------------------
	.section	.note.nv.cuinfo,"",@"SHT_NOTE"
	.sectionflags	@"SHF_NOTE_NV_CUINFO"
        /*0018*/ 	.short	0x0002
        /*001a*/ 	.short	0x0050
        /*001c*/ 	.short	0x0082
	.zero		2


//--------------------- .nv.info                  --------------------------
	.section	.nv.info,"",@"SHT_CUDA_INFO"
	.align	4


	//----- nvinfo : EIATTR_REGCOUNT
	.align		4
        /*0000*/ 	.byte	0x04, 0x2f
        /*0002*/ 	.short	(.L_1 - .L_0)
	.align		4
.L_0:
        /*0004*/ 	.word	index@(matmul_kernel)
        /*0008*/ 	.word	0x00000020


	//----- nvinfo : EIATTR_FRAME_SIZE
	.align		4
.L_1:
        /*000c*/ 	.byte	0x04, 0x11
        /*000e*/ 	.short	(.L_3 - .L_2)
	.align		4
.L_2:
        /*0010*/ 	.word	index@(matmul_kernel)
        /*0014*/ 	.word	0x00009f90


	//----- nvinfo : EIATTR_MIN_STACK_SIZE
	.align		4
.L_3:
        /*0018*/ 	.byte	0x04, 0x12
        /*001a*/ 	.short	(.L_5 - .L_4)
	.align		4
.L_4:
        /*001c*/ 	.word	index@(matmul_kernel)
        /*0020*/ 	.word	0x00009f90
.L_5:


//--------------------- .nv.info.matmul_kernel    --------------------------
	.section	.nv.info.matmul_kernel,"",@"SHT_CUDA_INFO"
	.sectionflags	@""
	.align	4


	//----- nvinfo : EIATTR_CUDA_API_VERSION
	.align		4
        /*0000*/ 	.byte	0x04, 0x37
        /*0002*/ 	.short	(.L_7 - .L_6)
.L_6:
        /*0004*/ 	.word	0x00000082


	//----- nvinfo : EIATTR_SW2861232_WAR
	.align		4
.L_7:
        /*0008*/ 	.byte	0x01, 0x35
	.zero		2


	//----- nvinfo : EIATTR_PARAM_CBANK
	.align		4
        /*000c*/ 	.byte	0x04, 0x0a
        /*000e*/ 	.short	(.L_9 - .L_8)
	.align		4
.L_8:
        /*0010*/ 	.word	index@(.nv.constant0.matmul_kernel)
        /*0014*/ 	.short	0x0160
        /*0016*/ 	.short	0x0050


	//----- nvinfo : EIATTR_CBANK_PARAM_SIZE
	.align		4
.L_9:
        /*0018*/ 	.byte	0x03, 0x19
        /*001a*/ 	.short	0x0050


	//----- nvinfo : EIATTR_KPARAM_INFO
	.align		4
        /*001c*/ 	.byte	0x04, 0x17
        /*001e*/ 	.short	(.L_11 - .L_10)
.L_10:
        /*0020*/ 	.word	0x00000000
        /*0024*/ 	.short	0x000d
        /*0026*/ 	.short	0x0048
        /*0028*/ 	.byte	0x00, 0xf4, 0x21, 0x00


	//----- nvinfo : EIATTR_KPARAM_INFO
	.align		4
.L_11:
        /*002c*/ 	.byte	0x04, 0x17
        /*002e*/ 	.short	(.L_13 - .L_12)
.L_12:
        /*0030*/ 	.word	0x00000000
        /*0034*/ 	.short	0x000c
        /*0036*/ 	.short	0x0040
        /*0038*/ 	.byte	0x00, 0xf4, 0x21, 0x00


	//----- nvinfo : EIATTR_KPARAM_INFO
	.align		4
.L_13:
        /*003c*/ 	.byte	0x04, 0x17
        /*003e*/ 	.short	(.L_15 - .L_14)
.L_14:
        /*0040*/ 	.word	0x00000000
        /*0044*/ 	.short	0x000b
        /*0046*/ 	.short	0x0038
        /*0048*/ 	.byte	0x00, 0xf0, 0x11, 0x00


	//----- nvinfo : EIATTR_KPARAM_INFO
	.align		4
.L_15:
        /*004c*/ 	.byte	0x04, 0x17
        /*004e*/ 	.short	(.L_17 - .L_16)
.L_16:
        /*0050*/ 	.word	0x00000000
        /*0054*/ 	.short	0x000a
        /*0056*/ 	.short	0x0034
        /*0058*/ 	.byte	0x00, 0xf0, 0x11, 0x00


	//----- nvinfo : EIATTR_KPARAM_INFO
	.align		4
.L_17:
        /*005c*/ 	.byte	0x04, 0x17
        /*005e*/ 	.short	(.L_19 - .L_18)
.L_18:
        /*0060*/ 	.word	0x00000000
        /*0064*/ 	.short	0x0009
        /*0066*/ 	.short	0x0030
        /*0068*/ 	.byte	0x00, 0xf0, 0x11, 0x00


	//----- nvinfo : EIATTR_KPARAM_INFO
	.align		4
.L_19:
        /*006c*/ 	.byte	0x04, 0x17
        /*006e*/ 	.short	(.L_21 - .L_20)
.L_20:
        /*0070*/ 	.word	0x00000000
        /*0074*/ 	.short	0x0008
        /*0076*/ 	.short	0x002c
        /*0078*/ 	.byte	0x00, 0xf0, 0x11, 0x00


	//----- nvinfo : EIATTR_KPARAM_INFO
	.align		4
.L_21:
        /*007c*/ 	.byte	0x04, 0x17
        /*007e*/ 	.short	(.L_23 - .L_22)
.L_22:
        /*0080*/ 	.word	0x00000000
        /*0084*/ 	.short	0x0007
        /*0086*/ 	.short	0x0028
        /*0088*/ 	.byte	0x00, 0xf0, 0x11, 0x00


	//----- nvinfo : EIATTR_KPARAM_INFO
	.align		4
.L_23:
        /*008c*/ 	.byte	0x04, 0x17
        /*008e*/ 	.short	(.L_25 - .L_24)
.L_24:
        /*0090*/ 	.word	0x00000000
        /*0094*/ 	.short	0x0006
        /*0096*/ 	.short	0x0024
        /*0098*/ 	.byte	0x00, 0xf0, 0x11, 0x00


	//----- nvinfo : EIATTR_KPARAM_INFO
	.align		4
.L_25:
        /*009c*/ 	.byte	0x04, 0x17
        /*009e*/ 	.short	(.L_27 - .L_26)
.L_26:
        /*00a0*/ 	.word	0x00000000
        /*00a4*/ 	.short	0x0005
        /*00a6*/ 	.short	0x0020
        /*00a8*/ 	.byte	0x00, 0xf0, 0x11, 0x00


	//----- nvinfo : EIATTR_KPARAM_INFO
	.align		4
.L_27:
        /*00ac*/ 	.byte	0x04, 0x17
        /*00ae*/ 	.short	(.L_29 - .L_28)
.L_28:
        /*00b0*/ 	.word	0x00000000
        /*00b4*/ 	.short	0x0004
        /*00b6*/ 	.short	0x001c
        /*00b8*/ 	.byte	0x00, 0xf0, 0x11, 0x00


	//----- nvinfo : EIATTR_KPARAM_INFO
	.align		4
.L_29:
        /*00bc*/ 	.byte	0x04, 0x17
        /*00be*/ 	.short	(.L_31 - .L_30)
.L_30:
        /*00c0*/ 	.word	0x00000000
        /*00c4*/ 	.short	0x0003
        /*00c6*/ 	.short	0x0018
        /*00c8*/ 	.byte	0x00, 0xf0, 0x11, 0x00


	//----- nvinfo : EIATTR_KPARAM_INFO
	.align		4
.L_31:
        /*00cc*/ 	.byte	0x04, 0x17
        /*00ce*/ 	.short	(.L_33 - .L_32)
.L_32:
        /*00d0*/ 	.word	0x00000000
        /*00d4*/ 	.short	0x0002
        /*00d6*/ 	.short	0x0010
        /*00d8*/ 	.byte	0x00, 0xf4, 0x21, 0x00


	//----- nvinfo : EIATTR_KPARAM_INFO
	.align		4
.L_33:
        /*00dc*/ 	.byte	0x04, 0x17
        /*00de*/ 	.short	(.L_35 - .L_34)
.L_34:
        /*00e0*/ 	.word	0x00000000
        /*00e4*/ 	.short	0x0001
        /*00e6*/ 	.short	0x0008
        /*00e8*/ 	.byte	0x00, 0xf4, 0x21, 0x00


	//----- nvinfo : EIATTR_KPARAM_INFO
	.align		4
.L_35:
        /*00ec*/ 	.byte	0x04, 0x17
        /*00ee*/ 	.short	(.L_37 - .L_36)
.L_36:
        /*00f0*/ 	.word	0x00000000
        /*00f4*/ 	.short	0x0000
        /*00f6*/ 	.short	0x0000
        /*00f8*/ 	.byte	0x00, 0xf4, 0x21, 0x00


	//----- nvinfo : EIATTR_MAXREG_COUNT
	.align		4
.L_37:
        /*00fc*/ 	.byte	0x03, 0x1b
        /*00fe*/ 	.short	0x00ff


	//----- nvinfo : EIATTR_NUM_BARRIERS
	.align		4
        /*0100*/ 	.byte	0x02, 0x4c
        /*0102*/ 	.byte	0x01
	.zero		1


	//----- nvinfo : EIATTR_ANNOTATIONS
	.align		4
        /*0104*/ 	.byte	0x04, 0x55
        /*0106*/ 	.short	(.L_39 - .L_38)


	//   ....[0]....
.L_38:
        /*0108*/ 	.word	0x00000001
        /*010c*/ 	.byte	0xf0, 0x04, 0x00, 0x00, 0x01, 0x00, 0x00, 0x00, 0x30, 0x05, 0x00, 0x00, 0x01, 0x00, 0x00, 0x00
        /* <DEDUP_REMOVED lines=1967> */
        /*7c0c*/ 	.byte	0x30, 0x46, 0x02, 0x00, 0x01, 0x00, 0x00, 0x00, 0x40, 0x46, 0x02, 0x00


	//----- nvinfo : EIATTR_MERCURY_ISA_VERSION
	.align		4
.L_39:
        /*7c18*/ 	.byte	0x03, 0x5f
        /*7c1a*/ 	.short	0x0000


	//----- nvinfo : EIATTR_EXIT_INSTR_OFFSETS
	.align		4
        /*7c1c*/ 	.byte	0x04, 0x1c
        /*7c1e*/ 	.short	(.L_41 - .L_40)


	//   ....[0]....
.L_40:
        /*7c20*/ 	.word	0x0011dca0


	//   ....[1]....
        /*7c24*/ 	.word	0x0011dcd0


	//----- nvinfo : EIATTR_REQNTID
	.align		4
.L_41:
        /*7c28*/ 	.byte	0x04, 0x10
        /*7c2a*/ 	.short	(.L_43 - .L_42)
.L_42:
        /*7c2c*/ 	.word	0x00000080
        /*7c30*/ 	.word	0x00000001
        /*7c34*/ 	.word	0x00000001
.L_43:


//--------------------- .nv.callgraph             --------------------------
	.section	.nv.callgraph,"",@"SHT_CUDA_CALLGRAPH"
	.align	4
	.sectionentsize	8
	.align		4
        /*0000*/ 	.word	0x00000000
	.align		4
        /*0004*/ 	.word	0xffffffff
	.align		4
        /*0008*/ 	.word	0x00000000
	.align		4
        /*000c*/ 	.word	0xfffffffe
	.align		4
        /*0010*/ 	.word	0x00000000
	.align		4
        /*0014*/ 	.word	0xfffffffd
	.align		4
        /*0018*/ 	.word	0x00000000
	.align		4
        /*001c*/ 	.word	0xfffffffc


//--------------------- .nv.rel.action            --------------------------
	.section	.nv.rel.action,"",@"SHT_CUDA_RELOCINFO"
	.align	8
	.sectionentsize	8
        /*0000*/ 	.byte	0x73, 0x00, 0x00, 0x00, 0x00, 0x00, 0x00, 0x00, 0x00, 0x00, 0x00, 0x11, 0x25, 0x00, 0x05, 0x36


//--------------------- .nv.constant0.matmul_kernel --------------------------
	.section	.nv.constant0.matmul_kernel,"a",@progbits
	.sectionflags	@""
	.align	4
.nv.constant0.matmul_kernel:
	.zero		432


//--------------------- .text.matmul_kernel       --------------------------
	.section	.text.matmul_kernel,"ax",@progbits
	.sectioninfo	@"SHI_REGISTERS=32"
	.align	128
        .global         matmul_kernel
        .type           matmul_kernel,@function
        .size           matmul_kernel,(.L_x_5 - matmul_kernel)
        .other          matmul_kernel,@"STO_CUDA_ENTRY STV_DEFAULT"
matmul_kernel:
.text.matmul_kernel:
[----:B------:R-:W-:-:S04]  /*0000*/  IMAD.MOV.U32 R1, RZ, RZ, c[0x0][0x28] ;  /* 0x00000a00ff017624 */ /* 0x000fc800078e00ff */
[----:B------:R-:W-:Y:S01]  /*0010*/  IMAD.MOV.U32 R0, RZ, RZ, c[0x0][0x17c] ;  /* 0x00005f00ff007624 */ /* 0x000fe200078e00ff */
[----:B------:R-:W-:Y:S01]  /*0020*/  IADD3 R1, R1, -0x9f90, RZ ;  /* 0xffff607001017810 */ /* 0x000fe20007ffe0ff */
[----:B------:R-:W0:Y:S01]  /*0030*/  S2R R12, SR_TID.X ;  /* 0x00000000000c7919 */ /* 0x000e220000002100 */
[----:B------:R-:W-:Y:S02]  /*0040*/  ULDC.64 UR6, c[0x0][0x118] ;  /* 0x0000460000067ab9 */ /* 0x000fe40000000a00 */
[----:B------:R-:W-:-:S04]  /*0050*/  IADD3 R0, R0, 0x1ff, RZ ;  /* 0x000001ff00007810 */ /* 0x000fc80007ffe0ff */
[----:B------:R-:W-:-:S04]  /*0060*/  SHF.R.S32.HI R3, RZ, 0x1f, R0 ;  /* 0x0000001fff037819 */ /* 0x000fc80000011400 */
[----:B------:R-:W-:Y:S02]  /*0070*/  LEA.HI R0, R3, R0, RZ, 0x9 ;  /* 0x0000000003007211 */ /* 0x000fe400078f48ff */
[----:B------:R-:W1:Y:S02]  /*0080*/  S2R R3, SR_CTAID.X ;  /* 0x0000000000037919 */ /* 0x000e640000002500 */
[----:B------:R-:W-:-:S04]  /*0090*/  SHF.R.S32.HI R0, RZ, 0x9, R0 ;  /* 0x00000009ff007819 */ /* 0x000fc80000011400 */
[-C--:B------:R-:W-:Y:S02]  /*00a0*/  IABS R7, R0.reuse ;  /* 0x0000000000077213 */ /* 0x080fe40000000000 */
[----:B------:R-:W-:Y:S02]  /*00b0*/  IABS R10, R0 ;  /* 0x00000000000a7213 */ /* 0x000fe40000000000 */
[----:B------:R-:W2:Y:S01]  /*00c0*/  I2F.RP R2, R7 ;  /* 0x0000000700027306 */ /* 0x000ea20000209400 */
[----:B0-----:R-:W-:Y:S02]  /*00d0*/  LOP3.LUT R14, R12, 0x7f, RZ, 0xc0, !PT ;  /* 0x0000007f0c0e7812 */ /* 0x001fe400078ec0ff */
[----:B-1----:R-:W-:-:S05]  /*00e0*/  IABS R8, R3 ;  /* 0x0000000300087213 */ /* 0x002fca0000000000 */
[----:B--2---:R-:W0:Y:S02]  /*00f0*/  MUFU.RCP R2, R2 ;  /* 0x0000000200027308 */ /* 0x004e240000001000 */
[----:B0-----:R-:W-:-:S06]  /*0100*/  IADD3 R4, R2, 0xffffffe, RZ ;  /* 0x0ffffffe02047810 */ /* 0x001fcc0007ffe0ff */
[----:B------:R0:W1:Y:S02]  /*0110*/  F2I.FTZ.U32.TRUNC.NTZ R5, R4 ;  /* 0x0000000400057305 */ /* 0x000064000021f000 */
[----:B0-----:R-:W-:Y:S02]  /*0120*/  IMAD.MOV.U32 R4, RZ, RZ, RZ ;  /* 0x000000ffff047224 */ /* 0x001fe400078e00ff */
[----:B-1----:R-:W-:-:S04]  /*0130*/  IMAD.MOV R6, RZ, RZ, -R5 ;  /* 0x000000ffff067224 */ /* 0x002fc800078e0a05 */
[----:B------:R-:W-:Y:S02]  /*0140*/  IMAD R9, R6, R7, RZ ;  /* 0x0000000706097224 */ /* 0x000fe400078e02ff */
[----:B------:R-:W-:Y:S02]  /*0150*/  IMAD.MOV.U32 R6, RZ, RZ, R8 ;  /* 0x000000ffff067224 */ /* 0x000fe400078e0008 */
[----:B------:R-:W-:-:S04]  /*0160*/  IMAD.HI.U32 R5, R5, R9, R4 ;  /* 0x0000000905057227 */ /* 0x000fc800078e0004 */
[----:B------:R-:W-:Y:S02]  /*0170*/  IMAD.MOV R9, RZ, RZ, -R10 ;  /* 0x000000ffff097224 */ /* 0x000fe400078e0a0a */
[----:B------:R-:W-:-:S04]  /*0180*/  IMAD.HI.U32 R4, R5, R6, RZ ;  /* 0x0000000605047227 */ /* 0x000fc800078e00ff */
[----:B------:R-:W-:-:S05]  /*0190*/  IMAD R2, R4, R9, R6 ;  /* 0x0000000904027224 */ /* 0x000fca00078e0206 */
[----:B------:R-:W-:-:S13]  /*01a0*/  ISETP.GT.U32.AND P1, PT, R7, R2, PT ;  /* 0x000000020700720c */ /* 0x000fda0003f24070 */
[----:B------:R-:W-:Y:S01]  /*01b0*/  @!P1 IMAD.IADD R2, R2, 0x1, -R7 ;  /* 0x0000000102029824 */ /* 0x000fe200078e0a07 */
[----:B------:R-:W-:Y:S02]  /*01c0*/  @!P1 IADD3 R4, R4, 0x1, RZ ;  /* 0x0000000104049810 */ /* 0x000fe40007ffe0ff */
[----:B------:R-:W-:Y:S02]  /*01d0*/  ISETP.NE.AND P1, PT, R0, RZ, PT ;  /* 0x000000ff0000720c */ /* 0x000fe40003f25270 */
[----:B------:R-:W-:Y:S02]  /*01e0*/  ISETP.GE.U32.AND P0, PT, R2, R7, PT ;  /* 0x000000070200720c */ /* 0x000fe40003f06070 */
[----:B------:R-:W-:-:S04]  /*01f0*/  LOP3.LUT R2, R3, R0, RZ, 0x3c, !PT ;  /* 0x0000000003027212 */ /* 0x000fc800078e3cff */
[----:B------:R-:W-:Y:S01]  /*0200*/  ISETP.GE.AND P2, PT, R2, RZ, PT ;  /* 0x000000ff0200720c */ /* 0x000fe20003f46270 */
[----:B------:R-:W-:-:S05]  /*0210*/  IMAD.MOV.U32 R2, RZ, RZ, c[0x0][0x178] ;  /* 0x00005e00ff027624 */ /* 0x000fca00078e00ff */
[----:B------:R-:W-:Y:S02]  /*0220*/  IADD3 R2, R2, 0xff, RZ ;  /* 0x000000ff02027810 */ /* 0x000fe40007ffe0ff */
[----:B------:R-:W-:Y:S02]  /*0230*/  @P0 IADD3 R4, R4, 0x1, RZ ;  /* 0x0000000104040810 */ /* 0x000fe40007ffe0ff */
[----:B------:R-:W-:-:S03]  /*0240*/  SHF.R.S32.HI R5, RZ, 0x1f, R2 ;  /* 0x0000001fff057819 */ /* 0x000fc60000011402 */
[----:B------:R-:W-:Y:S01]  /*0250*/  @!P2 IMAD.MOV R4, RZ, RZ, -R4 ;  /* 0x000000ffff04a224 */ /* 0x000fe200078e0a04 */
[----:B------:R-:W-:Y:S02]  /*0260*/  LEA.HI R5, R5, R2, RZ, 0x8 ;  /* 0x0000000205057211 */ /* 0x000fe400078f40ff */
[----:B------:R-:W-:-:S04]  /*0270*/  @!P1 LOP3.LUT R4, RZ, R0, RZ, 0x33, !PT ;  /* 0x00000000ff049212 */ /* 0x000fc800078e33ff */
[----:B------:R-:W-:-:S04]  /*0280*/  LEA.HI.SX32 R5, R5, -R4, 0x18 ;  /* 0x8000000405057211 */ /* 0x000fc800078fc2ff */
[----:B------:R-:W-:Y:S01]  /*0290*/  IMNMX R8, R5, 0x1, PT ;  /* 0x0000000105087817 */ /* 0x000fe20003800200 */
[----:B------:R-:W-:-:S03]  /*02a0*/  IMAD.MOV R5, RZ, RZ, -R4 ;  /* 0x000000ffff057224 */ /* 0x000fc600078e0a04 */
[-C--:B------:R-:W-:Y:S01]  /*02b0*/  IABS R9, R8.reuse ;  /* 0x0000000800097213 */ /* 0x080fe20000000000 */
[----:B------:R-:W-:Y:S01]  /*02c0*/  IMAD R5, R0, R5, R3 ;  /* 0x0000000500057224 */ /* 0x000fe200078e0203 */
[----:B------:R-:W-:Y:S02]  /*02d0*/  IABS R11, R8 ;  /* 0x00000008000b7213 */ /* 0x000fe40000000000 */
[----:B------:R-:W0:Y:S08]  /*02e0*/  I2F.RP R2, R9 ;  /* 0x0000000900027306 */ /* 0x000e300000209400 */
[----:B0-----:R-:W0:Y:S02]  /*02f0*/  MUFU.RCP R2, R2 ;  /* 0x0000000200027308 */ /* 0x001e240000001000 */
[----:B0-----:R-:W-:Y:S01]  /*0300*/  IADD3 R6, R2, 0xffffffe, RZ ;  /* 0x0ffffffe02067810 */ /* 0x001fe20007ffe0ff */
[----:B------:R-:W-:-:S05]  /*0310*/  IMAD.MOV R2, RZ, RZ, -R11 ;  /* 0x000000ffff027224 */ /* 0x000fca00078e0a0b */
[----:B------:R0:W1:Y:S02]  /*0320*/  F2I.FTZ.U32.TRUNC.NTZ R7, R6 ;  /* 0x0000000600077305 */ /* 0x000064000021f000 */
[----:B0-----:R-:W-:Y:S02]  /*0330*/  IMAD.MOV.U32 R6, RZ, RZ, RZ ;  /* 0x000000ffff067224 */ /* 0x001fe400078e00ff */
[----:B-1----:R-:W-:-:S04]  /*0340*/  IMAD.MOV R10, RZ, RZ, -R7 ;  /* 0x000000ffff0a7224 */ /* 0x002fc800078e0a07 */
[----:B------:R-:W-:Y:S01]  /*0350*/  IMAD.MOV.U32 R0, RZ, RZ, R10 ;  /* 0x000000ffff007224 */ /* 0x000fe200078e000a */
[----:B------:R-:W-:-:S03]  /*0360*/  IABS R10, R5 ;  /* 0x00000005000a7213 */ /* 0x000fc60000000000 */
[----:B------:R-:W-:Y:S02]  /*0370*/  IMAD R3, R0, R9, RZ ;  /* 0x0000000900037224 */ /* 0x000fe400078e02ff */
[----:B------:R-:W-:Y:S02]  /*0380*/  IMAD.MOV.U32 R0, RZ, RZ, R10 ;  /* 0x000000ffff007224 */ /* 0x000fe400078e000a */
[----:B------:R-:W-:-:S06]  /*0390*/  IMAD.HI.U32 R7, R7, R3, R6 ;  /* 0x0000000307077227 */ /* 0x000fcc00078e0006 */
[----:B------:R-:W-:-:S04]  /*03a0*/  IMAD.HI.U32 R7, R7, R0, RZ ;  /* 0x0000000007077227 */ /* 0x000fc800078e00ff */
[----:B------:R-:W-:Y:S02]  /*03b0*/  IMAD R0, R7, R2, R0 ;  /* 0x0000000207007224 */ /* 0x000fe400078e0200 */
[----:B------:R-:W-:-:S03]  /*03c0*/  IMAD.MOV.U32 R2, RZ, RZ, 0x7f ;  /* 0x0000007fff027424 */ /* 0x000fc600078e00ff */
[----:B------:R-:W-:Y:S02]  /*03d0*/  ISETP.GT.U32.AND P1, PT, R9, R0, PT ;  /* 0x000000000900720c */ /* 0x000fe40003f24070 */
[----:B------:R-:W-:-:S11]  /*03e0*/  IADD3 R2, R2, c[0x0][0x180], RZ ;  /* 0x0000600002027a10 */ /* 0x000fd60007ffe0ff */
[----:B------:R-:W-:Y:S01]  /*03f0*/  @!P1 IMAD.IADD R0, R0, 0x1, -R9 ;  /* 0x0000000100009824 */ /* 0x000fe200078e0a09 */
[----:B------:R-:W-:Y:S02]  /*0400*/  @!P1 IADD3 R7, R7, 0x1, RZ ;  /* 0x0000000107079810 */ /* 0x000fe40007ffe0ff */
[----:B------:R-:W-:Y:S02]  /*0410*/  ISETP.NE.AND P1, PT, R8, RZ, PT ;  /* 0x000000ff0800720c */ /* 0x000fe40003f25270 */
[----:B------:R-:W-:Y:S02]  /*0420*/  ISETP.GE.U32.AND P0, PT, R0, R9, PT ;  /* 0x000000090000720c */ /* 0x000fe40003f06070 */
[----:B------:R-:W-:-:S04]  /*0430*/  LOP3.LUT R0, R5, R8, RZ, 0x3c, !PT ;  /* 0x0000000805007212 */ /* 0x000fc800078e3cff */
[----:B------:R-:W-:-:S07]  /*0440*/  ISETP.GE.AND P2, PT, R0, RZ, PT ;  /* 0x000000ff0000720c */ /* 0x000fce0003f46270 */
[----:B------:R-:W-:Y:S02]  /*0450*/  @P0 IADD3 R7, R7, 0x1, RZ ;  /* 0x0000000107070810 */ /* 0x000fe40007ffe0ff */
[----:B------:R-:W-:-:S04]  /*0460*/  ISETP.GT.AND P0, PT, R2, 0x7f, PT ;  /* 0x0000007f0200780c */ /* 0x000fc80003f04270 */
[----:B------:R-:W-:Y:S01]  /*0470*/  @!P2 IMAD.MOV R7, RZ, RZ, -R7 ;  /* 0x000000ffff07a224 */ /* 0x000fe200078e0a07 */
[----:B------:R-:W-:-:S05]  /*0480*/  @!P1 LOP3.LUT R7, RZ, R8, RZ, 0x33, !PT ;  /* 0x00000008ff079212 */ /* 0x000fca00078e33ff */
[----:B------:R-:W-:Y:S02]  /*0490*/  IMAD.MOV R3, RZ, RZ, -R7 ;  /* 0x000000ffff037224 */ /* 0x000fe400078e0a07 */
[----:B------:R-:W-:Y:S02]  /*04a0*/  IMAD.SHL.U32 R13, R7, 0x200, RZ ;  /* 0x00000200070d7824 */ /* 0x000fe400078e00ff */
[----:B------:R-:W-:-:S03]  /*04b0*/  IMAD R3, R8, R3, R5 ;  /* 0x0000000308037224 */ /* 0x000fc600078e0205 */
[C---:B------:R-:W-:Y:S01]  /*04c0*/  IADD3 R5, R13.reuse, 0x1, RZ ;  /* 0x000000010d057810 */ /* 0x040fe20007ffe0ff */
[----:B------:R-:W-:Y:S01]  /*04d0*/  IMAD.IADD R0, R4, 0x1, R3 ;  /* 0x0000000104007824 */ /* 0x000fe200078e0203 */
[C---:B------:R-:W-:Y:S01]  /*04e0*/  IADD3 R4, R13.reuse, 0x2, RZ ;  /* 0x000000020d047810 */ /* 0x040fe20007ffe0ff */
[----:B------:R-:W-:Y:S01]  /*04f0*/  STL [R1+0xe0c], R13 ;  /* 0x000e0c0d01007387 */ /* 0x000fe20000100800 */
[C---:B------:R-:W-:Y:S01]  /*0500*/  IADD3 R3, R13.reuse, 0x3, RZ ;  /* 0x000000030d037810 */ /* 0x040fe20007ffe0ff */
[----:B------:R-:W-:Y:S01]  /*0510*/  IMAD R0, R0, 0x100, R14 ;  /* 0x0000010000007824 */ /* 0x000fe200078e020e */
[C---:B------:R-:W-:Y:S01]  /*0520*/  IADD3 R29, R13.reuse, 0x1f4, RZ ;  /* 0x000001f40d1d7810 */ /* 0x040fe20007ffe0ff */
[----:B------:R0:W-:Y:S01]  /*0530*/  STL [R1+0x340c], R5 ;  /* 0x00340c0501007387 */ /* 0x0001e20000100800 */
[----:B------:R-:W-:-:S03]  /*0540*/  IADD3 R28, R13, 0x1ff, RZ ;  /* 0x000001ff0d1c7810 */ /* 0x000fc60007ffe0ff */
[----:B------:R1:W-:Y:S04]  /*0550*/  STL [R1+0x3408], R4 ;  /* 0x0034080401007387 */ /* 0x0003e80000100800 */
[----:B------:R2:W-:Y:S01]  /*0560*/  STL [R1+0x3414], R3 ;  /* 0x0034140301007387 */ /* 0x0005e20000100800 */
[C---:B0-----:R-:W-:Y:S02]  /*0570*/  IADD3 R5, R13.reuse, 0x4, RZ ;  /* 0x000000040d057810 */ /* 0x041fe40007ffe0ff */
[----:B-1----:R-:W-:-:S03]  /*0580*/  IADD3 R4, R13, 0x5, RZ ;  /* 0x000000050d047810 */ /* 0x002fc60007ffe0ff */
[----:B------:R0:W-:Y:S01]  /*0590*/  STL [R1+0x3410], R5 ;  /* 0x0034100501007387 */ /* 0x0001e20000100800 */
[----:B--2---:R-:W-:-:S03]  /*05a0*/  IADD3 R3, R13, 0x6, RZ ;  /* 0x000000060d037810 */ /* 0x004fc60007ffe0ff */
        /* <DEDUP_REMOVED lines=954> */
[----:B------:R-:W-:Y:S04]  /*4150*/  STL [R1+0x1bc0], R0 ;  /* 0x001bc00001007387 */ /* 0x000fe80000100800 */
[----:B------:R1:W-:Y:S01]  /*4160*/  STL [R1+0x3b84], R3 ;  /* 0x003b840301007387 */ /* 0x0003e20000100800 */
[----:B0-----:R-:W-:-:S03]  /*4170*/  IADD3 R5, R13, 0x1e5, RZ ;  /* 0x000001e50d057810 */ /* 0x001fc60007ffe0ff */
[----:B------:R0:W-:Y:S01]  /*4180*/  STL [R1+0x3b88], R4 ;  /* 0x003b880401007387 */ /* 0x0001e20000100800 */
[C---:B-1----:R-:W-:Y:S02]  /*4190*/  IADD3 R3, R13.reuse, 0x1e4, RZ ;  /* 0x000001e40d037810 */ /* 0x042fe40007ffe0ff */
[----:B0-----:R-:W-:-:S03]  /*41a0*/  IADD3 R4, R13, 0x1e6, RZ ;  /* 0x000001e60d047810 */ /* 0x001fc60007ffe0ff */
[----:B------:R0:W-:Y:S04]  /*41b0*/  STL [R1+0x3b8c], R3 ;  /* 0x003b8c0301007387 */ /* 0x0001e80000100800 */
        /* <DEDUP_REMOVED lines=31> */
[----:B------:R-:W-:Y:S01]  /*43b0*/  STL [R1+0x3bcc], R29 ;  /* 0x003bcc1d01007387 */ /* 0x000fe20000100800 */
[----:B0-----:R-:W-:-:S03]  /*43c0*/  IADD3 R3, R13, 0x1f7, RZ ;  /* 0x000001f70d037810 */ /* 0x001fc60007ffe0ff */
[----:B------:R0:W-:Y:S01]  /*43d0*/  STL [R1+0x3bd4], R4 ;  /* 0x003bd40401007387 */ /* 0x0001e20000100800 */
[----:B-1----:R-:W-:-:S03]  /*43e0*/  IADD3 R5, R13, 0x1f9, RZ ;  /* 0x000001f90d057810 */ /* 0x002fc60007ffe0ff */
[----:B------:R1:W-:Y:S01]  /*43f0*/  STL [R1+0x3bdc], R3 ;  /* 0x003bdc0301007387 */ /* 0x0003e20000100800 */
[C---:B0-----:R-:W-:Y:S02]  /*4400*/  IADD3 R4, R13.reuse, 0x1f8, RZ ;  /* 0x000001f80d047810 */ /* 0x041fe40007ffe0ff */
[----:B-1----:R-:W-:-:S03]  /*4410*/  IADD3 R3, R13, 0x1fa, RZ ;  /* 0x000001fa0d037810 */ /* 0x002fc60007ffe0ff */
[----:B------:R0:W-:Y:S04]  /*4420*/  STL [R1+0x3bd8], R4 ;  /* 0x003bd80401007387 */ /* 0x0001e80000100800 */
        /* <DEDUP_REMOVED lines=8> */
[----:B0-----:R-:W-:-:S05]  /*44b0*/  IADD3 R4, R13, 0x1fe, RZ ;  /* 0x000001fe0d047810 */ /* 0x001fca0007ffe0ff */
[----:B------:R0:W-:Y:S01]  /*44c0*/  STL [R1+0x3bf4], R4 ;  /* 0x003bf40401007387 */ /* 0x0001e20000100800 */
[----:B-1----:R-:W-:-:S05]  /*44d0*/  IADD3 R3, R0, 0x80, RZ ;  /* 0x0000008000037810 */ /* 0x002fca0007ffe0ff */
[----:B------:R0:W-:Y:S04]  /*44e0*/  STL [R1+0x1bc4], R3 ;  /* 0x001bc40301007387 */ /* 0x0001e80000100800 */
[----:B------:R0:W-:Y:S01]  /*44f0*/  STL [R1+0x3bf0], R28 ;  /* 0x003bf01c01007387 */ /* 0x0001e20000100800 */
[----:B------:R-:W-:Y:S05]  /*4500*/  @P0 BRA `(.L_x_0) ;  /* 0x00001f8000000947 */ /* 0x000fea0003800000 */
[----:B------:R1:W-:Y:S01]  /*4510*/  STL [R1], RZ ;  /* 0x000000ff01007387 */ /* 0x0003e20000100800 */
[----:B------:R-:W-:Y:S01]  /*4520*/  IMAD.SHL.U32 R0, R12, 0x40, RZ ;  /* 0x000000400c007824 */ /* 0x000fe200078e00ff */
[----:B------:R-:W-:Y:S01]  /*4530*/  CS2R R24, SRZ ;  /* 0x0000000000187805 */ /* 0x000fe2000001ff00 */
[----:B------:R-:W-:Y:S01]  /*4540*/  CS2R R26, SRZ ;  /* 0x00000000001a7805 */ /* 0x000fe2000001ff00 */
[----:B------:R1:W-:Y:S01]  /*4550*/  STL [R1+0x4], RZ ;  /* 0x000004ff01007387 */ /* 0x0003e20000100800 */
[----:B------:R-:W-:Y:S01]  /*4560*/  CS2R R20, SRZ ;  /* 0x0000000000147805 */ /* 0x000fe2000001ff00 */
[----:B------:R-:W-:Y:S01]  /*4570*/  LOP3.LUT R0, R0, 0x1800, RZ, 0xc0, !PT ;  /* 0x0000180000007812 */ /* 0x000fe200078ec0ff */
[----:B------:R-:W-:Y:S01]  /*4580*/  CS2R R22, SRZ ;  /* 0x0000000000167805 */ /* 0x000fe2000001ff00 */
[----:B------:R1:W-:Y:S01]  /*4590*/  STL [R1+0x8], RZ ;  /* 0x000008ff01007387 */ /* 0x0003e20000100800 */
[----:B------:R-:W-:Y:S01]  /*45a0*/  CS2R R16, SRZ ;  /* 0x0000000000107805 */ /* 0x000fe2000001ff00 */
[----:B------:R-:W-:Y:S01]  /*45b0*/  CS2R R18, SRZ ;  /* 0x0000000000127805 */ /* 0x000fe2000001ff00 */
[----:B------:R-:W-:Y:S01]  /*45c0*/  CS2R R12, SRZ ;  /* 0x00000000000c7805 */ /* 0x000fe2000001ff00 */
[----:B------:R1:W-:Y:S01]  /*45d0*/  STL [R1+0xc], RZ ;  /* 0x00000cff01007387 */ /* 0x0003e20000100800 */
[----:B------:R-:W-:Y:S01]  /*45e0*/  CS2R R14, SRZ ;  /* 0x00000000000e7805 */ /* 0x000fe2000001ff00 */
[----:B------:R-:W-:Y:S01]  /*45f0*/  CS2R R8, SRZ ;  /* 0x0000000000087805 */ /* 0x000fe2000001ff00 */
[----:B------:R-:W-:Y:S01]  /*4600*/  CS2R R10, SRZ ;  /* 0x00000000000a7805 */ /* 0x000fe2000001ff00 */
[----:B------:R1:W-:Y:S01]  /*4610*/  STL [R1+0x10], RZ ;  /* 0x000010ff01007387 */ /* 0x0003e20000100800 */
[----:B0-----:R-:W-:Y:S01]  /*4620*/  CS2R R4, SRZ ;  /* 0x0000000000047805 */ /* 0x001fe2000001ff00 */
[----:B------:R-:W-:-:S02]  /*4630*/  CS2R R6, SRZ ;  /* 0x0000000000067805 */ /* 0x000fc4000001ff00 */
[----:B------:R1:W-:Y:S04]  /*4640*/  STL [R1+0x14], RZ ;  /* 0x000014ff01007387 */ /* 0x0003e80000100800 */
        /* <DEDUP_REMOVED lines=425> */
[----:B------:R1:W-:Y:S04]  /*60e0*/  STL [R1+0x33fc], R0 ;  /* 0x0033fc0001007387 */ /* 0x0003e80000100800 */
        /* <DEDUP_REMOVED lines=56> */
[----:B------:R1:W-:Y:S01]  /*6470*/  STL [R1+0x16bc], RZ ;  /* 0x0016bcff01007387 */ /* 0x0003e20000100800 */
[----:B------:R-:W-:Y:S05]  /*6480*/  BRA `(.L_x_1) ;  /* 0x000fbec000007947 */ /* 0x000fea0003800000 */
.L_x_0:
[----:B------:R-:W2:Y:S04]  /*6490*/  LDL R9, [R1+0x1bc0] ;  /* 0x001bc00001097983 */ /* 0x000ea80000100800 */
[----:B------:R-:W3:Y:S04]  /*64a0*/  LDL R12, [R1+0x3bf4] ;  /* 0x003bf400010c7983 */ /* 0x000ee80000100800 */
[----:B------:R-:W4:Y:S04]  /*64b0*/  LDL R15, [R1+0x3bb8] ;  /* 0x003bb800010f7983 */ /* 0x000f280000100800 */
[----:B------:R-:W5:Y:S04]  /*64c0*/  LDL R27, [R1+0x3bf8] ;  /* 0x003bf800011b7983 */ /* 0x000f680000100800 */
        /* <DEDUP_REMOVED lines=11> */
[----:B------:R-:W5:Y:S01]  /*6580*/  LDL R11, [R1+0x3bbc] ;  /* 0x003bbc00010b7983 */ /* 0x000f620000100800 */
[----:B------:R-:W-:Y:S01]  /*6590*/  IABS R19, c[0x0][0x178] ;  /* 0x00005e0000137a13 */ /* 0x000fe20000000000 */
[----:B------:R-:W-:-:S03]  /*65a0*/  IMAD.MOV.U32 R25, RZ, RZ, R3 ;  /* 0x000000ffff197224 */ /* 0x000fc600078e0003 */
[----:B0-----:R-:W0:Y:S01]  /*65b0*/  I2F.RP R3, R19 ;  /* 0x0000001300037306 */ /* 0x001e220000209400 */
[----:B------:R-:W-:Y:S01]  /*65c0*/  IMAD.MOV.U32 R8, RZ, RZ, R29 ;  /* 0x000000ffff087224 */ /* 0x000fe200078e001d */
[----:B------:R-:W-:-:S06]  /*65d0*/  IABS R29, c[0x0][0x17c] ;  /* 0x00005f00001d7a13 */ /* 0x000fcc0000000000 */
[----:B------:R-:W1:Y:S08]  /*65e0*/  I2F.RP R0, R29 ;  /* 0x0000001d00007306 */ /* 0x000e700000209400 */
[----:B0-----:R-:W0:Y:S08]  /*65f0*/  MUFU.RCP R3, R3 ;  /* 0x0000000300037308 */ /* 0x001e300000001000 */
[----:B-1----:R-:W1:Y:S01]  /*6600*/  MUFU.RCP R0, R0 ;  /* 0x0000000000007308 */ /* 0x002e620000001000 */
[----:B------:R-:W-:-:S04]  /*6610*/  SHF.R.S32.HI R6, RZ, 0x1f, R2 ;  /* 0x0000001fff067819 */ /* 0x000fc80000011402 */
[----:B------:R-:W-:Y:S02]  /*6620*/  LEA.HI R6, R6, R2, RZ, 0x7 ;  /* 0x0000000206067211 */ /* 0x000fe400078f38ff */
[----:B0-----:R-:W-:-:S03]  /*6630*/  IADD3 R3, R3, 0xffffffe, RZ ;  /* 0x0ffffffe03037810 */ /* 0x001fc60007ffe0ff */
[----:B------:R2:W-:Y:S03]  /*6640*/  STL [R1+0x984], R6 ;  /* 0x0009840601007387 */ /* 0x0005e60000100800 */
[----:B------:R-:W0:Y:S01]  /*6650*/  F2I.FTZ.U32.TRUNC.NTZ R3, R3 ;  /* 0x0000000300037305 */ /* 0x000e22000021f000 */
[----:B-1----:R-:W-:-:S07]  /*6660*/  IADD3 R0, R0, 0xffffffe, RZ ;  /* 0x0ffffffe00007810 */ /* 0x002fce0007ffe0ff */
[----:B------:R-:W1:Y:S01]  /*6670*/  F2I.FTZ.U32.TRUNC.NTZ R5, R0 ;  /* 0x0000000000057305 */ /* 0x000e62000021f000 */
[----:B------:R-:W-:Y:S02]  /*6680*/  IMAD.MOV.U32 R2, RZ, RZ, RZ ;  /* 0x000000ffff027224 */ /* 0x000fe400078e00ff */
[----:B0-----:R-:W-:-:S04]  /*6690*/  IMAD.MOV R4, RZ, RZ, -R3 ;  /* 0x000000ffff047224 */ /* 0x001fc800078e0a03 */
[----:B------:R-:W-:Y:S02]  /*66a0*/  IMAD R4, R4, R19, RZ ;  /* 0x0000001304047224 */ /* 0x000fe400078e02ff */
[----:B-1----:R-:W-:Y:S02]  /*66b0*/  IMAD.MOV R0, RZ, RZ, -R5 ;  /* 0x000000ffff007224 */ /* 0x002fe400078e0a05 */
[----:B------:R-:W-:-:S04]  /*66c0*/  IMAD.HI.U32 R2, R3, R4, R2 ;  /* 0x0000000403027227 */ /* 0x000fc800078e0002 */
[----:B------:R-:W-:Y:S02]  /*66d0*/  IMAD R0, R0, R29, RZ ;  /* 0x0000001d00007224 */ /* 0x000fe400078e02ff */
[----:B------:R-:W-:Y:S02]  /*66e0*/  IMAD.MOV.U32 R4, RZ, RZ, RZ ;  /* 0x000000ffff047224 */ /* 0x000fe400078e00ff */
[----:B------:R-:W-:Y:S02]  /*66f0*/  IMAD.MOV.U32 R26, RZ, RZ, R28 ;  /* 0x000000ffff1a7224 */ /* 0x000fe400078e001c */
[----:B------:R-:W-:Y:S01]  /*6700*/  IMAD.HI.U32 R28, R5, R0, R4 ;  /* 0x00000000051c7227 */ /* 0x000fe200078e0004 */
[----:B------:R-:W-:Y:S02]  /*6710*/  IABS R4, R25 ;  /* 0x0000001900047213 */ /* 0x000fe40000000000 */
[----:B------:R-:W-:-:S03]  /*6720*/  IABS R0, R26 ;  /* 0x0000001a00007213 */ /* 0x000fc60000000000 */
[----:B------:R-:W-:-:S04]  /*6730*/  IMAD.HI.U32 R5, R2, R4, RZ ;  /* 0x0000000402057227 */ /* 0x000fc800078e00ff */
[----:B------:R-:W-:-:S04]  /*6740*/  IMAD.MOV R5, RZ, RZ, -R5 ;  /* 0x000000ffff057224 */ /* 0x000fc800078e0a05 */
[----:B------:R-:W-:Y:S01]  /*6750*/  IMAD R4, R19, R5, R4 ;  /* 0x0000000513047224 */ /* 0x000fe200078e0204 */
[----:B--2---:R-:W-:Y:S02]  /*6760*/  IABS R6, R9 ;  /* 0x0000000900067213 */ /* 0x004fe40000000000 */
[----:B------:R-:W0:Y:S01]  /*6770*/  S2R R9, SR_TID.X ;  /* 0x0000000000097919 */ /* 0x000e220000002100 */
[----:B---3--:R-:W-:Y:S02]  /*6780*/  IMAD.MOV.U32 R24, RZ, RZ, R12 ;  /* 0x000000ffff187224 */ /* 0x008fe400078e000c */
[----:B----4-:R-:W-:Y:S02]  /*6790*/  IMAD.MOV.U32 R12, RZ, RZ, R15 ;  /* 0x000000ffff0c7224 */ /* 0x010fe400078e000f */
[----:B------:R-:W-:Y:S02]  /*67a0*/  IMAD.MOV.U32 R15, RZ, RZ, R8 ;  /* 0x000000ffff0f7224 */ /* 0x000fe400078e0008 */
[----:B-----5:R-:W-:-:S02]  /*67b0*/  IMAD.MOV.U32 R25, RZ, RZ, R27 ;  /* 0x000000ffff197224 */ /* 0x020fc400078e001b */
[----:B------:R-:W-:Y:S02]  /*67c0*/  IMAD.MOV.U32 R27, RZ, RZ, R23 ;  /* 0x000000ffff1b7224 */ /* 0x000fe400078e0017 */
[----:B------:R-:W-:Y:S01]  /*67d0*/  IMAD.MOV.U32 R26, RZ, RZ, R20 ;  /* 0x000000ffff1a7224 */ /* 0x000fe200078e0014 */
[C---:B0-----:R-:W-:Y:S01]  /*67e0*/  LOP3.LUT R8, R9.reuse, 0x7, RZ, 0xc0, !PT ;  /* 0x0000000709087812 */ /* 0x041fe200078ec0ff */
[----:B------:R-:W-:Y:S02]  /*67f0*/  IMAD.SHL.U32 R9, R9, 0x2, RZ ;  /* 0x0000000209097824 */ /* 0x000fe400078e00ff */
[----:B------:R-:W-:Y:S02]  /*6800*/  IMAD.MOV.U32 R20, RZ, RZ, R22 ;  /* 0x000000ffff147224 */ /* 0x000fe400078e0016 */
[----:B------:R-:W-:Y:S02]  /*6810*/  IMAD.MOV.U32 R23, RZ, RZ, R10 ;  /* 0x000000ffff177224 */ /* 0x000fe400078e000a */
[----:B------:R-:W-:-:S02]  /*6820*/  IMAD R3, R8, 0x210, RZ ;  /* 0x0000021008037824 */ /* 0x000fc400078e02ff */
[----:B------:R-:W-:Y:S02]  /*6830*/  IMAD.MOV.U32 R22, RZ, RZ, R13 ;  /* 0x000000ffff167224 */ /* 0x000fe400078e000d */
[----:B------:R-:W-:Y:S02]  /*6840*/  IMAD.SHL.U32 R10, R8, 0x10, RZ ;  /* 0x00000010080a7824 */ /* 0x000fe400078e00ff */
[----:B------:R-:W-:Y:S02]  /*6850*/  IMAD.MOV.U32 R13, RZ, RZ, R14 ;  /* 0x000000ffff0d7224 */ /* 0x000fe400078e000e */
[----:B------:R-:W-:Y:S01]  /*6860*/  IMAD.MOV.U32 R14, RZ, RZ, R7 ;  /* 0x000000ffff0e7224 */ /* 0x000fe200078e0007 */
[--C-:B------:R-:W-:Y:S01]  /*6870*/  LOP3.LUT R3, R3, 0x10, R9.reuse, 0x78, !PT ;  /* 0x0000001003037812 */ /* 0x100fe200078e7809 */
[----:B------:R-:W-:Y:S01]  /*6880*/  IMAD.HI.U32 R7, R2, R6, RZ ;  /* 0x0000000602077227 */ /* 0x000fe200078e00ff */
[----:B------:R-:W-:-:S03]  /*6890*/  LOP3.LUT R9, R10, 0x30, R9, 0x78, !PT ;  /* 0x000000300a097812 */ /* 0x000fc600078e7809 */
[----:B------:R-:W-:Y:S01]  /*68a0*/  IMAD.MOV R7, RZ, RZ, -R7 ;  /* 0x000000ffff077224 */ /* 0x000fe200078e0a07 */
[----:B------:R0:W-:Y:S01]  /*68b0*/  STL [R1+0x79c], R3 ;  /* 0x00079c0301007387 */ /* 0x0001e20000100800 */
[----:B------:R-:W-:Y:S02]  /*68c0*/  IMAD R8, R8, 0x100, R9 ;  /* 0x0000010008087824 */ /* 0x000fe400078e0209 */
[----:B------:R-:W-:Y:S01]  /*68d0*/  IMAD R6, R19, R7, R6 ;  /* 0x0000000713067224 */ /* 0x000fe200078e0206 */
[----:B------:R-:W-:Y:S02]  /*68e0*/  IABS R2, R24 ;  /* 0x0000001800027213 */ /* 0x000fe40000000000 */
[----:B------:R1:W-:Y:S01]  /*68f0*/  STL [R1+0x988], R8 ;  /* 0x0009880801007387 */ /* 0x0003e20000100800 */
[----:B0-----:R-:W-:-:S03]  /*6900*/  IMAD.HI.U32 R3, R28, R0, RZ ;  /* 0x000000001c037227 */ /* 0x001fc600078e00ff */
[----:B------:R0:W-:Y:S01]  /*6910*/  STL [R1+0x58], R6 ;  /* 0x0000580601007387 */ /* 0x0001e20000100800 */
[----:B------:R-:W-:Y:S01]  /*6920*/  IMAD.MOV R3, RZ, RZ, -R3 ;  /* 0x000000ffff037224 */ /* 0x000fe200078e0a03 */
[----:B-1----:R-:W-:-:S03]  /*6930*/  IABS R8, R25 ;  /* 0x0000001900087213 */ /* 0x002fc60000000000 */
[----:B------:R-:W-:Y:S01]  /*6940*/  IMAD R0, R29, R3, R0 ;  /* 0x000000031d007224 */ /* 0x000fe200078e0200 */
[----:B0-----:R-:W-:Y:S01]  /*6950*/  IABS R6, R26 ;  /* 0x0000001a00067213 */ /* 0x001fe20000000000 */
[C---:B------:R-:W-:Y:S01]  /*6960*/  IMAD.HI.U32 R3, R28.reuse, R2, RZ ;  /* 0x000000021c037227 */ /* 0x040fe200078e00ff */
[----:B------:R-:W-:Y:S03]  /*6970*/  STL [R1+0x54], R4 ;  /* 0x0000540401007387 */ /* 0x000fe60000100800 */
[C---:B------:R-:W-:Y:S01]  /*6980*/  IMAD.HI.U32 R9, R28.reuse, R8, RZ ;  /* 0x000000081c097227 */ /* 0x040fe200078e00ff */
[----:B------:R0:W-:Y:S03]  /*6990*/  STL [R1+0x50], R0 ;  /* 0x0000500001007387 */ /* 0x0001e60000100800 */
[----:B------:R-:W-:-:S04]  /*69a0*/  IMAD.HI.U32 R7, R28, R6, RZ ;  /* 0x000000061c077227 */ /* 0x000fc800078e00ff */
[----:B------:R-:W-:Y:S02]  /*69b0*/  IMAD.MOV R3, RZ, RZ, -R3 ;  /* 0x000000ffff037224 */ /* 0x000fe400078e0a03 */
[----:B------:R-:W-:Y:S01]  /*69c0*/  IMAD.MOV R9, RZ, RZ, -R9 ;  /* 0x000000ffff097224 */ /* 0x000fe200078e0a09 */
[----:B0-----:R-:W-:Y:S01]  /*69d0*/  IABS R0, R20 ;  /* 0x0000001400007213 */ /* 0x001fe20000000000 */
[----:B------:R-:W-:Y:S02]  /*69e0*/  IMAD.MOV R7, RZ, RZ, -R7 ;  /* 0x000000ffff077224 */ /* 0x000fe400078e0a07 */
[C---:B------:R-:W-:Y:S02]  /*69f0*/  IMAD R2, R29.reuse, R3, R2 ;  /* 0x000000031d027224 */ /* 0x040fe400078e0202 */
[----:B------:R-:W-:Y:S02]  /*6a00*/  IMAD R8, R29, R9, R8 ;  /* 0x000000091d087224 */ /* 0x000fe400078e0208 */
[----:B------:R-:W-:Y:S01]  /*6a10*/  IMAD.HI.U32 R3, R28, R0, RZ ;  /* 0x000000001c037227 */ /* 0x000fe200078e00ff */
[----:B------:R-:W-:-:S03]  /*6a20*/  IABS R4, R27 ;  /* 0x0000001b00047213 */ /* 0x000fc60000000000 */
[----:B------:R-:W-:Y:S01]  /*6a30*/  IMAD R6, R29, R7, R6 ;  /* 0x000000071d067224 */ /* 0x000fe200078e0206 */
[----:B------:R0:W-:Y:S01]  /*6a40*/  STL [R1+0x4c], R2 ;  /* 0x00004c0201007387 */ /* 0x0001e20000100800 */
[----:B------:R-:W-:-:S03]  /*6a50*/  IMAD.MOV R3, RZ, RZ, -R3 ;  /* 0x000000ffff037224 */ /* 0x000fc600078e0a03 */
[----:B------:R1:W-:Y:S01]  /*6a60*/  STL [R1+0x48], R8 ;  /* 0x0000480801007387 */ /* 0x0003e20000100800 */
[----:B------:R-:W-:-:S03]  /*6a70*/  IMAD.HI.U32 R5, R28, R4, RZ ;  /* 0x000000041c057227 */ /* 0x000fc600078e00ff */
[----:B------:R2:W-:Y:S01]  /*6a80*/  STL [R1+0x44], R6 ;  /* 0x0000440601007387 */ /* 0x0005e20000100800 */
[----:B0-----:R-:W-:Y:S01]  /*6a90*/  IABS R2, R21 ;  /* 0x0000001500027213 */ /* 0x001fe20000000000 */
[----:B------:R-:W-:Y:S01]  /*6aa0*/  IMAD R0, R29, R3, R0 ;  /* 0x000000031d007224 */ /* 0x000fe200078e0200 */
[----:B-1----:R-:W-:-:S03]  /*6ab0*/  IABS R8, R22 ;  /* 0x0000001600087213 */ /* 0x002fc60000000000 */
[----:B------:R-:W-:Y:S01]  /*6ac0*/  IMAD.HI.U32 R3, R28, R2, RZ ;  /* 0x000000021c037227 */ /* 0x000fe200078e00ff */
[----:B--2---:R-:W-:-:S03]  /*6ad0*/  IABS R6, R23 ;  /* 0x0000001700067213 */ /* 0x004fc60000000000 */
[----:B------:R-:W-:-:S04]  /*6ae0*/  IMAD.HI.U32 R9, R28, R8, RZ ;  /* 0x000000081c097227 */ /* 0x000fc800078e00ff */
[----:B------:R-:W-:Y:S02]  /*6af0*/  IMAD.MOV R5, RZ, RZ, -R5 ;  /* 0x000000ffff057224 */ /* 0x000fe400078e0a05 */
[----:B------:R-:W-:-:S04]  /*6b00*/  IMAD.HI.U32 R7, R28, R6, RZ ;  /* 0x000000061c077227 */ /* 0x000fc800078e00ff */
[----:B------:R-:W-:Y:S02]  /*6b10*/  IMAD.MOV R3, RZ, RZ, -R3 ;  /* 0x000000ffff037224 */ /* 0x000fe400078e0a03 */
[----:B------:R-:W-:Y:S02]  /*6b20*/  IMAD.MOV R9, RZ, RZ, -R9 ;  /* 0x000000ffff097224 */ /* 0x000fe400078e0a09 */
[C---:B------:R-:W-:Y:S02]  /*6b30*/  IMAD R4, R29.reuse, R5, R4 ;  /* 0x000000051d047224 */ /* 0x040fe400078e0204 */
[----:B------:R-:W-:Y:S02]  /*6b40*/  IMAD.MOV R7, RZ, RZ, -R7 ;  /* 0x000000ffff077224 */ /* 0x000fe400078e0a07 */
[C---:B------:R-:W-:Y:S02]  /*6b50*/  IMAD R2, R29.reuse, R3, R2 ;  /* 0x000000031d027224 */ /* 0x040fe400078e0202 */
[C---:B------:R-:W-:Y:S01]  /*6b60*/  IMAD R8, R29.reuse, R9, R8 ;  /* 0x000000091d087224 */ /* 0x040fe200078e0208 */
[----:B------:R0:W-:Y:S01]  /*6b70*/  STL [R1+0x40], R4 ;  /* 0x0000400401007387 */ /* 0x0001e20000100800 */
[----:B------:R-:W-:-:S03]  /*6b80*/  IMAD R6, R29, R7, R6 ;  /* 0x000000071d067224 */ /* 0x000fc600078e0206 */
[----:B------:R1:W-:Y:S04]  /*6b90*/  STL [R1+0x3c], R0 ;  /* 0x00003c0001007387 */ /* 0x0003e80000100800 */
[----:B------:R2:W-:Y:S01]  /*6ba0*/  STL [R1+0x38], R2 ;  /* 0x0000380201007387 */ /* 0x0005e20000100800 */
[----:B0-----:R-:W-:-:S03]  /*6bb0*/  IABS R4, R16 ;  /* 0x0000001000047213 */ /* 0x001fc60000000000 */
[----:B------:R0:W-:Y:S01]  /*6bc0*/  STL [R1+0x34], R8 ;  /* 0x0000340801007387 */ /* 0x0001e20000100800 */
[----:B-1----:R-:W-:-:S03]  /*6bd0*/  IABS R0, R17 ;  /* 0x0000001100007213 */ /* 0x002fc60000000000 */
[----:B------:R1:W-:Y:S01]  /*6be0*/  STL [R1+0x30], R6 ;  /* 0x0000300601007387 */ /* 0x0003e20000100800 */
[----:B--2---:R-:W-:-:S03]  /*6bf0*/  IABS R2, R15 ;  /* 0x0000000f00027213 */ /* 0x004fc60000000000 */
[----:B------:R-:W2:Y:S01]  /*6c00*/  LDL R15, [R1+0x3bb4] ;  /* 0x003bb400010f7983 */ /* 0x000ea20000100800 */
[----:B------:R-:W-:-:S04]  /*6c10*/  IMAD.HI.U32 R5, R28, R4, RZ ;  /* 0x000000041c057227 */ /* 0x000fc800078e00ff */
[----:B------:R-:W-:-:S04]  /*6c20*/  IMAD.HI.U32 R3, R28, R0, RZ ;  /* 0x000000001c037227 */ /* 0x000fc800078e00ff */
[----:B------:R-:W-:Y:S02]  /*6c30*/  IMAD.MOV R5, RZ, RZ, -R5 ;  /* 0x000000ffff057224 */ /* 0x000fe400078e0a05 */
[----:B------:R-:W-:Y:S02]  /*6c40*/  IMAD.MOV R3, RZ, RZ, -R3 ;  /* 0x000000ffff037224 */ /* 0x000fe400078e0a03 */
[C---:B------:R-:W-:Y:S02]  /*6c50*/  IMAD R4, R29.reuse, R5, R4 ;  /* 0x000000051d047224 */ /* 0x040fe400078e0204 */
[----:B------:R-:W-:Y:S01]  /*6c60*/  IMAD R0, R29, R3, R0 ;  /* 0x000000031d007224 */ /* 0x000fe200078e0200 */
[----:B0-----:R-:W-:Y:S02]  /*6c70*/  IABS R8, R18 ;  /* 0x0000001200087213 */ /* 0x001fe40000000000 */
[----:B------:R0:W-:Y:S01]  /*6c80*/  STL [R1+0x2c], R4 ;  /* 0x00002c0401007387 */ /* 0x0001e20000100800 */
[----:B-1----:R-:W-:-:S03]  /*6c90*/  IABS R6, R13 ;  /* 0x0000000d00067213 */ /* 0x002fc60000000000 */
[----:B------:R1:W-:Y:S04]  /*6ca0*/  STL [R1+0x28], R0 ;  /* 0x0000280001007387 */ /* 0x0003e80000100800 */
[----:B------:R-:W3:Y:S04]  /*6cb0*/  LDL R18, [R1+0x3bb0] ;  /* 0x003bb00001127983 */ /* 0x000ee80000100800 */
[----:B------:R-:W4:Y:S01]  /*6cc0*/  LDL R13, [R1+0x3bac] ;  /* 0x003bac00010d7983 */ /* 0x000f220000100800 */
[----:B0-----:R-:W-:-:S03]  /*6cd0*/  IABS R4, R14 ;  /* 0x0000000e00047213 */ /* 0x001fc60000000000 */
[----:B------:R-:W5:Y:S01]  /*6ce0*/  LDL R14, [R1+0x3ba8] ;  /* 0x003ba800010e7983 */ /* 0x000f620000100800 */
[----:B-1----:R-:W-:-:S03]  /*6cf0*/  IABS R0, R11 ;  /* 0x0000000b00007213 */ /* 0x002fc60000000000 */
[----:B------:R-:W5:Y:S01]  /*6d00*/  LDL R11, [R1+0x3ba4] ;  /* 0x003ba400010b7983 */ /* 0x000f620000100800 */
[----:B------:R-:W-:-:S04]  /*6d10*/  IMAD.HI.U32 R3, R28, R2, RZ ;  /* 0x000000021c037227 */ /* 0x000fc800078e00ff */
[----:B------:R-:W-:Y:S02]  /*6d20*/  IMAD.MOV R3, RZ, RZ, -R3 ;  /* 0x000000ffff037224 */ /* 0x000fe400078e0a03 */
[----:B------:R-:W-:-:S04]  /*6d30*/  IMAD.HI.U32 R9, R28, R8, RZ ;  /* 0x000000081c097227 */ /* 0x000fc800078e00ff */
[----:B------:R-:W-:-:S04]  /*6d40*/  IMAD.HI.U32 R7, R28, R6, RZ ;  /* 0x000000061c077227 */ /* 0x000fc800078e00ff */
[----:B------:R-:W-:Y:S02]  /*6d50*/  IMAD R2, R29, R3, R2 ;  /* 0x000000031d027224 */ /* 0x000fe400078e0202 */
[----:B------:R-:W-:-:S04]  /*6d60*/  IMAD.HI.U32 R5, R28, R4, RZ ;  /* 0x000000041c057227 */ /* 0x000fc800078e00ff */
[----:B------:R-:W-:Y:S02]  /*6d70*/  IMAD.MOV R9, RZ, RZ, -R9 ;  /* 0x000000ffff097224 */ /* 0x000fe400078e0a09 */
[----:B------:R-:W-:-:S04]  /*6d80*/  IMAD.HI.U32 R3, R28, R0, RZ ;  /* 0x000000001c037227 */ /* 0x000fc800078e00ff */
[----:B------:R-:W-:Y:S02]  /*6d90*/  IMAD.MOV R7, RZ, RZ, -R7 ;  /* 0x000000ffff077224 */ /* 0x000fe400078e0a07 */
[----:B------:R-:W-:Y:S02]  /*6da0*/  IMAD.MOV R5, RZ, RZ, -R5 ;  /* 0x000000ffff057224 */ /* 0x000fe400078e0a05 */
[C---:B------:R-:W-:Y:S02]  /*6db0*/  IMAD R8, R29.reuse, R9, R8 ;  /* 0x000000091d087224 */ /* 0x040fe400078e0208 */
[----:B------:R-:W-:Y:S02]  /*6dc0*/  IMAD.MOV R3, RZ, RZ, -R3 ;  /* 0x000000ffff037224 */ /* 0x000fe400078e0a03 */
[C---:B------:R-:W-:Y:S01]  /*6dd0*/  IMAD R6, R29.reuse, R7, R6 ;  /* 0x000000071d067224 */ /* 0x040fe200078e0206 */
[----:B------:R0:W-:Y:S01]  /*6de0*/  STL [R1+0x24], R2 ;  /* 0x0000240201007387 */ /* 0x0001e20000100800 */
[----:B------:R-:W-:-:S02]  /*6df0*/  IMAD R4, R29, R5, R4 ;  /* 0x000000051d047224 */ /* 0x000fc400078e0204 */
[----:B------:R-:W-:Y:S01]  /*6e00*/  IMAD R0, R29, R3, R0 ;  /* 0x000000031d007224 */ /* 0x000fe200078e0200 */
[----:B------:R2:W-:Y:S04]  /*6e10*/  STL [R1+0x20], R8 ;  /* 0x0000200801007387 */ /* 0x0005e80000100800 */
[----:B------:R3:W-:Y:S01]  /*6e20*/  STL [R1+0x78c], R6 ;  /* 0x00078c0601007387 */ /* 0x0007e20000100800 */
[----:B0-----:R-:W-:-:S03]  /*6e30*/  IABS R2, R12 ;  /* 0x0000000c00027213 */ /* 0x001fc60000000000 */
[----:B------:R-:W5:Y:S04]  /*6e40*/  LDL R12, [R1+0x3ba0] ;  /* 0x003ba000010c7983 */ /* 0x000f680000100800 */
[----:B------:R4:W-:Y:S04]  /*6e50*/  STL [R1+0x794], R4 ;  /* 0x0007940401007387 */ /* 0x0009e80000100800 */
[----:B------:R5:W-:Y:S01]  /*6e60*/  STL [R1+0x798], R0 ;  /* 0x0007980001007387 */ /* 0x000be20000100800 */
[----:B------:R-:W-:-:S04]  /*6e70*/  IMAD.HI.U32 R3, R28, R2, RZ ;  /* 0x000000021c037227 */ /* 0x000fc800078e00ff */
[----:B------:R-:W-:-:S04]  /*6e80*/  IMAD.MOV R3, RZ, RZ, -R3 ;  /* 0x000000ffff037224 */ /* 0x000fc800078e0a03 */
[----:B------:R-:W-:Y:S01]  /*6e90*/  IMAD R2, R29, R3, R2 ;  /* 0x000000031d027224 */ /* 0x000fe200078e0202 */
[----:B--2---:R-:W-:Y:S02]  /*6ea0*/  IABS R8, R15 ;  /* 0x0000000f00087213 */ /* 0x004fe40000000000 */
[----:B------:R-:W2:Y:S03]  /*6eb0*/  LDL R15, [R1+0x3b9c] ;  /* 0x003b9c00010f7983 */ /* 0x000ea60000100800 */
[----:B------:R-:W-:-:S04]  /*6ec0*/  IMAD.HI.U32 R9, R28, R8, RZ ;  /* 0x000000081c097227 */ /* 0x000fc800078e00ff */
[----:B------:R-:W-:-:S04]  /*6ed0*/  IMAD.MOV R9, RZ, RZ, -R9 ;  /* 0x000000ffff097224 */ /* 0x000fc800078e0a09 */
[----:B------:R-:W-:Y:S01]  /*6ee0*/  IMAD R8, R29, R9, R8 ;  /* 0x000000091d087224 */ /* 0x000fe200078e0208 */
[----:B---3--:R-:W-:Y:S02]  /*6ef0*/  IABS R6, R18 ;  /* 0x0000001200067213 */ /* 0x008fe40000000000 */
[----:B------:R-:W3:Y:S01]  /*6f00*/  LDL R18, [R1+0x3b98] ;  /* 0x003b980001127983 */ /* 0x000ee20000100800 */
[----:B----4-:R-:W-:-:S03]  /*6f10*/  IABS R4, R13 ;  /* 0x0000000d00047213 */ /* 0x010fc60000000000 */
[----:B------:R-:W4:Y:S01]  /*6f20*/  LDL R13, [R1+0x3b94] ;  /* 0x003b9400010d7983 */ /* 0x000f220000100800 */
[----:B------:R-:W-:-:S04]  /*6f30*/  IMAD.HI.U32 R7, R28, R6, RZ ;  /* 0x000000061c077227 */ /* 0x000fc800078e00ff */
[----:B------:R-:W-:Y:S01]  /*6f40*/  IMAD.MOV R7, RZ, RZ, -R7 ;  /* 0x000000ffff077224 */ /* 0x000fe200078e0a07 */
[----:B-----5:R-:W-:Y:S02]  /*6f50*/  IABS R0, R14 ;  /* 0x0000000e00007213 */ /* 0x020fe40000000000 */
[----:B------:R-:W5:Y:S01]  /*6f60*/  LDL R14, [R1+0x3b90] ;  /* 0x003b9000010e7983 */ /* 0x000f620000100800 */
[----:B------:R-:W-:-:S03]  /*6f70*/  IMAD R6, R29, R7, R6 ;  /* 0x000000071d067224 */ /* 0x000fc600078e0206 */
[----:B------:R0:W-:Y:S04]  /*6f80*/  STL [R1+0x790], R2 ;  /* 0x0007900201007387 */ /* 0x0001e80000100800 */
[----:B------:R1:W-:Y:S04]  /*6f90*/  STL [R1+0x774], R8 ;  /* 0x0007740801007387 */ /* 0x0003e80000100800 */
[----:B------:R2:W-:Y:S01]  /*6fa0*/  STL [R1+0x77c], R6 ;  /* 0x00077c0601007387 */ /* 0x0005e20000100800 */
[----:B0-----:R-:W-:-:S03]  /*6fb0*/  IABS R2, R11 ;  /* 0x0000000b00027213 */ /* 0x001fc60000000000 */
[----:B------:R-:W5:Y:S01]  /*6fc0*/  LDL R11, [R1+0x3b8c] ;  /* 0x003b8c00010b7983 */ /* 0x000f620000100800 */
[----:B------:R-:W-:-:S04]  /*6fd0*/  IMAD.HI.U32 R5, R28, R4, RZ ;  /* 0x000000041c057227 */ /* 0x000fc800078e00ff */
[----:B------:R-:W-:-:S04]  /*6fe0*/  IMAD.HI.U32 R3, R28, R0, RZ ;  /* 0x000000001c037227 */ /* 0x000fc800078e00ff */
[----:B------:R-:W-:Y:S02]  /*6ff0*/  IMAD.MOV R5, RZ, RZ, -R5 ;  /* 0x000000ffff057224 */ /* 0x000fe400078e0a05 */
[----:B------:R-:W-:Y:S02]  /*7000*/  IMAD.MOV R3, RZ, RZ, -R3 ;  /* 0x000000ffff037224 */ /* 0x000fe400078e0a03 */
[C---:B------:R-:W-:Y:S02]  /*7010*/  IMAD R4, R29.reuse, R5, R4 ;  /* 0x000000051d047224 */ /* 0x040fe400078e0204 */
[----:B------:R-:W-:-:S03]  /*7020*/  IMAD R0, R29, R3, R0 ;  /* 0x000000031d007224 */ /* 0x000fc600078e0200 */
[----:B------:R3:W-:Y:S04]  /*7030*/  STL [R1+0x784], R4 ;  /* 0x0007840401007387 */ /* 0x0007e80000100800 */
[----:B------:R4:W-:Y:S01]  /*7040*/  STL [R1+0x788], R0 ;  /* 0x0007880001007387 */ /* 0x0009e20000100800 */
[----:B------:R-:W-:-:S03]  /*7050*/  IABS R7, R12 ;  /* 0x0000000c00077213 */ /* 0x000fc60000000000 */
[----:B------:R-:W5:Y:S01]  /*7060*/  LDL R12, [R1+0x3b88] ;  /* 0x003b8800010c7983 */ /* 0x000f620000100800 */
[----:B------:R-:W-:-:S04]  /*7070*/  IMAD.HI.U32 R3, R28, R2, RZ ;  /* 0x000000021c037227 */ /* 0x000fc800078e00ff */
[----:B------:R-:W-:Y:S02]  /*7080*/  IMAD.MOV R3, RZ, RZ, -R3 ;  /* 0x000000ffff037224 */ /* 0x000fe400078e0a03 */
[----:B-1----:R-:W-:-:S04]  /*7090*/  IMAD.HI.U32 R8, R28, R7, RZ ;  /* 0x000000071c087227 */ /* 0x002fc800078e00ff */
[----:B------:R-:W-:Y:S02]  /*70a0*/  IMAD R2, R29, R3, R2 ;  /* 0x000000031d027224 */ /* 0x000fe400078e0202 */
        /* <DEDUP_REMOVED lines=9> */
[----:B----4-:R-:W-:Y:S02]  /*7140*/  IABS R0, R13 ;  /* 0x0000000d00007213 */ /* 0x010fe40000000000 */
[C---:B------:R-:W-:Y:S01]  /*7150*/  IMAD.HI.U32 R5, R28.reuse, R4, RZ ;  /* 0x000000041c057227 */ /* 0x040fe200078e00ff */
[----:B------:R-:W4:Y:S03]  /*7160*/  LDL R13, [R1+0x3b7c] ;  /* 0x003b7c00010d7983 */ /* 0x000f260000100800 */
[----:B------:R-:W-:-:S04]  /*7170*/  IMAD.HI.U32 R3, R28, R0, RZ ;  /* 0x000000001c037227 */ /* 0x000fc800078e00ff */
[----:B------:R-:W-:Y:S02]  /*7180*/  IMAD.MOV R5, RZ, RZ, -R5 ;  /* 0x000000ffff057224 */ /* 0x000fe400078e0a05 */
[----:B------:R-:W-:Y:S01]  /*7190*/  IMAD.MOV R3, RZ, RZ, -R3 ;  /* 0x000000ffff037224 */ /* 0x000fe200078e0a03 */
[----:B------:R5:W-:Y:S01]  /*71a0*/  STL [R1+0x780], R2 ;  /* 0x0007800201007387 */ /* 0x000be20000100800 */
[C---:B------:R-:W-:Y:S02]  /*71b0*/  IMAD R4, R29.reuse, R5, R4 ;  /* 0x000000051d047224 */ /* 0x040fe400078e0204 */
[----:B------:R-:W-:Y:S01]  /*71c0*/  IMAD R0, R29, R3, R0 ;  /* 0x000000031d007224 */ /* 0x000fe200078e0200 */
[----:B------:R-:W-:Y:S04]  /*71d0*/  STL [R1+0x778], R7 ;  /* 0x0007780701007387 */ /* 0x000fe80000100800 */
[----:B------:R0:W-:Y:S01]  /*71e0*/  STL [R1+0x764], R6 ;  /* 0x0007640601007387 */ /* 0x0001e20000100800 */
[----:B-----5:R-:W-:-:S03]  /*71f0*/  IABS R2, R14 ;  /* 0x0000000e00027213 */ /* 0x020fc60000000000 */
[----:B------:R-:W5:Y:S01]  /*7200*/  LDL R14, [R1+0x3b78] ;  /* 0x003b7800010e7983 */ /* 0x000f620000100800 */
[----:B------:R-:W-:-:S03]  /*7210*/  IABS R8, R11 ;  /* 0x0000000b00087213 */ /* 0x000fc60000000000 */
[----:B------:R2:W-:Y:S04]  /*7220*/  STL [R1+0x76c], R4 ;  /* 0x00076c0401007387 */ /* 0x0005e80000100800 */
[----:B------:R3:W-:Y:S04]  /*7230*/  STL [R1+0x770], R0 ;  /* 0x0007700001007387 */ /* 0x0007e80000100800 */
[----:B------:R-:W5:Y:S01]  /*7240*/  LDL R11, [R1+0x3b74] ;  /* 0x003b7400010b7983 */ /* 0x000f620000100800 */
[----:B------:R-:W-:Y:S01]  /*7250*/  IMAD.HI.U32 R3, R28, R2, RZ ;  /* 0x000000021c037227 */ /* 0x000fe200078e00ff */
[----:B0-----:R-:W-:-:S02]  /*7260*/  IABS R6, R12 ;  /* 0x0000000c00067213 */ /* 0x001fc40000000000 */
[----:B------:R-:W5:Y:S01]  /*7270*/  LDL R12, [R1+0x3b70] ;  /* 0x003b7000010c7983 */ /* 0x000f620000100800 */
[----:B------:R-:W-:Y:S02]  /*7280*/  IMAD.MOV R3, RZ, RZ, -R3 ;  /* 0x000000ffff037224 */ /* 0x000fe400078e0a03 */
[----:B------:R-:W-:-:S04]  /*7290*/  IMAD.HI.U32 R9, R28, R8, RZ ;  /* 0x000000081c097227 */ /* 0x000fc800078e00ff */
[----:B------:R-:W-:-:S04]  /*72a0*/  IMAD.HI.U32 R7, R28, R6, RZ ;  /* 0x000000061c077227 */ /* 0x000fc800078e00ff */
[C---:B------:R-:W-:Y:S02]  /*72b0*/  IMAD R2, R29.reuse, R3, R2 ;  /* 0x000000031d027224 */ /* 0x040fe400078e0202 */
[----:B------:R-:W-:Y:S02]  /*72c0*/  IMAD.MOV R9, RZ, RZ, -R9 ;  /* 0x000000ffff097224 */ /* 0x000fe400078e0a09 */
[----:B------:R-:W-:Y:S02]  /*72d0*/  IMAD.MOV R7, RZ, RZ, -R7 ;  /* 0x000000ffff077224 */ /* 0x000fe400078e0a07 */
[C---:B------:R-:W-:Y:S02]  /*72e0*/  IMAD R8, R29.reuse, R9, R8 ;  /* 0x000000091d087224 */ /* 0x040fe400078e0208 */
[----:B------:R-:W-:Y:S01]  /*72f0*/  IMAD R6, R29, R7, R6 ;  /* 0x000000071d067224 */ /* 0x000fe200078e0206 */
[----:B--2---:R-:W-:Y:S02]  /*7300*/  IABS R4, R15 ;  /* 0x0000000f00047213 */ /* 0x004fe40000000000 */
[----:B------:R-:W2:Y:S03]  /*7310*/  LDL R15, [R1+0x3b6c] ;  /* 0x003b6c00010f7983 */ /* 0x000ea60000100800 */
[----:B------:R-:W-:-:S04]  /*7320*/  IMAD.HI.U32 R5, R28, R4, RZ ;  /* 0x000000041c057227 */ /* 0x000fc800078e00ff */
[----:B------:R-:W-:-:S04]  /*7330*/  IMAD.MOV R5, RZ, RZ, -R5 ;  /* 0x000000ffff057224 */ /* 0x000fc800078e0a05 */
[C---:B------:R-:W-:Y:S01]  /*7340*/  IMAD R4, R29.reuse, R5, R4 ;  /* 0x000000051d047224 */ /* 0x040fe200078e0204 */
[----:B---3--:R-:W-:Y:S02]  /*7350*/  IABS R0, R18 ;  /* 0x0000001200007213 */ /* 0x008fe40000000000 */
[----:B------:R-:W3:Y:S03]  /*7360*/  LDL R18, [R1+0x3b68] ;  /* 0x003b680001127983 */ /* 0x000ee60000100800 */
[----:B------:R-:W-:Y:S01]  /*7370*/  IMAD.HI.U32 R3, R28, R0, RZ ;  /* 0x000000001c037227 */ /* 0x000fe200078e00ff */
[----:B------:R4:W-:Y:S03]  /*7380*/  STL [R1+0x768], R2 ;  /* 0x0007680201007387 */ /* 0x0009e60000100800 */
[----:B------:R-:W-:Y:S01]  /*7390*/  IMAD.MOV R3, RZ, RZ, -R3 ;  /* 0x000000ffff037224 */ /* 0x000fe200078e0a03 */
[----:B------:R-:W-:Y:S03]  /*73a0*/  STL [R1+0x74c], R8 ;  /* 0x00074c0801007387 */ /* 0x000fe60000100800 */
[----:B------:R-:W-:Y:S01]  /*73b0*/  IMAD R0, R29, R3, R0 ;  /* 0x000000031d007224 */ /* 0x000fe200078e0200 */
[----:B------:R5:W-:Y:S01]  /*73c0*/  STL [R1+0x754], R6 ;  /* 0x0007540601007387 */ /* 0x000be20000100800 */
[----:B----4-:R-:W-:-:S03]  /*73d0*/  IABS R2, R13 ;  /* 0x0000000d00027213 */ /* 0x010fc60000000000 */
[----:B------:R-:W4:Y:S04]  /*73e0*/  LDL R13, [R1+0x3b64] ;  /* 0x003b6400010d7983 */ /* 0x000f280000100800 */
[----:B------:R0:W-:Y:S04]  /*73f0*/  STL [R1+0x75c], R4 ;  /* 0x00075c0401007387 */ /* 0x0001e80000100800 */
[----:B------:R2:W-:Y:S01]  /*7400*/  STL [R1+0x760], R0 ;  /* 0x0007600001007387 */ /* 0x0005e20000100800 */
[----:B-----5:R-:W-:-:S03]  /*7410*/  IABS R6, R11 ;  /* 0x0000000b00067213 */ /* 0x020fc60000000000 */
[----:B------:R-:W5:Y:S01]  /*7420*/  LDL R11, [R1+0x3b5c] ;  /* 0x003b5c00010b7983 */ /* 0x000f620000100800 */
[----:B------:R-:W-:-:S03]  /*7430*/  IABS R7, R14 ;  /* 0x0000000e00077213 */ /* 0x000fc60000000000 */
[----:B------:R-:W5:Y:S01]  /*7440*/  LDL R14, [R1+0x3b60] ;  /* 0x003b6000010e7983 */ /* 0x000f620000100800 */
[----:B------:R-:W-:-:S04]  /*7450*/  IMAD.HI.U32 R3, R28, R2, RZ ;  /* 0x000000021c037227 */ /* 0x000fc800078e00ff */
[C---:B------:R-:W-:Y:S01]  /*7460*/  IMAD.HI.U32 R8, R28.reuse, R7, RZ ;  /* 0x000000071c087227 */ /* 0x040fe200078e00ff */
[----:B0-----:R-:W-:Y:S02]  /*7470*/  IABS R4, R12 ;  /* 0x0000000c00047213 */ /* 0x001fe40000000000 */
[----:B------:R-:W5:Y:S01]  /*7480*/  LDL R12, [R1+0x3b58] ;  /* 0x003b5800010c7983 */ /* 0x000f620000100800 */
[----:B------:R-:W-:-:S04]  /*7490*/  IMAD.HI.U32 R9, R28, R6, RZ ;  /* 0x000000061c097227 */ /* 0x000fc800078e00ff */
[----:B------:R-:W-:Y:S02]  /*74a0*/  IMAD.MOV R3, RZ, RZ, -R3 ;  /* 0x000000ffff037224 */ /* 0x000fe400078e0a03 */
[----:B------:R-:W-:Y:S02]  /*74b0*/  IMAD.MOV R8, RZ, RZ, -R8 ;  /* 0x000000ffff087224 */ /* 0x000fe400078e0a08 */
[----:B------:R-:W-:Y:S02]  /*74c0*/  IMAD.MOV R9, RZ, RZ, -R9 ;  /* 0x000000ffff097224 */ /* 0x000fe400078e0a09 */
[C---:B------:R-:W-:Y:S02]  /*74d0*/  IMAD R2, R29.reuse, R3, R2 ;  /* 0x000000031d027224 */ /* 0x040fe400078e0202 */
[C---:B------:R-:W-:Y:S02]  /*74e0*/  IMAD R7, R29.reuse, R8, R7 ;  /* 0x000000081d077224 */ /* 0x040fe400078e0207 */
[----:B------:R-:W-:-:S02]  /*74f0*/  IMAD R6, R29, R9, R6 ;  /* 0x000000091d067224 */ /* 0x000fc400078e0206 */
[----:B------:R-:W-:-:S04]  /*7500*/  IMAD.HI.U32 R5, R28, R4, RZ ;  /* 0x000000041c057227 */ /* 0x000fc800078e00ff */
[----:B------:R-:W-:-:S04]  /*7510*/  IMAD.MOV R5, RZ, RZ, -R5 ;  /* 0x000000ffff057224 */ /* 0x000fc800078e0a05 */
[----:B------:R-:W-:Y:S01]  /*7520*/  IMAD R4, R29, R5, R4 ;  /* 0x000000051d047224 */ /* 0x000fe200078e0204 */
[----:B--2---:R-:W-:Y:S02]  /*7530*/  IABS R0, R15 ;  /* 0x0000000f00007213 */ /* 0x004fe40000000000 */
[----:B------:R-:W2:Y:S04]  /*7540*/  LDL R15, [R1+0x3b54] ;  /* 0x003b5400010f7983 */ /* 0x000ea80000100800 */
[----:B------:R3:W-:Y:S01]  /*7550*/  STL [R1+0x758], R2 ;  /* 0x0007580201007387 */ /* 0x0007e20000100800 */
[----:B------:R-:W-:-:S03]  /*7560*/  IMAD.HI.U32 R3, R28, R0, RZ ;  /* 0x000000001c037227 */ /* 0x000fc600078e00ff */
[----:B------:R-:W-:Y:S04]  /*7570*/  STL [R1+0x750], R7 ;  /* 0x0007500701007387 */ /* 0x000fe80000100800 */
[----:B------:R-:W-:Y:S01]  /*7580*/  STL [R1+0x73c], R6 ;  /* 0x00073c0601007387 */ /* 0x000fe20000100800 */
[----:B------:R-:W-:Y:S01]  /*7590*/  IMAD.MOV R3, RZ, RZ, -R3 ;  /* 0x000000ffff037224 */ /* 0x000fe200078e0a03 */
[----:B---3--:R-:W-:Y:S02]  /*75a0*/  IABS R2, R18 ;  /* 0x0000001200027213 */ /* 0x008fe40000000000 */
[----:B------:R-:W3:Y:S01]  /*75b0*/  LDL R18, [R1+0x3b50] ;  /* 0x003b500001127983 */ /* 0x000ee20000100800 */
[----:B------:R-:W-:-:S03]  /*75c0*/  IMAD R0, R29, R3, R0 ;  /* 0x000000031d007224 */ /* 0x000fc600078e0200 */
[----:B------:R5:W-:Y:S04]  /*75d0*/  STL [R1+0x744], R4 ;  /* 0x0007440401007387 */ /* 0x000be80000100800 */
[----:B------:R0:W-:Y:S01]  /*75e0*/  STL [R1+0x748], R0 ;  /* 0x0007480001007387 */ /* 0x0001e20000100800 */
[----:B----4-:R-:W-:-:S03]  /*75f0*/  IABS R8, R13 ;  /* 0x0000000d00087213 */ /* 0x010fc60000000000 */
[----:B------:R-:W4:Y:S01]  /*7600*/  LDL R13, [R1+0x3b4c] ;  /* 0x003b4c00010d7983 */ /* 0x000f220000100800 */
[----:B-----5:R-:W-:-:S03]  /*7610*/  IABS R4, R11 ;  /* 0x0000000b00047213 */ /* 0x020fc60000000000 */
[----:B------:R-:W5:Y:S01]  /*7620*/  LDL R11, [R1+0x3b44] ;  /* 0x003b4400010b7983 */ /* 0x000f620000100800 */
[----:B------:R-:W-:-:S03]  /*7630*/  IABS R6, R14 ;  /* 0x0000000e00067213 */ /* 0x000fc60000000000 */
[----:B------:R-:W5:Y:S01]  /*7640*/  LDL R14, [R1+0x3b48] ;  /* 0x003b4800010e7983 */ /* 0x000f620000100800 */
[----:B------:R-:W-:-:S04]  /*7650*/  IMAD.HI.U32 R3, R28, R2, RZ ;  /* 0x000000021c037227 */ /* 0x000fc800078e00ff */
[----:B------:R-:W-:-:S04]  /*7660*/  IMAD.HI.U32 R9, R28, R8, RZ ;  /* 0x000000081c097227 */ /* 0x000fc800078e00ff */
[----:B------:R-:W-:-:S04]  /*7670*/  IMAD.HI.U32 R7, R28, R6, RZ ;  /* 0x000000061c077227 */ /* 0x000fc800078e00ff */
[----:B------:R-:W-:Y:S02]  /*7680*/  IMAD.MOV R3, RZ, RZ, -R3 ;  /* 0x000000ffff037224 */ /* 0x000fe400078e0a03 */
[----:B------:R-:W-:Y:S02]  /*7690*/  IMAD.MOV R9, RZ, RZ, -R9 ;  /* 0x000000ffff097224 */ /* 0x000fe400078e0a09 */
[----:B------:R-:W-:Y:S02]  /*76a0*/  IMAD.MOV R7, RZ, RZ, -R7 ;  /* 0x000000ffff077224 */ /* 0x000fe400078e0a07 */
[C---:B------:R-:W-:Y:S02]  /*76b0*/  IMAD R2, R29.reuse, R3, R2 ;  /* 0x000000031d027224 */ /* 0x040fe400078e0202 */
[C---:B------:R-:W-:Y:S01]  /*76c0*/  IMAD R8, R29.reuse, R9, R8 ;  /* 0x000000091d087224 */ /* 0x040fe200078e0208 */
[----:B0-----:R-:W-:Y:S01]  /*76d0*/  IABS R0, R12 ;  /* 0x0000000c00007213 */ /* 0x001fe20000000000 */
[----:B------:R-:W-:Y:S01]  /*76e0*/  IMAD R6, R29, R7, R6 ;  /* 0x000000071d067224 */ /* 0x000fe200078e0206 */
[----:B------:R-:W5:Y:S04]  /*76f0*/  LDL R12, [R1+0x3b40] ;  /* 0x003b4000010c7983 */ /* 0x000f680000100800 */
[----:B------:R2:W-:Y:S04]  /*7700*/  STL [R1+0x740], R2 ;  /* 0x0007400201007387 */ /* 0x0005e80000100800 */
[----:B------:R-:W-:Y:S04]  /*7710*/  STL [R1+0x724], R8 ;  /* 0x0007240801007387 */ /* 0x000fe80000100800 */
[----:B------:R4:W-:Y:S01]  /*7720*/  STL [R1+0x72c], R6 ;  /* 0x00072c0601007387 */ /* 0x0009e20000100800 */
[----:B------:R-:W-:-:S04]  /*7730*/  IMAD.HI.U32 R5, R28, R4, RZ ;  /* 0x000000041c057227 */ /* 0x000fc800078e00ff */
[----:B------:R-:W-:-:S04]  /*7740*/  IMAD.MOV R5, RZ, RZ, -R5 ;  /* 0x000000ffff057224 */ /* 0x000fc800078e0a05 */
[----:B------:R-:W-:Y:S02]  /*7750*/  IMAD R4, R29, R5, R4 ;  /* 0x000000051d047224 */ /* 0x000fe400078e0204 */
[----:B------:R-:W-:-:S04]  /*7760*/  IMAD.HI.U32 R3, R28, R0, RZ ;  /* 0x000000001c037227 */ /* 0x000fc800078e00ff */
[----:B------:R-:W-:-:S04]  /*7770*/  IMAD.MOV R3, RZ, RZ, -R3 ;  /* 0x000000ffff037224 */ /* 0x000fc800078e0a03 */
[----:B------:R-:W-:Y:S01]  /*7780*/  IMAD R0, R29, R3, R0 ;  /* 0x000000031d007224 */ /* 0x000fe200078e0200 */
[----:B--2---:R-:W-:Y:S02]  /*7790*/  IABS R2, R15 ;  /* 0x0000000f00027213 */ /* 0x004fe40000000000 */
[----:B------:R-:W2:Y:S04]  /*77a0*/  LDL R15, [R1+0x3b3c] ;  /* 0x003b3c00010f7983 */ /* 0x000ea80000100800 */
[----:B------:R-:W-:Y:S01]  /*77b0*/  STL [R1+0x734], R4 ;  /* 0x0007340401007387 */ /* 0x000fe20000100800 */
[----:B---3--:R-:W-:-:S03]  /*77c0*/  IABS R7, R18 ;  /* 0x0000001200077213 */ /* 0x008fc60000000000 */
[----:B------:R-:W3:Y:S04]  /*77d0*/  LDL R18, [R1+0x3b38] ;  /* 0x003b380001127983 */ /* 0x000ee80000100800 */
[----:B------:R5:W-:Y:S01]  /*77e0*/  STL [R1+0x738], R0 ;  /* 0x0007380001007387 */ /* 0x000be20000100800 */
[----:B----4-:R-:W-:-:S03]  /*77f0*/  IABS R6, R13 ;  /* 0x0000000d00067213 */ /* 0x010fc60000000000 */
[----:B------:R-:W4:Y:S01]  /*7800*/  LDL R13, [R1+0x3b34] ;  /* 0x003b3400010d7983 */ /* 0x000f220000100800 */
[----:B-----5:R-:W-:-:S03]  /*7810*/  IABS R0, R11 ;  /* 0x0000000b00007213 */ /* 0x020fc60000000000 */
[----:B------:R-:W5:Y:S01]  /*7820*/  LDL R11, [R1+0x3b2c] ;  /* 0x003b2c00010b7983 */ /* 0x000f620000100800 */
[C---:B------:R-:W-:Y:S01]  /*7830*/  IMAD.HI.U32 R3, R28.reuse, R2, RZ ;  /* 0x000000021c037227 */ /* 0x040fe200078e00ff */
[----:B------:R-:W-:Y:S02]  /*7840*/  IABS R4, R14 ;  /* 0x0000000e00047213 */ /* 0x000fe40000000000 */
[----:B------:R-:W5:Y:S01]  /*7850*/  LDL R14, [R1+0x3b30] ;  /* 0x003b3000010e7983 */ /* 0x000f620000100800 */
[----:B------:R-:W-:Y:S02]  /*7860*/  IMAD.MOV R3, RZ, RZ, -R3 ;  /* 0x000000ffff037224 */ /* 0x000fe400078e0a03 */
[----:B------:R-:W-:-:S04]  /*7870*/  IMAD.HI.U32 R8, R28, R7, RZ ;  /* 0x000000071c087227 */ /* 0x000fc800078e00ff */
[----:B------:R-:W-:-:S04]  /*7880*/  IMAD.HI.U32 R9, R28, R6, RZ ;  /* 0x000000061c097227 */ /* 0x000fc800078e00ff */
[----:B------:R-:W-:-:S04]  /*7890*/  IMAD.HI.U32 R5, R28, R4, RZ ;  /* 0x000000041c057227 */ /* 0x000fc800078e00ff */
[----:B------:R-:W-:Y:S02]  /*78a0*/  IMAD R2, R29, R3, R2 ;  /* 0x000000031d027224 */ /* 0x000fe400078e0202 */
[----:B------:R-:W-:-:S04]  /*78b0*/  IMAD.HI.U32 R3, R28, R0, RZ ;  /* 0x000000001c037227 */ /* 0x000fc800078e00ff */
[----:B------:R-:W-:Y:S02]  /*78c0*/  IMAD.MOV R8, RZ, RZ, -R8 ;  /* 0x000000ffff087224 */ /* 0x000fe400078e0a08 */
[----:B------:R-:W-:Y:S02]  /*78d0*/  IMAD.MOV R9, RZ, RZ, -R9 ;  /* 0x000000ffff097224 */ /* 0x000fe400078e0a09 */
[----:B------:R-:W-:Y:S02]  /*78e0*/  IMAD.MOV R5, RZ, RZ, -R5 ;  /* 0x000000ffff057224 */ /* 0x000fe400078e0a05 */
[----:B------:R-:W-:Y:S02]  /*78f0*/  IMAD.MOV R3, RZ, RZ, -R3 ;  /* 0x000000ffff037224 */ /* 0x000fe400078e0a03 */
[C---:B------:R-:W-:Y:S02]  /*7900*/  IMAD R7, R29.reuse, R8, R7 ;  /* 0x000000081d077224 */ /* 0x040fe400078e0207 */
[----:B------:R-:W-:-:S02]  /*7910*/  IMAD R6, R29, R9, R6 ;  /* 0x000000091d067224 */ /* 0x000fc400078e0206 */
[C---:B------:R-:W-:Y:S01]  /*7920*/  IMAD R4, R29.reuse, R5, R4 ;  /* 0x000000051d047224 */ /* 0x040fe200078e0204 */
[----:B------:R0:W-:Y:S01]  /*7930*/  STL [R1+0x730], R2 ;  /* 0x0007300201007387 */ /* 0x0001e20000100800 */
[----:B------:R-:W-:-:S03]  /*7940*/  IMAD R0, R29, R3, R0 ;  /* 0x000000031d007224 */ /* 0x000fc600078e0200 */
[----:B------:R-:W-:Y:S04]  /*7950*/  STL [R1+0x728], R7 ;  /* 0x0007280701007387 */ /* 0x000fe80000100800 */
[----:B------:R3:W-:Y:S01]  /*7960*/  STL [R1+0x714], R6 ;  /* 0x0007140601007387 */ /* 0x0007e20000100800 */
[----:B0-----:R-:W-:-:S03]  /*7970*/  IABS R2, R12 ;  /* 0x0000000c00027213 */ /* 0x001fc60000000000 */
[----:B------:R4:W-:Y:S04]  /*7980*/  STL [R1+0x71c], R4 ;  /* 0x00071c0401007387 */ /* 0x0009e80000100800 */
[----:B------:R-:W5:Y:S04]  /*7990*/  LDL R12, [R1+0x3b28] ;  /* 0x003b2800010c7983 */ /* 0x000f680000100800 */
[----:B------:R-:W-:Y:S01]  /*79a0*/  STL [R1+0x720], R0 ;  /* 0x0007200001007387 */ /* 0x000fe20000100800 */
[----:B------:R-:W-:-:S03]  /*79b0*/  IMAD.HI.U32 R3, R28, R2, RZ ;  /* 0x000000021c037227 */ /* 0x000fc600078e00ff */
[----:B------:R-:W5:Y:S01]  /*79c0*/  LDL R17, [R1+0x3b20] ;  /* 0x003b200001117983 */ /* 0x000f620000100800 */
        /* <DEDUP_REMOVED lines=8> */
[----:B------:R-:W3:Y:S03]  /*7a50*/  LDL R18, [R1+0x3b1c] ;  /* 0x003b1c0001127983 */ /* 0x000ee60000100800 */
[----:B------:R-:W-:-:S04]  /*7a60*/  IMAD.HI.U32 R7, R28, R6, RZ ;  /* 0x000000061c077227 */ /* 0x000fc800078e00ff */
[----:B------:R-:W-:-:S04]  /*7a70*/  IMAD.MOV R7, RZ, RZ, -R7 ;  /* 0x000000ffff077224 */ /* 0x000fc800078e0a07 */
[----:B------:R-:W-:Y:S01]  /*7a80*/  IMAD R6, R29, R7, R6 ;  /* 0x000000071d067224 */ /* 0x000fe200078e0206 */
[----:B----4-:R-:W-:Y:S02]  /*7a90*/  IABS R4, R13 ;  /* 0x0000000d00047213 */ /* 0x010fe40000000000 */
[----:B------:R-:W4:Y:S04]  /*7aa0*/  LDL R13, [R1+0x3b18] ;  /* 0x003b1800010d7983 */ /* 0x000f280000100800 */
[----:B------:R5:W-:Y:S04]  /*7ab0*/  STL [R1+0x718], R2 ;  /* 0x0007180201007387 */ /* 0x000be80000100800 */
[----:B------:R0:W-:Y:S04]  /*7ac0*/  STL [R1+0x6fc], R8 ;  /* 0x0006fc0801007387 */ /* 0x0001e80000100800 */
[----:B------:R-:W-:Y:S01]  /*7ad0*/  STL [R1+0x704], R6 ;  /* 0x0007040601007387 */ /* 0x000fe20000100800 */
[----:B-----5:R-:W-:-:S03]  /*7ae0*/  IABS R2, R11 ;  /* 0x0000000b00027213 */ /* 0x020fc60000000000 */
[----:B------:R-:W5:Y:S01]  /*7af0*/  LDL R11, [R1+0x3b14] ;  /* 0x003b1400010b7983 */ /* 0x000f620000100800 */
[----:B------:R-:W-:-:S04]  /*7b00*/  IMAD.HI.U32 R5, R28, R4, RZ ;  /* 0x000000041c057227 */ /* 0x000fc800078e00ff */
[----:B------:R-:W-:Y:S01]  /*7b10*/  IMAD.MOV R5, RZ, RZ, -R5 ;  /* 0x000000ffff057224 */ /* 0x000fe200078e0a05 */
[----:B------:R-:W-:-:S03]  /*7b20*/  IABS R0, R14 ;  /* 0x0000000e00007213 */ /* 0x000fc60000000000 */
[----:B------:R-:W-:Y:S02]  /*7b30*/  IMAD R4, R29, R5, R4 ;  /* 0x000000051d047224 */ /* 0x000fe400078e0204 */
[----:B------:R-:W-:-:S03]  /*7b40*/  IMAD.HI.U32 R3, R28, R0, RZ ;  /* 0x000000001c037227 */ /* 0x000fc600078e00ff */
[----:B------:R1:W-:Y:S04]  /*7b50*/  STL [R1+0x70c], R4 ;  /* 0x00070c0401007387 */ /* 0x0003e80000100800 */
[----:B------:R-:W3:Y:S01]  /*7b60*/  LDL R14, [R1+0x3b10] ;  /* 0x003b1000010e7983 */ /* 0x000ee20000100800 */
[----:B------:R-:W-:-:S04]  /*7b70*/  IMAD.MOV R3, RZ, RZ, -R3 ;  /* 0x000000ffff037224 */ /* 0x000fc800078e0a03 */
[----:B------:R-:W-:-:S05]  /*7b80*/  IMAD R0, R29, R3, R0 ;  /* 0x000000031d007224 */ /* 0x000fca00078e0200 */
[----:B------:R-:W-:Y:S01]  /*7b90*/  STL [R1+0x710], R0 ;  /* 0x0007100001007387 */ /* 0x000fe20000100800 */
[----:B------:R-:W-:-:S04]  /*7ba0*/  IMAD.HI.U32 R3, R28, R2, RZ ;  /* 0x000000021c037227 */ /* 0x000fc800078e00ff */
[----:B------:R-:W-:-:S04]  /*7bb0*/  IMAD.MOV R3, RZ, RZ, -R3 ;  /* 0x000000ffff037224 */ /* 0x000fc800078e0a03 */
[----:B------:R-:W-:Y:S01]  /*7bc0*/  IMAD R2, R29, R3, R2 ;  /* 0x000000031d027224 */ /* 0x000fe200078e0202 */
[----:B------:R-:W-:Y:S02]  /*7bd0*/  IABS R7, R12 ;  /* 0x0000000c00077213 */ /* 0x000fe40000000000 */
[----:B------:R-:W3:Y:S03]  /*7be0*/  LDL R12, [R1+0x3b08] ;  /* 0x003b0800010c7983 */ /* 0x000ee60000100800 */
[----:B0-----:R-:W-:Y:S01]  /*7bf0*/  IMAD.HI.U32 R8, R28, R7, RZ ;  /* 0x000000071c087227 */ /* 0x001fe200078e00ff */
[----:B-1----:R-:W-:-:S03]  /*7c00*/  IABS R4, R17 ;  /* 0x0000001100047213 */ /* 0x002fc60000000000 */
[----:B------:R-:W-:Y:S02]  /*7c10*/  IMAD.MOV R8, RZ, RZ, -R8 ;  /* 0x000000ffff087224 */ /* 0x000fe400078e0a08 */
[----:B------:R-:W-:-:S04]  /*7c20*/  IMAD.HI.U32 R5, R28, R4, RZ ;  /* 0x000000041c057227 */ /* 0x000fc800078e00ff */
[----:B------:R-:W-:Y:S02]  /*7c30*/  IMAD.MOV R5, RZ, RZ, -R5 ;  /* 0x000000ffff057224 */ /* 0x000fe400078e0a05 */
[C---:B------:R-:W-:Y:S02]  /*7c40*/  IMAD R7, R29.reuse, R8, R7 ;  /* 0x000000081d077224 */ /* 0x040fe400078e0207 */
[----:B------:R-:W-:Y:S01]  /*7c50*/  IMAD R4, R29, R5, R4 ;  /* 0x000000051d047224 */ /* 0x000fe200078e0204 */
[----:B--2---:R-:W-:Y:S02]  /*7c60*/  IABS R6, R15 ;  /* 0x0000000f00067213 */ /* 0x004fe40000000000 */
[----:B------:R-:W2:Y:S03]  /*7c70*/  LDL R15, [R1+0x3b0c] ;  /* 0x003b0c00010f7983 */ /* 0x000ea60000100800 */
[----:B------:R-:W-:-:S04]  /*7c80*/  IMAD.HI.U32 R9, R28, R6, RZ ;  /* 0x000000061c097227 */ /* 0x000fc800078e00ff */
[----:B------:R-:W-:Y:S01]  /*7c90*/  IMAD.MOV R9, RZ, RZ, -R9 ;  /* 0x000000ffff097224 */ /* 0x000fe200078e0a09 */
[----:B------:R4:W-:Y:S03]  /*7ca0*/  STL [R1+0x708], R2 ;  /* 0x0007080201007387 */ /* 0x0009e60000100800 */
[----:B------:R-:W-:Y:S01]  /*7cb0*/  IMAD R6, R29, R9, R6 ;  /* 0x000000091d067224 */ /* 0x000fe200078e0206 */
[----:B----4-:R-:W-:Y:S02]  /*7cc0*/  IABS R2, R13 ;  /* 0x0000000d00027213 */ /* 0x010fe40000000000 */
[----:B------:R-:W4:Y:S04]  /*7cd0*/  LDL R13, [R1+0x3b04] ;  /* 0x003b0400010d7983 */ /* 0x000f280000100800 */
[----:B------:R-:W-:Y:S04]  /*7ce0*/  STL [R1+0x700], R7 ;  /* 0x0007000701007387 */ /* 0x000fe80000100800 */
[----:B------:R0:W-:Y:S04]  /*7cf0*/  STL [R1+0x6ec], R6 ;  /* 0x0006ec0601007387 */ /* 0x0001e80000100800 */
[----:B------:R-:W-:Y:S01]  /*7d00*/  STL [R1+0x6f4], R4 ;  /* 0x0006f40401007387 */ /* 0x000fe20000100800 */
[----:B-----5:R-:W-:-:S03]  /*7d10*/  IABS R8, R11 ;  /* 0x0000000b00087213 */ /* 0x020fc60000000000 */
[----:B------:R-:W5:Y:S01]  /*7d20*/  LDL R11, [R1+0x3b00] ;  /* 0x003b0000010b7983 */ /* 0x000f620000100800 */
[----:B---3--:R-:W-:-:S05]  /*7d30*/  IABS R0, R18 ;  /* 0x0000001200007213 */ /* 0x008fca0000000000 */
[----:B------:R-:W-:-:S04]  /*7d40*/  IMAD.HI.U32 R3, R28, R0, RZ ;  /* 0x000000001c037227 */ /* 0x000fc800078e00ff */
[----:B------:R-:W-:-:S04]  /*7d50*/  IMAD.MOV R3, RZ, RZ, -R3 ;  /* 0x000000ffff037224 */ /* 0x000fc800078e0a03 */
[----:B------:R-:W-:Y:S01]  /*7d60*/  IMAD R0, R29, R3, R0 ;  /* 0x000000031d007224 */ /* 0x000fe200078e0200 */
[----:B0-----:R-:W-:-:S04]  /*7d70*/  IABS R6, R14 ;  /* 0x0000000e00067213 */ /* 0x001fc80000000000 */
[----:B------:R0:W-:Y:S04]  /*7d80*/  STL [R1+0x6f8], R0 ;  /* 0x0006f80001007387 */ /* 0x0001e80000100800 */
[----:B------:R-:W3:Y:S01]  /*7d90*/  LDL R14, [R1+0x3afc] ;  /* 0x003afc00010e7983 */ /* 0x000ee20000100800 */
[----:B------:R-:W-:-:S03]  /*7da0*/  IMAD.HI.U32 R3, R28, R2, RZ ;  /* 0x000000021c037227 */ /* 0x000fc600078e00ff */
[----:B------:R-:W3:Y:S01]  /*7db0*/  LDL R18, [R1+0x3af4] ;  /* 0x003af40001127983 */ /* 0x000ee20000100800 */
[----:B------:R-:W-:Y:S02]  /*7dc0*/  IMAD.MOV R3, RZ, RZ, -R3 ;  /* 0x000000ffff037224 */ /* 0x000fe400078e0a03 */
[----:B------:R-:W-:-:S04]  /*7dd0*/  IMAD.HI.U32 R9, R28, R8, RZ ;  /* 0x000000081c097227 */ /* 0x000fc800078e00ff */
[----:B------:R-:W-:-:S04]  /*7de0*/  IMAD.HI.U32 R7, R28, R6, RZ ;  /* 0x000000061c077227 */ /* 0x000fc800078e00ff */
[C---:B------:R-:W-:Y:S02]  /*7df0*/  IMAD R10, R29.reuse, R3, R2 ;  /* 0x000000031d0a7224 */ /* 0x040fe400078e0202 */
[----:B------:R-:W-:Y:S02]  /*7e00*/  IMAD.MOV R9, RZ, RZ, -R9 ;  /* 0x000000ffff097224 */ /* 0x000fe400078e0a09 */
[----:B------:R-:W-:Y:S02]  /*7e10*/  IMAD.MOV R7, RZ, RZ, -R7 ;  /* 0x000000ffff077224 */ /* 0x000fe400078e0a07 */
[----:B------:R-:W-:Y:S01]  /*7e20*/  IMAD R8, R29, R9, R8 ;  /* 0x000000091d087224 */ /* 0x000fe200078e0208 */
[----:B0-----:R-:W-:Y:S02]  /*7e30*/  IABS R0, R12 ;  /* 0x0000000c00007213 */ /* 0x001fe40000000000 */
[----:B------:R-:W3:Y:S03]  /*7e40*/  LDL R12, [R1+0x3af0] ;  /* 0x003af000010c7983 */ /* 0x000ee60000100800 */
        /* <DEDUP_REMOVED lines=8> */
[----:B------:R-:W-:Y:S03]  /*7ed0*/  STL [R1+0x6f0], R10 ;  /* 0x0006f00a01007387 */ /* 0x000fe60000100800 */
[----:B------:R-:W-:Y:S01]  /*7ee0*/  IMAD R4, R29, R5, R4 ;  /* 0x000000051d047224 */ /* 0x000fe200078e0204 */
[----:B------:R-:W-:Y:S04]  /*7ef0*/  STL [R1+0x6d4], R8 ;  /* 0x0006d40801007387 */ /* 0x000fe80000100800 */
[----:B------:R3:W-:Y:S01]  /*7f00*/  STL [R1+0x6dc], R6 ;  /* 0x0006dc0601007387 */ /* 0x0007e20000100800 */
[----:B----4-:R-:W-:-:S03]  /*7f10*/  IABS R2, R13 ;  /* 0x0000000d00027213 */ /* 0x010fc60000000000 */
[----:B------:R-:W4:Y:S04]  /*7f20*/  LDL R13, [R1+0x3aec] ;  /* 0x003aec00010d7983 */ /* 0x000f280000100800 */
[----:B------:R-:W-:Y:S04]  /*7f30*/  STL [R1+0x6e4], R4 ;  /* 0x0006e40401007387 */ /* 0x000fe80000100800 */
[----:B------:R0:W-:Y:S01]  /*7f40*/  STL [R1+0x6e8], R0 ;  /* 0x0006e80001007387 */ /* 0x0001e20000100800 */
[----:B-----5:R-:W-:-:S03]  /*7f50*/  IABS R7, R11 ;  /* 0x0000000b00077213 */ /* 0x020fc60000000000 */
[----:B------:R-:W5:Y:S01]  /*7f60*/  LDL R11, [R1+0x3ae8] ;  /* 0x003ae800010b7983 */ /* 0x000f620000100800 */
[C---:B------:R-:W-:Y:S01]  /*7f70*/  IMAD.HI.U32 R3, R28.reuse, R2, RZ ;  /* 0x000000021c037227 */ /* 0x040fe200078e00ff */
[----:B---3--:R-:W-:Y:S02]  /*7f80*/  IABS R6, R14 ;  /* 0x0000000e00067213 */ /* 0x008fe40000000000 */
[----:B------:R-:W3:Y:S01]  /*7f90*/  LDL R14, [R1+0x3ae4] ;  /* 0x003ae400010e7983 */ /* 0x000ee20000100800 */
        /* <DEDUP_REMOVED lines=9> */
[----:B------:R-:W3:Y:S03]  /*8030*/  LDL R18, [R1+0x3adc] ;  /* 0x003adc0001127983 */ /* 0x000ee60000100800 */
        /* <DEDUP_REMOVED lines=8> */
[----:B------:R5:W-:Y:S01]  /*80c0*/  STL [R1+0x6c4], R6 ;  /* 0x0006c40601007387 */ /* 0x000be20000100800 */
[----:B0-----:R-:W-:-:S03]  /*80d0*/  IABS R2, R12 ;  /* 0x0000000c00027213 */ /* 0x001fc60000000000 */
[----:B------:R-:W2:Y:S01]  /*80e0*/  LDL R12, [R1+0x3ad8] ;  /* 0x003ad800010c7983 */ /* 0x000ea20000100800 */
[----:B------:R-:W-:-:S04]  /*80f0*/  IMAD.MOV R5, RZ, RZ, -R5 ;  /* 0x000000ffff057224 */ /* 0x000fc800078e0a05 */
[----:B------:R-:W-:-:S05]  /*8100*/  IMAD R4, R29, R5, R4 ;  /* 0x000000051d047224 */ /* 0x000fca00078e0204 */
[----:B------:R3:W-:Y:S04]  /*8110*/  STL [R1+0x6cc], R4 ;  /* 0x0006cc0401007387 */ /* 0x0007e80000100800 */
[----:B------:R2:W-:Y:S01]  /*8120*/  STL [R1+0x6d0], R0 ;  /* 0x0006d00001007387 */ /* 0x0005e20000100800 */
[----:B----4-:R-:W-:-:S03]  /*8130*/  IABS R8, R13 ;  /* 0x0000000d00087213 */ /* 0x010fc60000000000 */
[----:B------:R-:W4:Y:S01]  /*8140*/  LDL R13, [R1+0x3ad4] ;  /* 0x003ad400010d7983 */ /* 0x000f220000100800 */
[----:B-----5:R-:W-:-:S03]  /*8150*/  IABS R6, R11 ;  /* 0x0000000b00067213 */ /* 0x020fc60000000000 */
[----:B------:R-:W5:Y:S01]  /*8160*/  LDL R11, [R1+0x3ad0] ;  /* 0x003ad000010b7983 */ /* 0x000f620000100800 */
[----:B------:R-:W-:-:S04]  /*8170*/  IMAD.HI.U32 R3, R28, R2, RZ ;  /* 0x000000021c037227 */ /* 0x000fc800078e00ff */
[----:B------:R-:W-:Y:S01]  /*8180*/  IMAD.MOV R3, RZ, RZ, -R3 ;  /* 0x000000ffff037224 */ /* 0x000fe200078e0a03 */
[----:B---3--:R-:W-:Y:S02]  /*8190*/  IABS R4, R14 ;  /* 0x0000000e00047213 */ /* 0x008fe40000000000 */
[----:B------:R-:W3:Y:S01]  /*81a0*/  LDL R14, [R1+0x3acc] ;  /* 0x003acc00010e7983 */ /* 0x000ee20000100800 */
[----:B------:R-:W-:-:S04]  /*81b0*/  IMAD.HI.U32 R9, R28, R8, RZ ;  /* 0x000000081c097227 */ /* 0x000fc800078e00ff */
[----:B------:R-:W-:-:S04]  /*81c0*/  IMAD.HI.U32 R7, R28, R6, RZ ;  /* 0x000000061c077227 */ /* 0x000fc800078e00ff */
[----:B------:R-:W-:Y:S02]  /*81d0*/  IMAD R2, R29, R3, R2 ;  /* 0x000000031d027224 */ /* 0x000fe400078e0202 */
[----:B------:R-:W-:-:S04]  /*81e0*/  IMAD.HI.U32 R5, R28, R4, RZ ;  /* 0x000000041c057227 */ /* 0x000fc800078e00ff */
[----:B------:R-:W-:Y:S02]  /*81f0*/  IMAD.MOV R9, RZ, RZ, -R9 ;  /* 0x000000ffff097224 */ /* 0x000fe400078e0a09 */
[----:B------:R-:W-:Y:S02]  /*8200*/  IMAD.MOV R7, RZ, RZ, -R7 ;  /* 0x000000ffff077224 */ /* 0x000fe400078e0a07 */
[----:B------:R-:W-:Y:S02]  /*8210*/  IMAD.MOV R5, RZ, RZ, -R5 ;  /* 0x000000ffff057224 */ /* 0x000fe400078e0a05 */
[C---:B------:R-:W-:Y:S02]  /*8220*/  IMAD R8, R29.reuse, R9, R8 ;  /* 0x000000091d087224 */ /* 0x040fe400078e0208 */
[C---:B------:R-:W-:Y:S02]  /*8230*/  IMAD R6, R29.reuse, R7, R6 ;  /* 0x000000071d067224 */ /* 0x040fe400078e0206 */
[----:B------:R-:W-:Y:S01]  /*8240*/  IMAD R4, R29, R5, R4 ;  /* 0x000000051d047224 */ /* 0x000fe200078e0204 */
[----:B--2---:R-:W-:-:S02]  /*8250*/  IABS R0, R15 ;  /* 0x0000000f00007213 */ /* 0x004fc40000000000 */
[----:B------:R-:W2:Y:S03]  /*8260*/  LDL R15, [R1+0x3ac8] ;  /* 0x003ac800010f7983 */ /* 0x000ea60000100800 */
[----:B------:R-:W-:-:S04]  /*8270*/  IMAD.HI.U32 R3, R28, R0, RZ ;  /* 0x000000001c037227 */ /* 0x000fc800078e00ff */
[----:B------:R-:W-:Y:S01]  /*8280*/  IMAD.MOV R3, RZ, RZ, -R3 ;  /* 0x000000ffff037224 */ /* 0x000fe200078e0a03 */
[----:B------:R0:W-:Y:S03]  /*8290*/  STL [R1+0x6c8], R2 ;  /* 0x0006c80201007387 */ /* 0x0001e60000100800 */
[----:B------:R-:W-:Y:S01]  /*82a0*/  IMAD R0, R29, R3, R0 ;  /* 0x000000031d007224 */ /* 0x000fe200078e0200 */
[----:B------:R-:W-:Y:S04]  /*82b0*/  STL [R1+0x6ac], R8 ;  /* 0x0006ac0801007387 */ /* 0x000fe80000100800 */
[----:B------:R4:W-:Y:S01]  /*82c0*/  STL [R1+0x6b4], R6 ;  /* 0x0006b40601007387 */ /* 0x0009e20000100800 */
[----:B0-----:R-:W-:-:S03]  /*82d0*/  IABS R2, R18 ;  /* 0x0000001200027213 */ /* 0x001fc60000000000 */
[----:B------:R-:W2:Y:S01]  /*82e0*/  LDL R18, [R1+0x3ac4] ;  /* 0x003ac40001127983 */ /* 0x000ea20000100800 */
[----:B------:R-:W-:-:S03]  /*82f0*/  IABS R7, R12 ;  /* 0x0000000c00077213 */ /* 0x000fc60000000000 */
[----:B------:R5:W-:Y:S04]  /*8300*/  STL [R1+0x6bc], R4 ;  /* 0x0006bc0401007387 */ /* 0x000be80000100800 */
[----:B------:R3:W-:Y:S04]  /*8310*/  STL [R1+0x6c0], R0 ;  /* 0x0006c00001007387 */ /* 0x0007e80000100800 */
[----:B------:R-:W2:Y:S01]  /*8320*/  LDL R12, [R1+0x3ac0] ;  /* 0x003ac000010c7983 */ /* 0x000ea20000100800 */
[----:B----4-:R-:W-:-:S03]  /*8330*/  IABS R6, R13 ;  /* 0x0000000d00067213 */ /* 0x010fc60000000000 */
[----:B------:R-:W4:Y:S01]  /*8340*/  LDL R13, [R1+0x3abc] ;  /* 0x003abc00010d7983 */ /* 0x000f220000100800 */
[----:B-----5:R-:W-:-:S03]  /*8350*/  IABS R4, R11 ;  /* 0x0000000b00047213 */ /* 0x020fc60000000000 */
[----:B------:R-:W5:Y:S01]  /*8360*/  LDL R11, [R1+0x3ab8] ;  /* 0x003ab800010b7983 */ /* 0x000f620000100800 */
[----:B------:R-:W-:-:S04]  /*8370*/  IMAD.HI.U32 R3, R28, R2, RZ ;  /* 0x000000021c037227 */ /* 0x000fc800078e00ff */
[----:B------:R-:W-:-:S04]  /*8380*/  IMAD.HI.U32 R8, R28, R7, RZ ;  /* 0x000000071c087227 */ /* 0x000fc800078e00ff */
[----:B------:R-:W-:-:S04]  /*8390*/  IMAD.HI.U32 R9, R28, R6, RZ ;  /* 0x000000061c097227 */ /* 0x000fc800078e00ff */
[----:B------:R-:W-:Y:S01]  /*83a0*/  IMAD.MOV R3, RZ, RZ, -R3 ;  /* 0x000000ffff037224 */ /* 0x000fe200078e0a03 */
[----:B---3--:R-:W-:Y:S02]  /*83b0*/  IABS R0, R14 ;  /* 0x0000000e00007213 */ /* 0x008fe40000000000 */
[----:B------:R-:W3:Y:S01]  /*83c0*/  LDL R14, [R1+0x3ab4] ;  /* 0x003ab400010e7983 */ /* 0x000ee20000100800 */
[----:B------:R-:W-:Y:S02]  /*83d0*/  IMAD.MOV R8, RZ, RZ, -R8 ;  /* 0x000000ffff087224 */ /* 0x000fe400078e0a08 */
[----:B------:R-:W-:Y:S02]  /*83e0*/  IMAD.MOV R9, RZ, RZ, -R9 ;  /* 0x000000ffff097224 */ /* 0x000fe400078e0a09 */
[C---:B------:R-:W-:Y:S02]  /*83f0*/  IMAD R2, R29.reuse, R3, R2 ;  /* 0x000000031d027224 */ /* 0x040fe400078e0202 */
[----:B------:R-:W-:-:S02]  /*8400*/  IMAD R7, R29, R8, R7 ;  /* 0x000000081d077224 */ /* 0x000fc400078e0207 */
[----:B------:R-:W-:Y:S01]  /*8410*/  IMAD R6, R29, R9, R6 ;  /* 0x000000091d067224 */ /* 0x000fe200078e0206 */
[----:B------:R2:W-:Y:S01]  /*8420*/  STL [R1+0x6b8], R2 ;  /* 0x0006b80201007387 */ /* 0x0005e20000100800 */
[----:B------:R-:W-:-:S03]  /*8430*/  IMAD.HI.U32 R5, R28, R4, RZ ;  /* 0x000000041c057227 */ /* 0x000fc600078e00ff */
[----:B------:R-:W-:Y:S01]  /*8440*/  STL [R1+0x6b0], R7 ;  /* 0x0006b00701007387 */ /* 0x000fe20000100800 */
[----:B------:R-:W-:-:S03]  /*8450*/  IMAD.HI.U32 R3, R28, R0, RZ ;  /* 0x000000001c037227 */ /* 0x000fc600078e00ff */
[----:B------:R0:W-:Y:S01]  /*8460*/  STL [R1+0x69c], R6 ;  /* 0x00069c0601007387 */ /* 0x0001e20000100800 */
[----:B------:R-:W-:Y:S02]  /*8470*/  IMAD.MOV R5, RZ, RZ, -R5 ;  /* 0x000000ffff057224 */ /* 0x000fe400078e0a05 */
[----:B------:R-:W-:Y:S02]  /*8480*/  IMAD.MOV R3, RZ, RZ, -R3 ;  /* 0x000000ffff037224 */ /* 0x000fe400078e0a03 */
[C---:B------:R-:W-:Y:S02]  /*8490*/  IMAD R4, R29.reuse, R5, R4 ;  /* 0x000000051d047224 */ /* 0x040fe400078e0204 */
[----:B------:R-:W-:Y:S01]  /*84a0*/  IMAD R0, R29, R3, R0 ;  /* 0x000000031d007224 */ /* 0x000fe200078e0200 */
[----:B--2---:R-:W-:Y:S02]  /*84b0*/  IABS R2, R15 ;  /* 0x0000000f00027213 */ /* 0x004fe40000000000 */
[----:B------:R-:W2:Y:S04]  /*84c0*/  LDL R15, [R1+0x3ab0] ;  /* 0x003ab000010f7983 */ /* 0x000ea80000100800 */
[----:B------:R4:W-:Y:S04]  /*84d0*/  STL [R1+0x6a4], R4 ;  /* 0x0006a40401007387 */ /* 0x0009e80000100800 */
[----:B------:R5:W-:Y:S01]  /*84e0*/  STL [R1+0x6a8], R0 ;  /* 0x0006a80001007387 */ /* 0x000be20000100800 */
[----:B------:R-:W-:-:S03]  /*84f0*/  IABS R8, R18 ;  /* 0x0000001200087213 */ /* 0x000fc60000000000 */
[----:B------:R-:W2:Y:S01]  /*8500*/  LDL R18, [R1+0x3aac] ;  /* 0x003aac0001127983 */ /* 0x000ea20000100800 */
[----:B0-----:R-:W-:-:S03]  /*8510*/  IABS R6, R12 ;  /* 0x0000000c00067213 */ /* 0x001fc60000000000 */
        /* <DEDUP_REMOVED lines=12> */
[C---:B------:R-:W-:Y:S02]  /*85e0*/  IMAD R8, R29.reuse, R9, R8 ;  /* 0x000000091d087224 */ /* 0x040fe400078e0208 */
[----:B------:R-:W-:Y:S01]  /*85f0*/  IMAD R6, R29, R7, R6 ;  /* 0x000000071d067224 */ /* 0x000fe200078e0206 */
[----:B------:R3:W-:Y:S04]  /*8600*/  STL [R1+0x6a0], R2 ;  /* 0x0006a00201007387 */ /* 0x0007e80000100800 */
[----:B------:R0:W-:Y:S04]  /*8610*/  STL [R1+0x684], R8 ;  /* 0x0006840801007387 */ /* 0x0001e80000100800 */
[----:B------:R1:W-:Y:S01]  /*8620*/  STL [R1+0x68c], R6 ;  /* 0x00068c0601007387 */ /* 0x0003e20000100800 */
[----:B---3--:R-:W-:-:S03]  /*8630*/  IABS R2, R14 ;  /* 0x0000000e00027213 */ /* 0x008fc60000000000 */
[----:B------:R-:W3:Y:S01]  /*8640*/  LDL R14, [R1+0x3a9c] ;  /* 0x003a9c00010e7983 */ /* 0x000ee20000100800 */
        /* <DEDUP_REMOVED lines=8> */
[----:B------:R-:W-:-:S04]  /*86d0*/  IMAD.HI.U32 R3, R28, R2, RZ ;  /* 0x000000021c037227 */ /* 0x000fc800078e00ff */
[----:B------:R-:W-:-:S04]  /*86e0*/  IMAD.MOV R3, RZ, RZ, -R3 ;  /* 0x000000ffff037224 */ /* 0x000fc800078e0a03 */
[----:B------:R-:W-:Y:S01]  /*86f0*/  IMAD R2, R29, R3, R2 ;  /* 0x000000031d027224 */ /* 0x000fe200078e0202 */
[----:B--2---:R-:W-:Y:S02]  /*8700*/  IABS R7, R15 ;  /* 0x0000000f00077213 */ /* 0x004fe40000000000 */
[----:B------:R-:W2:Y:S03]  /*8710*/  LDL R15, [R1+0x3a98] ;  /* 0x003a9800010f7983 */ /* 0x000ea60000100800 */
[----:B0-----:R-:W-:-:S04]  /*8720*/  IMAD.HI.U32 R8, R28, R7, RZ ;  /* 0x000000071c087227 */ /* 0x001fc800078e00ff */
[----:B------:R-:W-:Y:S01]  /*8730*/  IMAD.MOV R8, RZ, RZ, -R8 ;  /* 0x000000ffff087224 */ /* 0x000fe200078e0a08 */
[----:B-1----:R-:W-:Y:S02]  /*8740*/  IABS R6, R18 ;  /* 0x0000001200067213 */ /* 0x002fe40000000000 */
[----:B------:R-:W2:Y:S03]  /*8750*/  LDL R18, [R1+0x3a94] ;  /* 0x003a940001127983 */ /* 0x000ea60000100800 */
[----:B------:R-:W-:Y:S01]  /*8760*/  IMAD.HI.U32 R9, R28, R6, RZ ;  /* 0x000000061c097227 */ /* 0x000fe200078e00ff */
[----:B------:R-:W-:Y:S02]  /*8770*/  IABS R4, R12 ;  /* 0x0000000c00047213 */ /* 0x000fe40000000000 */
[----:B------:R-:W2:Y:S01]  /*8780*/  LDL R12, [R1+0x3a90] ;  /* 0x003a9000010c7983 */ /* 0x000ea20000100800 */
[----:B------:R-:W-:-:S02]  /*8790*/  IMAD.MOV R9, RZ, RZ, -R9 ;  /* 0x000000ffff097224 */ /* 0x000fc400078e0a09 */
[C---:B------:R-:W-:Y:S02]  /*87a0*/  IMAD R7, R29.reuse, R8, R7 ;  /* 0x000000081d077224 */ /* 0x040fe400078e0207 */
[----:B------:R-:W-:Y:S01]  /*87b0*/  IMAD R6, R29, R9, R6 ;  /* 0x000000091d067224 */ /* 0x000fe200078e0206 */
[----:B----4-:R-:W-:Y:S02]  /*87c0*/  IABS R0, R13 ;  /* 0x0000000d00007213 */ /* 0x010fe40000000000 */
[----:B------:R-:W4:Y:S04]  /*87d0*/  LDL R13, [R1+0x3a8c] ;  /* 0x003a8c00010d7983 */ /* 0x000f280000100800 */
[----:B------:R5:W-:Y:S04]  /*87e0*/  STL [R1+0x690], R2 ;  /* 0x0006900201007387 */ /* 0x000be80000100800 */
[----:B------:R-:W-:Y:S04]  /*87f0*/  STL [R1+0x688], R7 ;  /* 0x0006880701007387 */ /* 0x000fe80000100800 */
[----:B------:R2:W-:Y:S01]  /*8800*/  STL [R1+0x674], R6 ;  /* 0x0006740601007387 */ /* 0x0005e20000100800 */
[----:B-----5:R-:W-:-:S03]  /*8810*/  IABS R2, R11 ;  /* 0x0000000b00027213 */ /* 0x020fc60000000000 */
        /* <DEDUP_REMOVED lines=9> */
[----:B---3--:R-:W-:-:S03]  /*88b0*/  IABS R8, R14 ;  /* 0x0000000e00087213 */ /* 0x008fc60000000000 */
[----:B------:R-:W3:Y:S01]  /*88c0*/  LDL R14, [R1+0x3a84] ;  /* 0x003a8400010e7983 */ /* 0x000ee20000100800 */
[----:B------:R-:W-:-:S04]  /*88d0*/  IMAD.HI.U32 R3, R28, R2, RZ ;  /* 0x000000021c037227 */ /* 0x000fc800078e00ff */
[----:B------:R-:W-:Y:S02]  /*88e0*/  IMAD.MOV R3, RZ, RZ, -R3 ;  /* 0x000000ffff037224 */ /* 0x000fe400078e0a03 */
[----:B------:R-:W-:-:S04]  /*88f0*/  IMAD.HI.U32 R9, R28, R8, RZ ;  /* 0x000000081c097227 */ /* 0x000fc800078e00ff */
[----:B------:R-:W-:Y:S02]  /*8900*/  IMAD R2, R29, R3, R2 ;  /* 0x000000031d027224 */ /* 0x000fe400078e0202 */
[----:B------:R-:W-:-:S04]  /*8910*/  IMAD.MOV R9, RZ, RZ, -R9 ;  /* 0x000000ffff097224 */ /* 0x000fc800078e0a09 */
[----:B------:R-:W-:Y:S01]  /*8920*/  IMAD R8, R29, R9, R8 ;  /* 0x000000091d087224 */ /* 0x000fe200078e0208 */
[----:B--2---:R-:W-:Y:S02]  /*8930*/  IABS R6, R15 ;  /* 0x0000000f00067213 */ /* 0x004fe40000000000 */
[----:B------:R-:W2:Y:S03]  /*8940*/  LDL R15, [R1+0x3a80] ;  /* 0x003a8000010f7983 */ /* 0x000ea60000100800 */
[----:B------:R-:W-:-:S04]  /*8950*/  IMAD.HI.U32 R7, R28, R6, RZ ;  /* 0x000000061c077227 */ /* 0x000fc800078e00ff */
[----:B------:R-:W-:Y:S01]  /*8960*/  IMAD.MOV R7, RZ, RZ, -R7 ;  /* 0x000000ffff077224 */ /* 0x000fe200078e0a07 */
[----:B0-----:R-:W-:Y:S02]  /*8970*/  IABS R4, R18 ;  /* 0x0000001200047213 */ /* 0x001fe40000000000 */
[----:B------:R-:W2:Y:S03]  /*8980*/  LDL R18, [R1+0x3a7c] ;  /* 0x003a7c0001127983 */ /* 0x000ea60000100800 */
[----:B------:R-:W-:Y:S01]  /*8990*/  IMAD.HI.U32 R5, R28, R4, RZ ;  /* 0x000000041c057227 */ /* 0x000fe200078e00ff */
[----:B-1----:R-:W-:-:S03]  /*89a0*/  IABS R0, R12 ;  /* 0x0000000c00007213 */ /* 0x002fc60000000000 */
[----:B------:R-:W-:Y:S01]  /*89b0*/  IMAD.MOV R5, RZ, RZ, -R5 ;  /* 0x000000ffff057224 */ /* 0x000fe200078e0a05 */
[----:B------:R-:W2:Y:S01]  /*89c0*/  LDL R12, [R1+0x3a78] ;  /* 0x003a7800010c7983 */ /* 0x000ea20000100800 */
[----:B------:R-:W-:-:S04]  /*89d0*/  IMAD.HI.U32 R3, R28, R0, RZ ;  /* 0x000000001c037227 */ /* 0x000fc800078e00ff */
[----:B------:R-:W-:Y:S02]  /*89e0*/  IMAD.MOV R3, RZ, RZ, -R3 ;  /* 0x000000ffff037224 */ /* 0x000fe400078e0a03 */
[C---:B------:R-:W-:Y:S01]  /*89f0*/  IMAD R6, R29.reuse, R7, R6 ;  /* 0x000000071d067224 */ /* 0x040fe200078e0206 */
[----:B------:R4:W-:Y:S01]  /*8a00*/  STL [R1+0x678], R2 ;  /* 0x0006780201007387 */ /* 0x0009e20000100800 */
[C---:B------:R-:W-:Y:S02]  /*8a10*/  IMAD R4, R29.reuse, R5, R4 ;  /* 0x000000051d047224 */ /* 0x040fe400078e0204 */
[----:B------:R-:W-:Y:S01]  /*8a20*/  IMAD R0, R29, R3, R0 ;  /* 0x000000031d007224 */ /* 0x000fe200078e0200 */
[----:B------:R-:W-:Y:S04]  /*8a30*/  STL [R1+0x65c], R8 ;  /* 0x00065c0801007387 */ /* 0x000fe80000100800 */
[----:B------:R3:W-:Y:S01]  /*8a40*/  STL [R1+0x664], R6 ;  /* 0x0006640601007387 */ /* 0x0007e20000100800 */
[----:B----4-:R-:W-:-:S03]  /*8a50*/  IABS R2, R13 ;  /* 0x0000000d00027213 */ /* 0x010fc60000000000 */
[----:B------:R-:W4:Y:S04]  /*8a60*/  LDL R13, [R1+0x3a70] ;  /* 0x003a7000010d7983 */ /* 0x000f280000100800 */
[----:B------:R2:W-:Y:S01]  /*8a70*/  STL [R1+0x66c], R4 ;  /* 0x00066c0401007387 */ /* 0x0005e20000100800 */
[----:B-----5:R-:W-:-:S03]  /*8a80*/  IABS R7, R11 ;  /* 0x0000000b00077213 */ /* 0x020fc60000000000 */
[----:B------:R0:W-:Y:S04]  /*8a90*/  STL [R1+0x670], R0 ;  /* 0x0006700001007387 */ /* 0x0001e80000100800 */
[----:B------:R-:W5:Y:S01]  /*8aa0*/  LDL R11, [R1+0x3a74] ;  /* 0x003a7400010b7983 */ /* 0x000f620000100800 */
[C---:B------:R-:W-:Y:S01]  /*8ab0*/  IMAD.HI.U32 R3, R28.reuse, R2, RZ ;  /* 0x000000021c037227 */ /* 0x040fe200078e00ff */
[----:B---3--:R-:W-:Y:S02]  /*8ac0*/  IABS R6, R14 ;  /* 0x0000000e00067213 */ /* 0x008fe40000000000 */
[----:B------:R-:W3:Y:S01]  /*8ad0*/  LDL R14, [R1+0x3a68] ;  /* 0x003a6800010e7983 */ /* 0x000ee20000100800 */
        /* <DEDUP_REMOVED lines=15> */
[----:B------:R0:W-:Y:S03]  /*8bd0*/  STL [R1+0x668], R2 ;  /* 0x0006680201007387 */ /* 0x0001e60000100800 */
[----:B------:R-:W-:Y:S01]  /*8be0*/  IMAD.MOV R3, RZ, RZ, -R3 ;  /* 0x000000ffff037224 */ /* 0x000fe200078e0a03 */
[----:B------:R-:W-:Y:S01]  /*8bf0*/  STL [R1+0x660], R7 ;  /* 0x0006600701007387 */ /* 0x000fe20000100800 */
[----:B------:R-:W-:-:S02]  /*8c00*/  IMAD R4, R29, R5, R4 ;  /* 0x000000051d047224 */ /* 0x000fc400078e0204 */
[----:B------:R-:W-:Y:S01]  /*8c10*/  IMAD R0, R29, R3, R0 ;  /* 0x000000031d007224 */ /* 0x000fe200078e0200 */
[----:B------:R5:W-:Y:S01]  /*8c20*/  STL [R1+0x64c], R6 ;  /* 0x00064c0601007387 */ /* 0x000be20000100800 */
[----:B0-----:R-:W-:-:S03]  /*8c30*/  IABS R2, R12 ;  /* 0x0000000c00027213 */ /* 0x001fc60000000000 */
[----:B------:R-:W2:Y:S04]  /*8c40*/  LDL R12, [R1+0x3a60] ;  /* 0x003a6000010c7983 */ /* 0x000ea80000100800 */
[----:B------:R3:W-:Y:S04]  /*8c50*/  STL [R1+0x654], R4 ;  /* 0x0006540401007387 */ /* 0x0007e80000100800 */
[----:B------:R2:W-:Y:S01]  /*8c60*/  STL [R1+0x658], R0 ;  /* 0x0006580001007387 */ /* 0x0005e20000100800 */
[----:B-----5:R-:W-:-:S03]  /*8c70*/  IABS R6, R11 ;  /* 0x0000000b00067213 */ /* 0x020fc60000000000 */
[----:B------:R-:W5:Y:S01]  /*8c80*/  LDL R11, [R1+0x3a58] ;  /* 0x003a5800010b7983 */ /* 0x000f620000100800 */
[----:B----4-:R-:W-:-:S03]  /*8c90*/  IABS R8, R13 ;  /* 0x0000000d00087213 */ /* 0x010fc60000000000 */
[----:B------:R-:W4:Y:S01]  /*8ca0*/  LDL R13, [R1+0x3a5c] ;  /* 0x003a5c00010d7983 */ /* 0x000f220000100800 */
[----:B------:R-:W-:-:S04]  /*8cb0*/  IMAD.HI.U32 R3, R28, R2, RZ ;  /* 0x000000021c037227 */ /* 0x000fc800078e00ff */
[C---:B------:R-:W-:Y:S01]  /*8cc0*/  IMAD.HI.U32 R9, R28.reuse, R8, RZ ;  /* 0x000000081c097227 */ /* 0x040fe200078e00ff */
[----:B---3--:R-:W-:Y:S02]  /*8cd0*/  IABS R4, R14 ;  /* 0x0000000e00047213 */ /* 0x008fe40000000000 */
[----:B------:R-:W3:Y:S01]  /*8ce0*/  LDL R14, [R1+0x3a54] ;  /* 0x003a5400010e7983 */ /* 0x000ee20000100800 */
        /* <DEDUP_REMOVED lines=17> */
[----:B0-----:R-:W-:Y:S02]  /*8e00*/  IABS R2, R18 ;  /* 0x0000001200027213 */ /* 0x001fe40000000000 */
[----:B------:R-:W2:Y:S01]  /*8e10*/  LDL R18, [R1+0x3a4c] ;  /* 0x003a4c0001127983 */ /* 0x000ea20000100800 */
[----:B------:R-:W-:-:S03]  /*8e20*/  IMAD R0, R29, R3, R0 ;  /* 0x000000031d007224 */ /* 0x000fc600078e0200 */
[----:B------:R5:W-:Y:S04]  /*8e30*/  STL [R1+0x644], R4 ;  /* 0x0006440401007387 */ /* 0x000be80000100800 */
[----:B------:R3:W-:Y:S01]  /*8e40*/  STL [R1+0x648], R0 ;  /* 0x0006480001007387 */ /* 0x0007e20000100800 */
[----:B------:R-:W-:-:S03]  /*8e50*/  IABS R7, R12 ;  /* 0x0000000c00077213 */ /* 0x000fc60000000000 */
[----:B------:R-:W2:Y:S01]  /*8e60*/  LDL R12, [R1+0x3a48] ;  /* 0x003a4800010c7983 */ /* 0x000ea20000100800 */
[----:B-----5:R-:W-:-:S03]  /*8e70*/  IABS R4, R11 ;  /* 0x0000000b00047213 */ /* 0x020fc60000000000 */
[----:B------:R-:W5:Y:S01]  /*8e80*/  LDL R11, [R1+0x3a40] ;  /* 0x003a4000010b7983 */ /* 0x000f620000100800 */
[----:B----4-:R-:W-:-:S03]  /*8e90*/  IABS R6, R13 ;  /* 0x0000000d00067213 */ /* 0x010fc60000000000 */
[----:B------:R-:W4:Y:S01]  /*8ea0*/  LDL R13, [R1+0x3a44] ;  /* 0x003a4400010d7983 */ /* 0x000f220000100800 */
[----:B------:R-:W-:-:S04]  /*8eb0*/  IMAD.HI.U32 R3, R28, R2, RZ ;  /* 0x000000021c037227 */ /* 0x000fc800078e00ff */
[----:B------:R-:W-:-:S04]  /*8ec0*/  IMAD.HI.U32 R8, R28, R7, RZ ;  /* 0x000000071c087227 */ /* 0x000fc800078e00ff */
[----:B------:R-:W-:-:S04]  /*8ed0*/  IMAD.HI.U32 R9, R28, R6, RZ ;  /* 0x000000061c097227 */ /* 0x000fc800078e00ff */
[----:B------:R-:W-:Y:S02]  /*8ee0*/  IMAD.MOV R3, RZ, RZ, -R3 ;  /* 0x000000ffff037224 */ /* 0x000fe400078e0a03 */
[----:B------:R-:W-:Y:S02]  /*8ef0*/  IMAD.MOV R8, RZ, RZ, -R8 ;  /* 0x000000ffff087224 */ /* 0x000fe400078e0a08 */
[----:B------:R-:W-:Y:S01]  /*8f00*/  IMAD.MOV R9, RZ, RZ, -R9 ;  /* 0x000000ffff097224 */ /* 0x000fe200078e0a09 */
[----:B---3--:R-:W-:Y:S02]  /*8f10*/  IABS R0, R14 ;  /* 0x0000000e00007213 */ /* 0x008fe40000000000 */
[----:B------:R-:W3:Y:S01]  /*8f20*/  LDL R14, [R1+0x3a3c] ;  /* 0x003a3c00010e7983 */ /* 0x000ee20000100800 */
[C---:B------:R-:W-:Y:S02]  /*8f30*/  IMAD R2, R29.reuse, R3, R2 ;  /* 0x000000031d027224 */ /* 0x040fe400078e0202 */
[----:B------:R-:W-:-:S02]  /*8f40*/  IMAD R7, R29, R8, R7 ;  /* 0x000000081d077224 */ /* 0x000fc400078e0207 */
[----:B------:R-:W-:Y:S01]  /*8f50*/  IMAD R6, R29, R9, R6 ;  /* 0x000000091d067224 */ /* 0x000fe200078e0206 */
[----:B------:R2:W-:Y:S01]  /*8f60*/  STL [R1+0x640], R2 ;  /* 0x0006400201007387 */ /* 0x0005e20000100800 */
[----:B------:R-:W-:-:S03]  /*8f70*/  IMAD.HI.U32 R5, R28, R4, RZ ;  /* 0x000000041c057227 */ /* 0x000fc600078e00ff */
[----:B------:R-:W-:Y:S04]  /*8f80*/  STL [R1+0x638], R7 ;  /* 0x0006380701007387 */ /* 0x000fe80000100800 */
[----:B------:R0:W-:Y:S01]  /*8f90*/  STL [R1+0x624], R6 ;  /* 0x0006240601007387 */ /* 0x0001e20000100800 */
        /* <DEDUP_REMOVED lines=8> */
[----:B------:R-:W-:-:S03]  /*9020*/  IABS R8, R18 ;  /* 0x0000001200087213 */ /* 0x000fc60000000000 */
[----:B------:R-:W2:Y:S04]  /*9030*/  LDL R18, [R1+0x3a34] ;  /* 0x003a340001127983 */ /* 0x000ea80000100800 */
[----:B------:R5:W-:Y:S01]  /*9040*/  STL [R1+0x630], R0 ;  /* 0x0006300001007387 */ /* 0x000be20000100800 */
[----:B0-----:R-:W-:-:S03]  /*9050*/  IABS R6, R12 ;  /* 0x0000000c00067213 */ /* 0x001fc60000000000 */
[----:B------:R-:W2:Y:S01]  /*9060*/  LDL R12, [R1+0x3a30] ;  /* 0x003a3000010c7983 */ /* 0x000ea20000100800 */
[----:B-----5:R-:W-:-:S03]  /*9070*/  IABS R0, R11 ;  /* 0x0000000b00007213 */ /* 0x020fc60000000000 */
[----:B------:R-:W5:Y:S01]  /*9080*/  LDL R11, [R1+0x3a28] ;  /* 0x003a2800010b7983 */ /* 0x000f620000100800 */
[----:B----4-:R-:W-:Y:S01]  /*9090*/  IABS R4, R13 ;  /* 0x0000000d00047213 */ /* 0x010fe20000000000 */
[C---:B------:R-:W-:Y:S02]  /*90a0*/  IMAD.HI.U32 R3, R28.reuse, R2, RZ ;  /* 0x000000021c037227 */ /* 0x040fe400078e00ff */
[----:B------:R-:W4:Y:S02]  /*90b0*/  LDL R13, [R1+0x3a2c] ;  /* 0x003a2c00010d7983 */ /* 0x000f240000100800 */
[----:B------:R-:W-:-:S04]  /*90c0*/  IMAD.HI.U32 R9, R28, R8, RZ ;  /* 0x000000081c097227 */ /* 0x000fc800078e00ff */
[----:B------:R-:W-:-:S04]  /*90d0*/  IMAD.HI.U32 R7, R28, R6, RZ ;  /* 0x000000061c077227 */ /* 0x000fc800078e00ff */
[----:B------:R-:W-:-:S04]  /*90e0*/  IMAD.HI.U32 R5, R28, R4, RZ ;  /* 0x000000041c057227 */ /* 0x000fc800078e00ff */
[----:B------:R-:W-:Y:S02]  /*90f0*/  IMAD.MOV R3, RZ, RZ, -R3 ;  /* 0x000000ffff037224 */ /* 0x000fe400078e0a03 */
[----:B------:R-:W-:Y:S02]  /*9100*/  IMAD.MOV R9, RZ, RZ, -R9 ;  /* 0x000000ffff097224 */ /* 0x000fe400078e0a09 */
[----:B------:R-:W-:Y:S02]  /*9110*/  IMAD.MOV R7, RZ, RZ, -R7 ;  /* 0x000000ffff077224 */ /* 0x000fe400078e0a07 */
[----:B------:R-:W-:Y:S02]  /*9120*/  IMAD.MOV R5, RZ, RZ, -R5 ;  /* 0x000000ffff057224 */ /* 0x000fe400078e0a05 */
[C---:B------:R-:W-:Y:S02]  /*9130*/  IMAD R2, R29.reuse, R3, R2 ;  /* 0x000000031d027224 */ /* 0x040fe400078e0202 */
[----:B------:R-:W-:-:S02]  /*9140*/  IMAD R8, R29, R9, R8 ;  /* 0x000000091d087224 */ /* 0x000fc400078e0208 */
[C---:B------:R-:W-:Y:S02]  /*9150*/  IMAD R6, R29.reuse, R7, R6 ;  /* 0x000000071d067224 */ /* 0x040fe400078e0206 */
[----:B------:R-:W-:Y:S01]  /*9160*/  IMAD R4, R29, R5, R4 ;  /* 0x000000051d047224 */ /* 0x000fe200078e0204 */
[----:B------:R3:W-:Y:S04]  /*9170*/  STL [R1+0x628], R2 ;  /* 0x0006280201007387 */ /* 0x0007e80000100800 */
[----:B------:R0:W-:Y:S04]  /*9180*/  STL [R1+0x60c], R8 ;  /* 0x00060c0801007387 */ /* 0x0001e80000100800 */
[----:B------:R1:W-:Y:S01]  /*9190*/  STL [R1+0x614], R6 ;  /* 0x0006140601007387 */ /* 0x0003e20000100800 */
[----:B---3--:R-:W-:-:S03]  /*91a0*/  IABS R2, R14 ;  /* 0x0000000e00027213 */ /* 0x008fc60000000000 */
[----:B------:R3:W-:Y:S04]  /*91b0*/  STL [R1+0x61c], R4 ;  /* 0x00061c0401007387 */ /* 0x0007e80000100800 */
[----:B------:R-:W4:Y:S01]  /*91c0*/  LDL R14, [R1+0x3a24] ;  /* 0x003a2400010e7983 */ /* 0x000f220000100800 */
[----:B------:R-:W-:-:S04]  /*91d0*/  IMAD.HI.U32 R3, R28, R0, RZ ;  /* 0x000000001c037227 */ /* 0x000fc800078e00ff */
[----:B------:R-:W-:-:S04]  /*91e0*/  IMAD.MOV R3, RZ, RZ, -R3 ;  /* 0x000000ffff037224 */ /* 0x000fc800078e0a03 */
[----:B------:R-:W-:-:S05]  /*91f0*/  IMAD R0, R29, R3, R0 ;  /* 0x000000031d007224 */ /* 0x000fca00078e0200 */
[----:B------:R-:W-:Y:S01]  /*9200*/  STL [R1+0x620], R0 ;  /* 0x0006200001007387 */ /* 0x000fe20000100800 */
[----:B------:R-:W-:-:S03]  /*9210*/  IMAD.HI.U32 R3, R28, R2, RZ ;  /* 0x000000021c037227 */ /* 0x000fc600078e00ff */
[----:B------:R-:W4:Y:S01]  /*9220*/  LDL R17, [R1+0x3a1c] ;  /* 0x003a1c0001117983 */ /* 0x000f220000100800 */
[----:B------:R-:W-:-:S04]  /*9230*/  IMAD.MOV R3, RZ, RZ, -R3 ;  /* 0x000000ffff037224 */ /* 0x000fc800078e0a03 */
[----:B------:R-:W-:Y:S01]  /*9240*/  IMAD R2, R29, R3, R2 ;  /* 0x000000031d027224 */ /* 0x000fe200078e0202 */
[----:B--2---:R-:W-:Y:S02]  /*9250*/  IABS R7, R15 ;  /* 0x0000000f00077213 */ /* 0x004fe40000000000 */
[----:B------:R-:W2:Y:S03]  /*9260*/  LDL R15, [R1+0x3a20] ;  /* 0x003a2000010f7983 */ /* 0x000ea60000100800 */
[----:B0-----:R-:W-:-:S04]  /*9270*/  IMAD.HI.U32 R8, R28, R7, RZ ;  /* 0x000000071c087227 */ /* 0x001fc800078e00ff */
[----:B------:R-:W-:Y:S01]  /*9280*/  IMAD.MOV R8, RZ, RZ, -R8 ;  /* 0x000000ffff087224 */ /* 0x000fe200078e0a08 */
[----:B-1----:R-:W-:-:S03]  /*9290*/  IABS R6, R18 ;  /* 0x0000001200067213 */ /* 0x002fc60000000000 */
[----:B------:R-:W-:Y:S01]  /*92a0*/  IMAD R7, R29, R8, R7 ;  /* 0x000000081d077224 */ /* 0x000fe200078e0207 */
[----:B------:R-:W2:Y:S01]  /*92b0*/  LDL R18, [R1+0x3a18] ;  /* 0x003a180001127983 */ /* 0x000ea20000100800 */
[----:B------:R-:W-:-:S04]  /*92c0*/  IMAD.HI.U32 R9, R28, R6, RZ ;  /* 0x000000061c097227 */ /* 0x000fc800078e00ff */
[----:B------:R-:W-:-:S04]  /*92d0*/  IMAD.MOV R9, RZ, RZ, -R9 ;  /* 0x000000ffff097224 */ /* 0x000fc800078e0a09 */
[----:B------:R-:W-:Y:S01]  /*92e0*/  IMAD R6, R29, R9, R6 ;  /* 0x000000091d067224 */ /* 0x000fe200078e0206 */
[----:B---3--:R-:W-:Y:S02]  /*92f0*/  IABS R4, R12 ;  /* 0x0000000c00047213 */ /* 0x008fe40000000000 */
[----:B------:R-:W3:Y:S04]  /*9300*/  LDL R12, [R1+0x3a10] ;  /* 0x003a1000010c7983 */ /* 0x000ee80000100800 */
[----:B------:R5:W-:Y:S04]  /*9310*/  STL [R1+0x618], R2 ;  /* 0x0006180201007387 */ /* 0x000be80000100800 */
[----:B------:R-:W-:Y:S04]  /*9320*/  STL [R1+0x610], R7 ;  /* 0x0006100701007387 */ /* 0x000fe80000100800 */
[----:B------:R-:W-:Y:S01]  /*9330*/  STL [R1+0x5fc], R6 ;  /* 0x0005fc0601007387 */ /* 0x000fe20000100800 */
[----:B-----5:R-:W-:-:S03]  /*9340*/  IABS R2, R11 ;  /* 0x0000000b00027213 */ /* 0x020fc60000000000 */
[----:B------:R-:W5:Y:S01]  /*9350*/  LDL R11, [R1+0x3a14] ;  /* 0x003a1400010b7983 */ /* 0x000f620000100800 */
[----:B------:R-:W-:Y:S01]  /*9360*/  IMAD.HI.U32 R5, R28, R4, RZ ;  /* 0x000000041c057227 */ /* 0x000fe200078e00ff */
[----:B----4-:R-:W-:-:S03]  /*9370*/  IABS R0, R13 ;  /* 0x0000000d00007213 */ /* 0x010fc60000000000 */
[----:B------:R-:W-:Y:S02]  /*9380*/  IMAD.MOV R5, RZ, RZ, -R5 ;  /* 0x000000ffff057224 */ /* 0x000fe400078e0a05 */
[----:B------:R-:W-:-:S04]  /*9390*/  IMAD.HI.U32 R3, R28, R0, RZ ;  /* 0x000000001c037227 */ /* 0x000fc800078e00ff */
[----:B------:R-:W-:Y:S02]  /*93a0*/  IMAD.MOV R3, RZ, RZ, -R3 ;  /* 0x000000ffff037224 */ /* 0x000fe400078e0a03 */
[C---:B------:R-:W-:Y:S02]  /*93b0*/  IMAD R4, R29.reuse, R5, R4 ;  /* 0x000000051d047224 */ /* 0x040fe400078e0204 */
[----:B------:R-:W-:-:S03]  /*93c0*/  IMAD R0, R29, R3, R0 ;  /* 0x000000031d007224 */ /* 0x000fc600078e0200 */
[----:B------:R0:W-:Y:S04]  /*93d0*/  STL [R1+0x604], R4 ;  /* 0x0006040401007387 */ /* 0x0001e80000100800 */
[----:B------:R-:W4:Y:S04]  /*93e0*/  LDL R13, [R1+0x3a0c] ;  /* 0x003a0c00010d7983 */ /* 0x000f280000100800 */
[----:B------:R1:W-:Y:S01]  /*93f0*/  STL [R1+0x608], R0 ;  /* 0x0006080001007387 */ /* 0x0003e20000100800 */
[----:B------:R-:W-:-:S03]  /*9400*/  IABS R8, R14 ;  /* 0x0000000e00087213 */ /* 0x000fc60000000000 */
[----:B------:R-:W3:Y:S01]  /*9410*/  LDL R14, [R1+0x3a08] ;  /* 0x003a0800010e7983 */ /* 0x000ee20000100800 */
[----:B------:R-:W-:-:S04]  /*9420*/  IMAD.HI.U32 R3, R28, R2, RZ ;  /* 0x000000021c037227 */ /* 0x000fc800078e00ff */
[----:B------:R-:W-:-:S04]  /*9430*/  IMAD.HI.U32 R9, R28, R8, RZ ;  /* 0x000000081c097227 */ /* 0x000fc800078e00ff */
[----:B------:R-:W-:Y:S01]  /*9440*/  IMAD.MOV R3, RZ, RZ, -R3 ;  /* 0x000000ffff037224 */ /* 0x000fe200078e0a03 */
[----:B0-----:R-:W-:Y:S01]  /*9450*/  IABS R4, R17 ;  /* 0x0000001100047213 */ /* 0x001fe20000000000 */
[----:B------:R-:W-:-:S04]  /*9460*/  IMAD.MOV R9, RZ, RZ, -R9 ;  /* 0x000000ffff097224 */ /* 0x000fc800078e0a09 */
[----:B------:R-:W-:-:S04]  /*9470*/  IMAD.HI.U32 R5, R28, R4, RZ ;  /* 0x000000041c057227 */ /* 0x000fc800078e00ff */
[C---:B------:R-:W-:Y:S02]  /*9480*/  IMAD R2, R29.reuse, R3, R2 ;  /* 0x000000031d027224 */ /* 0x040fe400078e0202 */
        /* <DEDUP_REMOVED lines=9> */
[----:B------:R-:W2:Y:S04]  /*9520*/  LDL R17, [R1+0x3a00] ;  /* 0x003a000001117983 */ /* 0x000ea80000100800 */
[----:B------:R-:W-:Y:S04]  /*9530*/  STL [R1+0x5e4], R8 ;  /* 0x0005e40801007387 */ /* 0x000fe80000100800 */
[----:B------:R4:W-:Y:S04]  /*9540*/  STL [R1+0x5ec], R6 ;  /* 0x0005ec0601007387 */ /* 0x0009e80000100800 */
[----:B------:R3:W-:Y:S01]  /*9550*/  STL [R1+0x5f4], R4 ;  /* 0x0005f40401007387 */ /* 0x0007e20000100800 */
[----:B-----5:R-:W-:-:S03]  /*9560*/  IABS R7, R11 ;  /* 0x0000000b00077213 */ /* 0x020fc60000000000 */
[----:B------:R-:W5:Y:S01]  /*9570*/  LDL R11, [R1+0x39fc] ;  /* 0x0039fc00010b7983 */ /* 0x000f620000100800 */
[----:B-1----:R-:W-:-:S05]  /*9580*/  IABS R0, R18 ;  /* 0x0000001200007213 */ /* 0x002fca0000000000 */
[----:B------:R-:W-:-:S04]  /*9590*/  IMAD.HI.U32 R3, R28, R0, RZ ;  /* 0x000000001c037227 */ /* 0x000fc800078e00ff */
[----:B------:R-:W-:-:S04]  /*95a0*/  IMAD.MOV R3, RZ, RZ, -R3 ;  /* 0x000000ffff037224 */ /* 0x000fc800078e0a03 */
[----:B------:R-:W-:-:S05]  /*95b0*/  IMAD R0, R29, R3, R0 ;  /* 0x000000031d007224 */ /* 0x000fca00078e0200 */
[----:B------:R2:W-:Y:S01]  /*95c0*/  STL [R1+0x5f8], R0 ;  /* 0x0005f80001007387 */ /* 0x0005e20000100800 */
[----:B----4-:R-:W-:-:S03]  /*95d0*/  IABS R6, R13 ;  /* 0x0000000d00067213 */ /* 0x010fc60000000000 */
[----:B------:R-:W4:Y:S04]  /*95e0*/  LDL R13, [R1+0x39f8] ;  /* 0x0039f800010d7983 */ /* 0x000f280000100800 */
[----:B------:R-:W4:Y:S01]  /*95f0*/  LDL R18, [R1+0x39f4] ;  /* 0x0039f40001127983 */ /* 0x000f220000100800 */
[----:B---3--:R-:W-:-:S03]  /*9600*/  IABS R4, R14 ;  /* 0x0000000e00047213 */ /* 0x008fc60000000000 */
[----:B------:R-:W3:Y:S01]  /*9610*/  LDL R14, [R1+0x39f0] ;  /* 0x0039f000010e7983 */ /* 0x000ee20000100800 */
[----:B------:R-:W-:Y:S01]  /*9620*/  IABS R2, R12 ;  /* 0x0000000c00027213 */ /* 0x000fe20000000000 */
[----:B------:R-:W-:-:S04]  /*9630*/  IMAD.HI.U32 R8, R28, R7, RZ ;  /* 0x000000071c087227 */ /* 0x000fc800078e00ff */
[----:B------:R-:W-:-:S04]  /*9640*/  IMAD.HI.U32 R3, R28, R2, RZ ;  /* 0x000000021c037227 */ /* 0x000fc800078e00ff */
[----:B------:R-:W-:Y:S02]  /*9650*/  IMAD.MOV R3, RZ, RZ, -R3 ;  /* 0x000000ffff037224 */ /* 0x000fe400078e0a03 */
        /* <DEDUP_REMOVED lines=11> */
[----:B------:R-:W-:Y:S01]  /*9710*/  IMAD.HI.U32 R3, R28, R0, RZ ;  /* 0x000000001c037227 */ /* 0x000fe200078e00ff */
[----:B------:R-:W-:Y:S03]  /*9720*/  STL [R1+0x5f0], R12 ;  /* 0x0005f00c01007387 */ /* 0x000fe60000100800 */
[----:B------:R-:W-:Y:S01]  /*9730*/  IMAD.MOV R3, RZ, RZ, -R3 ;  /* 0x000000ffff037224 */ /* 0x000fe200078e0a03 */
[----:B------:R-:W-:Y:S01]  /*9740*/  STL [R1+0x5e8], R7 ;  /* 0x0005e80701007387 */ /* 0x000fe20000100800 */
[----:B------:R-:W-:Y:S02]  /*9750*/  IABS R2, R17 ;  /* 0x0000001100027213 */ /* 0x000fe40000000000 */
[----:B------:R-:W-:Y:S01]  /*9760*/  IMAD R0, R29, R3, R0 ;  /* 0x000000031d007224 */ /* 0x000fe200078e0200 */
[----:B------:R4:W-:Y:S04]  /*9770*/  STL [R1+0x5d4], R6 ;  /* 0x0005d40601007387 */ /* 0x0009e80000100800 */
[----:B------:R-:W2:Y:S04]  /*9780*/  LDL R17, [R1+0x39e8] ;  /* 0x0039e80001117983 */ /* 0x000ea80000100800 */
[----:B------:R3:W-:Y:S04]  /*9790*/  STL [R1+0x5dc], R4 ;  /* 0x0005dc0401007387 */ /* 0x0007e80000100800 */
[----:B------:R0:W-:Y:S01]  /*97a0*/  STL [R1+0x5e0], R0 ;  /* 0x0005e00001007387 */ /* 0x0001e20000100800 */
[----:B-----5:R-:W-:-:S03]  /*97b0*/  IABS R8, R11 ;  /* 0x0000000b00087213 */ /* 0x020fc60000000000 */
[----:B------:R-:W5:Y:S01]  /*97c0*/  LDL R11, [R1+0x39e0] ;  /* 0x0039e000010b7983 */ /* 0x000f620000100800 */
[----:B------:R-:W-:-:S04]  /*97d0*/  IMAD.HI.U32 R3, R28, R2, RZ ;  /* 0x000000021c037227 */ /* 0x000fc800078e00ff */
[----:B------:R-:W-:-:S04]  /*97e0*/  IMAD.HI.U32 R9, R28, R8, RZ ;  /* 0x000000081c097227 */ /* 0x000fc800078e00ff */
[----:B------:R-:W-:Y:S01]  /*97f0*/  IMAD.MOV R3, RZ, RZ, -R3 ;  /* 0x000000ffff037224 */ /* 0x000fe200078e0a03 */
[----:B----4-:R-:W-:Y:S02]  /*9800*/  IABS R6, R13 ;  /* 0x0000000d00067213 */ /* 0x010fe40000000000 */
[----:B------:R-:W4:Y:S03]  /*9810*/  LDL R13, [R1+0x39e4] ;  /* 0x0039e400010d7983 */ /* 0x000f260000100800 */
[----:B------:R-:W-:-:S04]  /*9820*/  IMAD.HI.U32 R7, R28, R6, RZ ;  /* 0x000000061c077227 */ /* 0x000fc800078e00ff */
[----:B------:R-:W-:Y:S02]  /*9830*/  IMAD.MOV R9, RZ, RZ, -R9 ;  /* 0x000000ffff097224 */ /* 0x000fe400078e0a09 */
[----:B------:R-:W-:Y:S02]  /*9840*/  IMAD.MOV R7, RZ, RZ, -R7 ;  /* 0x000000ffff077224 */ /* 0x000fe400078e0a07 */
[C---:B------:R-:W-:Y:S02]  /*9850*/  IMAD R2, R29.reuse, R3, R2 ;  /* 0x000000031d027224 */ /* 0x040fe400078e0202 */
[C---:B------:R-:W-:Y:S01]  /*9860*/  IMAD R8, R29.reuse, R9, R8 ;  /* 0x000000091d087224 */ /* 0x040fe200078e0208 */
[----:B---3--:R-:W-:Y:S02]  /*9870*/  IABS R4, R14 ;  /* 0x0000000e00047213 */ /* 0x008fe40000000000 */
[----:B------:R-:W3:Y:S01]  /*9880*/  LDL R14, [R1+0x39dc] ;  /* 0x0039dc00010e7983 */ /* 0x000ee20000100800 */
[----:B------:R-:W-:Y:S01]  /*9890*/  IMAD R6, R29, R7, R6 ;  /* 0x000000071d067224 */ /* 0x000fe200078e0206 */
[----:B0-----:R-:W-:-:S02]  /*98a0*/  IABS R0, R18 ;  /* 0x0000001200007213 */ /* 0x001fc40000000000 */
[----:B------:R-:W3:Y:S04]  /*98b0*/  LDL R18, [R1+0x39d8] ;  /* 0x0039d80001127983 */ /* 0x000ee80000100800 */
[----:B------:R2:W-:Y:S04]  /*98c0*/  STL [R1+0x5d8], R2 ;  /* 0x0005d80201007387 */ /* 0x0005e80000100800 */
[----:B------:R-:W-:Y:S04]  /*98d0*/  STL [R1+0x5bc], R8 ;  /* 0x0005bc0801007387 */ /* 0x000fe80000100800 */
[----:B------:R5:W-:Y:S01]  /*98e0*/  STL [R1+0x5c4], R6 ;  /* 0x0005c40601007387 */ /* 0x000be20000100800 */
[----:B------:R-:W-:-:S04]  /*98f0*/  IMAD.HI.U32 R5, R28, R4, RZ ;  /* 0x000000041c057227 */ /* 0x000fc800078e00ff */
[----:B------:R-:W-:-:S04]  /*9900*/  IMAD.HI.U32 R3, R28, R0, RZ ;  /* 0x000000001c037227 */ /* 0x000fc800078e00ff */
        /* <DEDUP_REMOVED lines=10> */
[----:B-----5:R-:W-:-:S03]  /*99b0*/  IABS R6, R11 ;  /* 0x0000000b00067213 */ /* 0x020fc60000000000 */
[----:B------:R-:W5:Y:S01]  /*99c0*/  LDL R11, [R1+0x39cc] ;  /* 0x0039cc00010b7983 */ /* 0x000f620000100800 */
[----:B------:R-:W-:-:S04]  /*99d0*/  IMAD.HI.U32 R3, R28, R2, RZ ;  /* 0x000000021c037227 */ /* 0x000fc800078e00ff */
[----:B------:R-:W-:Y:S02]  /*99e0*/  IMAD.MOV R3, RZ, RZ, -R3 ;  /* 0x000000ffff037224 */ /* 0x000fe400078e0a03 */
[----:B------:R-:W-:-:S04]  /*99f0*/  IMAD.HI.U32 R8, R28, R7, RZ ;  /* 0x000000071c087227 */ /* 0x000fc800078e00ff */
[C---:B------:R-:W-:Y:S01]  /*9a00*/  IMAD.HI.U32 R9, R28.reuse, R6, RZ ;  /* 0x000000061c097227 */ /* 0x040fe200078e00ff */
[----:B----4-:R-:W-:Y:S02]  /*9a10*/  IABS R4, R13 ;  /* 0x0000000d00047213 */ /* 0x010fe40000000000 */
[----:B------:R-:W4:Y:S01]  /*9a20*/  LDL R13, [R1+0x39c8] ;  /* 0x0039c800010d7983 */ /* 0x000f220000100800 */
[----:B------:R-:W-:Y:S02]  /*9a30*/  IMAD R2, R29, R3, R2 ;  /* 0x000000031d027224 */ /* 0x000fe400078e0202 */
[----:B------:R-:W-:-:S04]  /*9a40*/  IMAD.HI.U32 R5, R28, R4, RZ ;  /* 0x000000041c057227 */ /* 0x000fc800078e00ff */
[----:B------:R-:W-:Y:S02]  /*9a50*/  IMAD.MOV R8, RZ, RZ, -R8 ;  /* 0x000000ffff087224 */ /* 0x000fe400078e0a08 */
[----:B------:R-:W-:Y:S02]  /*9a60*/  IMAD.MOV R9, RZ, RZ, -R9 ;  /* 0x000000ffff097224 */ /* 0x000fe400078e0a09 */
[----:B------:R-:W-:Y:S02]  /*9a70*/  IMAD.MOV R5, RZ, RZ, -R5 ;  /* 0x000000ffff057224 */ /* 0x000fe400078e0a05 */
[C---:B------:R-:W-:Y:S02]  /*9a80*/  IMAD R7, R29.reuse, R8, R7 ;  /* 0x000000081d077224 */ /* 0x040fe400078e0207 */
[C---:B------:R-:W-:Y:S01]  /*9a90*/  IMAD R6, R29.reuse, R9, R6 ;  /* 0x000000091d067224 */ /* 0x040fe200078e0206 */
[----:B---3--:R-:W-:Y:S02]  /*9aa0*/  IABS R0, R14 ;  /* 0x0000000e00007213 */ /* 0x008fe40000000000 */
[----:B------:R-:W3:Y:S03]  /*9ab0*/  LDL R14, [R1+0x39c0] ;  /* 0x0039c000010e7983 */ /* 0x000ee60000100800 */
        /* <DEDUP_REMOVED lines=8> */
[----:B------:R-:W3:Y:S04]  /*9b40*/  LDL R18, [R1+0x39c4] ;  /* 0x0039c40001127983 */ /* 0x000ee80000100800 */
[----:B------:R5:W-:Y:S04]  /*9b50*/  STL [R1+0x5b4], R4 ;  /* 0x0005b40401007387 */ /* 0x000be80000100800 */
[----:B------:R4:W-:Y:S01]  /*9b60*/  STL [R1+0x5b8], R0 ;  /* 0x0005b80001007387 */ /* 0x0009e20000100800 */
[----:B--2---:R-:W-:-:S03]  /*9b70*/  IABS R8, R15 ;  /* 0x0000000f00087213 */ /* 0x004fc60000000000 */
[----:B------:R-:W2:Y:S01]  /*9b80*/  LDL R15, [R1+0x39bc] ;  /* 0x0039bc00010f7983 */ /* 0x000ea20000100800 */
[----:B-1----:R-:W-:-:S03]  /*9b90*/  IABS R6, R17 ;  /* 0x0000001100067213 */ /* 0x002fc60000000000 */
[----:B------:R-:W2:Y:S01]  /*9ba0*/  LDL R17, [R1+0x39b8] ;  /* 0x0039b80001117983 */ /* 0x000ea20000100800 */
        /* <DEDUP_REMOVED lines=10> */
[----:B----4-:R-:W-:Y:S01]  /*9c50*/  IABS R0, R13 ;  /* 0x0000000d00007213 */ /* 0x010fe20000000000 */
[----:B------:R-:W-:Y:S01]  /*9c60*/  IMAD R6, R29, R7, R6 ;  /* 0x000000071d067224 */ /* 0x000fe200078e0206 */
[----:B------:R-:W4:Y:S01]  /*9c70*/  LDL R13, [R1+0x39b4] ;  /* 0x0039b400010d7983 */ /* 0x000f220000100800 */
[----:B------:R-:W-:-:S03]  /*9c80*/  IMAD.HI.U32 R5, R28, R4, RZ ;  /* 0x000000041c057227 */ /* 0x000fc600078e00ff */
[----:B------:R3:W-:Y:S01]  /*9c90*/  STL [R1+0x5b0], R2 ;  /* 0x0005b00201007387 */ /* 0x0007e20000100800 */
[----:B------:R-:W-:-:S03]  /*9ca0*/  IMAD.HI.U32 R3, R28, R0, RZ ;  /* 0x000000001c037227 */ /* 0x000fc600078e00ff */
[----:B------:R-:W-:Y:S04]  /*9cb0*/  STL [R1+0x594], R8 ;  /* 0x0005940801007387 */ /* 0x000fe80000100800 */
[----:B------:R2:W-:Y:S01]  /*9cc0*/  STL [R1+0x59c], R6 ;  /* 0x00059c0601007387 */ /* 0x0005e20000100800 */
[----:B------:R-:W-:Y:S02]  /*9cd0*/  IMAD.MOV R5, RZ, RZ, -R5 ;  /* 0x000000ffff057224 */ /* 0x000fe400078e0a05 */
[----:B------:R-:W-:Y:S01]  /*9ce0*/  IMAD.MOV R3, RZ, RZ, -R3 ;  /* 0x000000ffff037224 */ /* 0x000fe200078e0a03 */
[----:B---3--:R-:W-:Y:S02]  /*9cf0*/  IABS R2, R14 ;  /* 0x0000000e00027213 */ /* 0x008fe40000000000 */
[----:B------:R-:W3:Y:S01]  /*9d00*/  LDL R14, [R1+0x39ac] ;  /* 0x0039ac00010e7983 */ /* 0x000ee20000100800 */
[----:B------:R-:W-:-:S02]  /*9d10*/  IMAD R4, R29, R5, R4 ;  /* 0x000000051d047224 */ /* 0x000fc400078e0204 */
[----:B------:R-:W-:-:S03]  /*9d20*/  IMAD R0, R29, R3, R0 ;  /* 0x000000031d007224 */ /* 0x000fc600078e0200 */
[----:B------:R0:W-:Y:S04]  /*9d30*/  STL [R1+0x5a4], R4 ;  /* 0x0005a40401007387 */ /* 0x0001e80000100800 */
[----:B------:R5:W-:Y:S01]  /*9d40*/  STL [R1+0x5a8], R0 ;  /* 0x0005a80001007387 */ /* 0x000be20000100800 */
[----:B------:R-:W-:-:S03]  /*9d50*/  IABS R7, R18 ;  /* 0x0000001200077213 */ /* 0x000fc60000000000 */
[----:B------:R-:W3:Y:S01]  /*9d60*/  LDL R18, [R1+0x39a8] ;  /* 0x0039a80001127983 */ /* 0x000ee20000100800 */
[----:B--2---:R-:W-:-:S03]  /*9d70*/  IABS R6, R15 ;  /* 0x0000000f00067213 */ /* 0x004fc60000000000 */
[----:B------:R-:W2:Y:S01]  /*9d80*/  LDL R15, [R1+0x39a0] ;  /* 0x0039a000010f7983 */ /* 0x000ea20000100800 */
[----:B0-----:R-:W-:-:S03]  /*9d90*/  IABS R4, R17 ;  /* 0x0000001100047213 */ /* 0x001fc60000000000 */
[----:B------:R-:W2:Y:S01]  /*9da0*/  LDL R17, [R1+0x39a4] ;  /* 0x0039a40001117983 */ /* 0x000ea20000100800 */
[----:B-----5:R-:W-:-:S03]  /*9db0*/  IABS R0, R11 ;  /* 0x0000000b00007213 */ /* 0x020fc60000000000 */
        /* <DEDUP_REMOVED lines=17> */
[----:B------:R-:W-:Y:S04]  /*9ed0*/  STL [R1+0x598], R7 ;  /* 0x0005980701007387 */ /* 0x000fe80000100800 */
[----:B------:R0:W-:Y:S01]  /*9ee0*/  STL [R1+0x584], R6 ;  /* 0x0005840601007387 */ /* 0x0001e20000100800 */
[----:B----4-:R-:W-:-:S03]  /*9ef0*/  IABS R2, R13 ;  /* 0x0000000d00027213 */ /* 0x010fc60000000000 */
[----:B------:R-:W4:Y:S01]  /*9f00*/  LDL R13, [R1+0x3998] ;  /* 0x00399800010d7983 */ /* 0x000f220000100800 */
[----:B---3--:R-:W-:-:S03]  /*9f10*/  IABS R8, R14 ;  /* 0x0000000e00087213 */ /* 0x008fc60000000000 */
[----:B------:R2:W-:Y:S04]  /*9f20*/  STL [R1+0x58c], R4 ;  /* 0x00058c0401007387 */ /* 0x0005e80000100800 */
[----:B------:R1:W-:Y:S04]  /*9f30*/  STL [R1+0x590], R0 ;  /* 0x0005900001007387 */ /* 0x0003e80000100800 */
[----:B------:R-:W3:Y:S01]  /*9f40*/  LDL R14, [R1+0x3990] ;  /* 0x00399000010e7983 */ /* 0x000ee20000100800 */
[----:B0-----:R-:W-:-:S03]  /*9f50*/  IABS R6, R18 ;  /* 0x0000001200067213 */ /* 0x001fc60000000000 */
[----:B------:R-:W3:Y:S01]  /*9f60*/  LDL R18, [R1+0x3994] ;  /* 0x0039940001127983 */ /* 0x000ee20000100800 */
        /* <DEDUP_REMOVED lines=10> */
[----:B------:R-:W2:Y:S01]  /*a010*/  LDL R15, [R1+0x398c] ;  /* 0x00398c00010f7983 */ /* 0x000ea20000100800 */
[----:B-1----:R-:W-:-:S03]  /*a020*/  IABS R0, R17 ;  /* 0x0000001100007213 */ /* 0x002fc60000000000 */
[----:B------:R-:W2:Y:S04]  /*a030*/  LDL R17, [R1+0x3988] ;  /* 0x0039880001117983 */ /* 0x000ea80000100800 */
        /* <DEDUP_REMOVED lines=13> */
[----:B----4-:R-:W-:-:S03]  /*a110*/  IABS R7, R13 ;  /* 0x0000000d00077213 */ /* 0x010fc60000000000 */
[----:B------:R-:W4:Y:S01]  /*a120*/  LDL R13, [R1+0x3984] ;  /* 0x00398400010d7983 */ /* 0x000f220000100800 */
[----:B---3--:R-:W-:-:S03]  /*a130*/  IABS R6, R14 ;  /* 0x0000000e00067213 */ /* 0x008fc60000000000 */
[----:B------:R-:W3:Y:S01]  /*a140*/  LDL R14, [R1+0x3978] ;  /* 0x00397800010e7983 */ /* 0x000ee20000100800 */
[----:B0-----:R-:W-:-:S03]  /*a150*/  IABS R4, R18 ;  /* 0x0000001200047213 */ /* 0x001fc60000000000 */
[----:B------:R-:W3:Y:S01]  /*a160*/  LDL R18, [R1+0x397c] ;  /* 0x00397c0001127983 */ /* 0x000ee20000100800 */
[----:B------:R-:W-:-:S04]  /*a170*/  IMAD.HI.U32 R3, R28, R2, RZ ;  /* 0x000000021c037227 */ /* 0x000fc800078e00ff */
[----:B------:R-:W-:Y:S02]  /*a180*/  IMAD.MOV R3, RZ, RZ, -R3 ;  /* 0x000000ffff037224 */ /* 0x000fe400078e0a03 */
        /* <DEDUP_REMOVED lines=19> */
[----:B------:R-:W2:Y:S04]  /*a2c0*/  LDL R17, [R1+0x3974] ;  /* 0x0039740001117983 */ /* 0x000ea80000100800 */
[----:B------:R3:W-:Y:S04]  /*a2d0*/  STL [R1+0x564], R4 ;  /* 0x0005640401007387 */ /* 0x0007e80000100800 */
        /* <DEDUP_REMOVED lines=8> */
[----:B------:R-:W-:Y:S01]  /*a360*/  IMAD R8, R29, R9, R8 ;  /* 0x000000091d087224 */ /* 0x000fe200078e0208 */
[----:B----4-:R-:W-:Y:S02]  /*a370*/  IABS R6, R13 ;  /* 0x0000000d00067213 */ /* 0x010fe40000000000 */
[----:B------:R-:W4:Y:S03]  /*a380*/  LDL R13, [R1+0x396c] ;  /* 0x00396c00010d7983 */ /* 0x000f260000100800 */
[----:B------:R-:W-:Y:S01]  /*a390*/  IMAD.HI.U32 R7, R28, R6, RZ ;  /* 0x000000061c077227 */ /* 0x000fe200078e00ff */
[----:B---3--:R-:W-:-:S02]  /*a3a0*/  IABS R4, R14 ;  /* 0x0000000e00047213 */ /* 0x008fc40000000000 */
[----:B------:R-:W3:Y:S01]  /*a3b0*/  LDL R14, [R1+0x3960] ;  /* 0x00396000010e7983 */ /* 0x000ee20000100800 */
[----:B------:R-:W-:Y:S01]  /*a3c0*/  IMAD.MOV R7, RZ, RZ, -R7 ;  /* 0x000000ffff077224 */ /* 0x000fe200078e0a07 */
[----:B0-----:R-:W-:-:S03]  /*a3d0*/  IABS R0, R18 ;  /* 0x0000001200007213 */ /* 0x001fc60000000000 */
[----:B------:R-:W-:Y:S01]  /*a3e0*/  IMAD R6, R29, R7, R6 ;  /* 0x000000071d067224 */ /* 0x000fe200078e0206 */
        /* <DEDUP_REMOVED lines=12> */
[----:B------:R4:W-:Y:S01]  /*a4b0*/  STL [R1+0x554], R4 ;  /* 0x0005540401007387 */ /* 0x0009e20000100800 */
[----:B------:R-:W-:-:S03]  /*a4c0*/  IABS R7, R17 ;  /* 0x0000001100077213 */ /* 0x000fc60000000000 */
[----:B------:R-:W2:Y:S04]  /*a4d0*/  LDL R17, [R1+0x395c] ;  /* 0x00395c0001117983 */ /* 0x000ea80000100800 */
[----:B------:R3:W-:Y:S01]  /*a4e0*/  STL [R1+0x558], R0 ;  /* 0x0005580001007387 */ /* 0x0007e20000100800 */
[----:B-----5:R-:W-:-:S03]  /*a4f0*/  IABS R6, R11 ;  /* 0x0000000b00067213 */ /* 0x020fc60000000000 */
[----:B------:R-:W5:Y:S01]  /*a500*/  LDL R11, [R1+0x3950] ;  /* 0x00395000010b7983 */ /* 0x000f620000100800 */
[----:B------:R-:W-:-:S04]  /*a510*/  IMAD.HI.U32 R3, R28, R2, RZ ;  /* 0x000000021c037227 */ /* 0x000fc800078e00ff */
        /* <DEDUP_REMOVED lines=13> */
[----:B------:R-:W-:Y:S02]  /*a5f0*/  IMAD.MOV R5, RZ, RZ, -R5 ;  /* 0x000000ffff057224 */ /* 0x000fe400078e0a05 */
[----:B------:R-:W-:-:S04]  /*a600*/  IMAD.HI.U32 R3, R28, R0, RZ ;  /* 0x000000001c037227 */ /* 0x000fc800078e00ff */
[----:B------:R-:W-:Y:S02]  /*a610*/  IMAD.MOV R3, RZ, RZ, -R3 ;  /* 0x000000ffff037224 */ /* 0x000fe400078e0a03 */
[C---:B------:R-:W-:Y:S01]  /*a620*/  IMAD R4, R29.reuse, R5, R4 ;  /* 0x000000051d047224 */ /* 0x040fe200078e0204 */
[----:B------:R0:W-:Y:S01]  /*a630*/  STL [R1+0x550], R2 ;  /* 0x0005500201007387 */ /* 0x0001e20000100800 */
[----:B------:R-:W-:-:S03]  /*a640*/  IMAD R0, R29, R3, R0 ;  /* 0x000000031d007224 */ /* 0x000fc600078e0200 */
[----:B------:R-:W-:Y:S04]  /*a650*/  STL [R1+0x548], R7 ;  /* 0x0005480701007387 */ /* 0x000fe80000100800 */
[----:B------:R-:W-:Y:S01]  /*a660*/  STL [R1+0x534], R6 ;  /* 0x0005340601007387 */ /* 0x000fe20000100800 */
[----:B0-----:R-:W-:-:S03]  /*a670*/  IABS R2, R18 ;  /* 0x0000001200027213 */ /* 0x001fc60000000000 */
[----:B------:R5:W-:Y:S04]  /*a680*/  STL [R1+0x53c], R4 ;  /* 0x00053c0401007387 */ /* 0x000be80000100800 */
[----:B------:R-:W3:Y:S04]  /*a690*/  LDL R18, [R1+0x394c] ;  /* 0x00394c0001127983 */ /* 0x000ee80000100800 */
[----:B------:R4:W-:Y:S01]  /*a6a0*/  STL [R1+0x540], R0 ;  /* 0x0005400001007387 */ /* 0x0009e20000100800 */
[----:B--2---:R-:W-:-:S03]  /*a6b0*/  IABS R8, R15 ;  /* 0x0000000f00087213 */ /* 0x004fc60000000000 */
[----:B------:R-:W2:Y:S04]  /*a6c0*/  LDL R16, [R1+0x3944] ;  /* 0x0039440001107983 */ /* 0x000ea80000100800 */
[----:B------:R-:W2:Y:S01]  /*a6d0*/  LDL R15, [R1+0x3940] ;  /* 0x00394000010f7983 */ /* 0x000ea20000100800 */
[----:B-----5:R-:W-:-:S03]  /*a6e0*/  IABS R4, R11 ;  /* 0x0000000b00047213 */ /* 0x020fc60000000000 */
[----:B------:R-:W5:Y:S01]  /*a6f0*/  LDL R11, [R1+0x3938] ;  /* 0x00393800010b7983 */ /* 0x000f620000100800 */
[----:B------:R-:W-:Y:S01]  /*a700*/  IABS R6, R17 ;  /* 0x0000001100067213 */ /* 0x000fe20000000000 */
[C---:B------:R-:W-:Y:S02]  /*a710*/  IMAD.HI.U32 R3, R28.reuse, R2, RZ ;  /* 0x000000021c037227 */ /* 0x040fe400078e00ff */
[----:B------:R-:W5:Y:S02]  /*a720*/  LDL R17, [R1+0x393c] ;  /* 0x00393c0001117983 */ /* 0x000f640000100800 */
[----:B------:R-:W-:-:S04]  /*a730*/  IMAD.HI.U32 R9, R28, R8, RZ ;  /* 0x000000081c097227 */ /* 0x000fc800078e00ff */
[----:B------:R-:W-:-:S04]  /*a740*/  IMAD.HI.U32 R7, R28, R6, RZ ;  /* 0x000000061c077227 */ /* 0x000fc800078e00ff */
[----:B------:R-:W-:Y:S02]  /*a750*/  IMAD.MOV R3, RZ, RZ, -R3 ;  /* 0x000000ffff037224 */ /* 0x000fe400078e0a03 */
[----:B------:R-:W-:Y:S02]  /*a760*/  IMAD.MOV R9, RZ, RZ, -R9 ;  /* 0x000000ffff097224 */ /* 0x000fe400078e0a09 */
[----:B------:R-:W-:-:S04]  /*a770*/  IMAD.HI.U32 R5, R28, R4, RZ ;  /* 0x000000041c057227 */ /* 0x000fc800078e00ff */
[----:B------:R-:W-:Y:S02]  /*a780*/  IMAD.MOV R7, RZ, RZ, -R7 ;  /* 0x000000ffff077224 */ /* 0x000fe400078e0a07 */
[C---:B------:R-:W-:Y:S02]  /*a790*/  IMAD R2, R29.reuse, R3, R2 ;  /* 0x000000031d027224 */ /* 0x040fe400078e0202 */
[C---:B------:R-:W-:Y:S02]  /*a7a0*/  IMAD R8, R29.reuse, R9, R8 ;  /* 0x000000091d087224 */ /* 0x040fe400078e0208 */
[----:B------:R-:W-:Y:S02]  /*a7b0*/  IMAD.MOV R5, RZ, RZ, -R5 ;  /* 0x000000ffff057224 */ /* 0x000fe400078e0a05 */
[C---:B------:R-:W-:Y:S01]  /*a7c0*/  IMAD R6, R29.reuse, R7, R6 ;  /* 0x000000071d067224 */ /* 0x040fe200078e0206 */
[----:B------:R3:W-:Y:S01]  /*a7d0*/  STL [R1+0x538], R2 ;  /* 0x0005380201007387 */ /* 0x0007e20000100800 */
[----:B------:R-:W-:-:S03]  /*a7e0*/  IMAD R4, R29, R5, R4 ;  /* 0x000000051d047224 */ /* 0x000fc600078e0204 */
[----:B------:R-:W-:Y:S04]  /*a7f0*/  STL [R1+0x51c], R8 ;  /* 0x00051c0801007387 */ /* 0x000fe80000100800 */
[----:B------:R2:W-:Y:S01]  /*a800*/  STL [R1+0x524], R6 ;  /* 0x0005240601007387 */ /* 0x0005e20000100800 */
[----:B----4-:R-:W-:-:S03]  /*a810*/  IABS R0, R13 ;  /* 0x0000000d00007213 */ /* 0x010fc60000000000 */
[----:B------:R-:W4:Y:S04]  /*a820*/  LDL R13, [R1+0x3930] ;  /* 0x00393000010d7983 */ /* 0x000f280000100800 */
[----:B------:R-:W-:Y:S01]  /*a830*/  STL [R1+0x52c], R4 ;  /* 0x00052c0401007387 */ /* 0x000fe20000100800 */
[----:B------:R-:W-:Y:S01]  /*a840*/  IMAD.HI.U32 R3, R28, R0, RZ ;  /* 0x000000001c037227 */ /* 0x000fe200078e00ff */
[----:B---3--:R-:W-:Y:S02]  /*a850*/  IABS R2, R14 ;  /* 0x0000000e00027213 */ /* 0x008fe40000000000 */
[----:B------:R-:W3:Y:S01]  /*a860*/  LDL R14, [R1+0x3934] ;  /* 0x00393400010e7983 */ /* 0x000ee20000100800 */
[----:B------:R-:W-:-:S04]  /*a870*/  IMAD.MOV R3, RZ, RZ, -R3 ;  /* 0x000000ffff037224 */ /* 0x000fc800078e0a03 */
[----:B------:R-:W-:-:S05]  /*a880*/  IMAD R0, R29, R3, R0 ;  /* 0x000000031d007224 */ /* 0x000fca00078e0200 */
[----:B------:R5:W-:Y:S01]  /*a890*/  STL [R1+0x530], R0 ;  /* 0x0005300001007387 */ /* 0x000be20000100800 */
[----:B------:R-:W-:-:S03]  /*a8a0*/  IABS R7, R18 ;  /* 0x0000001200077213 */ /* 0x000fc60000000000 */
[----:B------:R-:W3:Y:S01]  /*a8b0*/  LDL R18, [R1+0x3928] ;  /* 0x0039280001127983 */ /* 0x000ee20000100800 */
[----:B--2---:R-:W-:-:S03]  /*a8c0*/  IABS R6, R15 ;  /* 0x0000000f00067213 */ /* 0x004fc60000000000 */
[----:B------:R-:W2:Y:S01]  /*a8d0*/  LDL R15, [R1+0x392c] ;  /* 0x00392c00010f7983 */ /* 0x000ea20000100800 */
[----:B-----5:R-:W-:-:S03]  /*a8e0*/  IABS R0, R11 ;  /* 0x0000000b00007213 */ /* 0x020fc60000000000 */
[----:B------:R-:W5:Y:S01]  /*a8f0*/  LDL R11, [R1+0x3920] ;  /* 0x00392000010b7983 */ /* 0x000f620000100800 */
[----:B------:R-:W-:Y:S01]  /*a900*/  IMAD.HI.U32 R3, R28, R2, RZ ;  /* 0x000000021c037227 */ /* 0x000fe200078e00ff */
[----:B------:R-:W-:-:S03]  /*a910*/  IABS R4, R16 ;  /* 0x0000001000047213 */ /* 0x000fc60000000000 */
[----:B------:R-:W-:-:S04]  /*a920*/  IMAD.HI.U32 R8, R28, R7, RZ ;  /* 0x000000071c087227 */ /* 0x000fc800078e00ff */
[----:B------:R-:W-:Y:S02]  /*a930*/  IMAD.MOV R3, RZ, RZ, -R3 ;  /* 0x000000ffff037224 */ /* 0x000fe400078e0a03 */
[----:B------:R-:W-:-:S04]  /*a940*/  IMAD.HI.U32 R9, R28, R6, RZ ;  /* 0x000000061c097227 */ /* 0x000fc800078e00ff */
[----:B------:R-:W-:-:S04]  /*a950*/  IMAD.HI.U32 R5, R28, R4, RZ ;  /* 0x000000041c057227 */ /* 0x000fc800078e00ff */
[----:B------:R-:W-:Y:S02]  /*a960*/  IMAD.MOV R8, RZ, RZ, -R8 ;  /* 0x000000ffff087224 */ /* 0x000fe400078e0a08 */
[----:B------:R-:W-:Y:S02]  /*a970*/  IMAD R2, R29, R3, R2 ;  /* 0x000000031d027224 */ /* 0x000fe400078e0202 */
[----:B------:R-:W-:Y:S02]  /*a980*/  IMAD.MOV R9, RZ, RZ, -R9 ;  /* 0x000000ffff097224 */ /* 0x000fe400078e0a09 */
[----:B------:R-:W-:-:S04]  /*a990*/  IMAD.HI.U32 R3, R28, R0, RZ ;  /* 0x000000001c037227 */ /* 0x000fc800078e00ff */
[----:B------:R-:W-:Y:S02]  /*a9a0*/  IMAD.MOV R5, RZ, RZ, -R5 ;  /* 0x000000ffff057224 */ /* 0x000fe400078e0a05 */
[C---:B------:R-:W-:Y:S02]  /*a9b0*/  IMAD R7, R29.reuse, R8, R7 ;  /* 0x000000081d077224 */ /* 0x040fe400078e0207 */
[C---:B------:R-:W-:Y:S02]  /*a9c0*/  IMAD R6, R29.reuse, R9, R6 ;  /* 0x000000091d067224 */ /* 0x040fe400078e0206 */
[----:B------:R-:W-:Y:S02]  /*a9d0*/  IMAD.MOV R3, RZ, RZ, -R3 ;  /* 0x000000ffff037224 */ /* 0x000fe400078e0a03 */
[C---:B------:R-:W-:Y:S01]  /*a9e0*/  IMAD R4, R29.reuse, R5, R4 ;  /* 0x000000051d047224 */ /* 0x040fe200078e0204 */
[----:B------:R-:W-:Y:S01]  /*a9f0*/  STL [R1+0x528], R2 ;  /* 0x0005280201007387 */ /* 0x000fe20000100800 */
[----:B------:R-:W-:-:S03]  /*aa00*/  IMAD R0, R29, R3, R0 ;  /* 0x000000031d007224 */ /* 0x000fc600078e0200 */
[----:B------:R-:W-:Y:S04]  /*aa10*/  STL [R1+0x520], R7 ;  /* 0x0005200701007387 */ /* 0x000fe80000100800 */
[----:B------:R3:W-:Y:S01]  /*aa20*/  STL [R1+0x50c], R6 ;  /* 0x00050c0601007387 */ /* 0x0007e20000100800 */
[----:B----4-:R-:W-:-:S03]  /*aa30*/  IABS R8, R13 ;  /* 0x0000000d00087213 */ /* 0x010fc60000000000 */
[----:B------:R0:W-:Y:S04]  /*aa40*/  STL [R1+0x514], R4 ;  /* 0x0005140401007387 */ /* 0x0001e80000100800 */
[----:B------:R-:W4:Y:S04]  /*aa50*/  LDL R13, [R1+0x3924] ;  /* 0x00392400010d7983 */ /* 0x000f280000100800 */
[----:B------:R2:W-:Y:S01]  /*aa60*/  STL [R1+0x518], R0 ;  /* 0x0005180001007387 */ /* 0x0005e20000100800 */
[----:B---3--:R-:W-:-:S03]  /*aa70*/  IABS R6, R14 ;  /* 0x0000000e00067213 */ /* 0x008fc60000000000 */
[----:B------:R-:W3:Y:S01]  /*aa80*/  LDL R14, [R1+0x3918] ;  /* 0x00391800010e7983 */ /* 0x000ee20000100800 */
[----:B------:R-:W-:-:S03]  /*aa90*/  IABS R2, R17 ;  /* 0x0000001100027213 */ /* 0x000fc60000000000 */
[----:B------:R-:W3:Y:S02]  /*aaa0*/  LDL R17, [R1+0x391c] ;  /* 0x00391c0001117983 */ /* 0x000ee40000100800 */
[----:B------:R-:W-:-:S04]  /*aab0*/  IMAD.HI.U32 R3, R28, R2, RZ ;  /* 0x000000021c037227 */ /* 0x000fc800078e00ff */
[----:B------:R-:W-:-:S04]  /*aac0*/  IMAD.HI.U32 R9, R28, R8, RZ ;  /* 0x000000081c097227 */ /* 0x000fc800078e00ff */
[----:B------:R-:W-:Y:S01]  /*aad0*/  IMAD.HI.U32 R7, R28, R6, RZ ;  /* 0x000000061c077227 */ /* 0x000fe200078e00ff */
[----:B0-----:R-:W-:-:S03]  /*aae0*/  IABS R4, R18 ;  /* 0x0000001200047213 */ /* 0x001fc60000000000 */
[----:B------:R-:W-:Y:S02]  /*aaf0*/  IMAD.MOV R3, RZ, RZ, -R3 ;  /* 0x000000ffff037224 */ /* 0x000fe400078e0a03 */
[----:B------:R-:W-:Y:S02]  /*ab00*/  IMAD.MOV R9, RZ, RZ, -R9 ;  /* 0x000000ffff097224 */ /* 0x000fe400078e0a09 */
[----:B------:R-:W-:-:S04]  /*ab10*/  IMAD.HI.U32 R5, R28, R4, RZ ;  /* 0x000000041c057227 */ /* 0x000fc800078e00ff */
[----:B------:R-:W-:Y:S02]  /*ab20*/  IMAD.MOV R7, RZ, RZ, -R7 ;  /* 0x000000ffff077224 */ /* 0x000fe400078e0a07 */
[C---:B------:R-:W-:Y:S02]  /*ab30*/  IMAD R2, R29.reuse, R3, R2 ;  /* 0x000000031d027224 */ /* 0x040fe400078e0202 */
[----:B------:R-:W-:Y:S02]  /*ab40*/  IMAD.MOV R5, RZ, RZ, -R5 ;  /* 0x000000ffff057224 */ /* 0x000fe400078e0a05 */
[C---:B------:R-:W-:Y:S02]  /*ab50*/  IMAD R8, R29.reuse, R9, R8 ;  /* 0x000000091d087224 */ /* 0x040fe400078e0208 */
[C---:B------:R-:W-:Y:S02]  /*ab60*/  IMAD R6, R29.reuse, R7, R6 ;  /* 0x000000071d067224 */ /* 0x040fe400078e0206 */
[----:B------:R-:W-:Y:S01]  /*ab70*/  IMAD R27, R29, R5, R4 ;  /* 0x000000051d1b7224 */ /* 0x000fe200078e0204 */
[----:B--2---:R-:W-:-:S02]  /*ab80*/  IABS R0, R15 ;  /* 0x0000000f00007213 */ /* 0x004fc40000000000 */
[----:B------:R-:W2:Y:S04]  /*ab90*/  LDL R15, [R1+0x3910] ;  /* 0x00391000010f7983 */ /* 0x000ea80000100800 */
[----:B------:R5:W-:Y:S04]  /*aba0*/  STL [R1+0x510], R2 ;  /* 0x0005100201007387 */ /* 0x000be80000100800 */
[----:B------:R-:W2:Y:S04]  /*abb0*/  LDL R18, [R1+0x3914] ;  /* 0x0039140001127983 */ /* 0x000ea80000100800 */
[----:B------:R-:W-:Y:S04]  /*abc0*/  STL [R1+0x4f4], R8 ;  /* 0x0004f40801007387 */ /* 0x000fe80000100800 */
[----:B------:R3:W-:Y:S04]  /*abd0*/  STL [R1+0x4fc], R6 ;  /* 0x0004fc0601007387 */ /* 0x0007e80000100800 */
[----:B------:R-:W-:Y:S01]  /*abe0*/  STL [R1+0x3eb0], R27 ;  /* 0x003eb01b01007387 */ /* 0x000fe20000100800 */
[----:B-----5:R-:W-:-:S03]  /*abf0*/  IABS R2, R11 ;  /* 0x0000000b00027213 */ /* 0x020fc60000000000 */
[----:B------:R-:W5:Y:S01]  /*ac00*/  LDL R11, [R1+0x3908] ;  /* 0x00390800010b7983 */ /* 0x000f620000100800 */
[----:B------:R-:W-:-:S04]  /*ac10*/  IMAD.HI.U32 R3, R28, R0, RZ ;  /* 0x000000001c037227 */ /* 0x000fc800078e00ff */
[----:B------:R-:W-:-:S04]  /*ac20*/  IMAD.MOV R3, RZ, RZ, -R3 ;  /* 0x000000ffff037224 */ /* 0x000fc800078e0a03 */
[----:B------:R-:W-:-:S05]  /*ac30*/  IMAD R0, R29, R3, R0 ;  /* 0x000000031d007224 */ /* 0x000fca00078e0200 */
[----:B------:R2:W-:Y:S01]  /*ac40*/  STL [R1+0x508], R0 ;  /* 0x0005080001007387 */ /* 0x0005e20000100800 */
[----:B------:R-:W-:Y:S01]  /*ac50*/  IMAD.HI.U32 R3, R28, R2, RZ ;  /* 0x000000021c037227 */ /* 0x000fe200078e00ff */
[----:B----4-:R-:W-:Y:S02]  /*ac60*/  IABS R7, R13 ;  /* 0x0000000d00077213 */ /* 0x010fe40000000000 */
[----:B------:R-:W4:Y:S01]  /*ac70*/  LDL R13, [R1+0x390c] ;  /* 0x00390c00010d7983 */ /* 0x000f220000100800 */
[----:B---3--:R-:W-:-:S03]  /*ac80*/  IABS R6, R14 ;  /* 0x0000000e00067213 */ /* 0x008fc60000000000 */
[----:B------:R-:W3:Y:S01]  /*ac90*/  LDL R14, [R1+0x3900] ;  /* 0x00390000010e7983 */ /* 0x000ee20000100800 */
[----:B------:R-:W-:-:S03]  /*aca0*/  IABS R4, R17 ;  /* 0x0000001100047213 */ /* 0x000fc60000000000 */
[----:B------:R-:W3:Y:S01]  /*acb0*/  LDL R17, [R1+0x3904] ;  /* 0x0039040001117983 */ /* 0x000ee20000100800 */
        /* <DEDUP_REMOVED lines=32> */
[----:B------:R-:W4:Y:S01]  /*aec0*/  LDL R13, [R1+0x38f4] ;  /* 0x0038f400010d7983 */ /* 0x000f220000100800 */
[----:B---3--:R-:W-:-:S03]  /*aed0*/  IABS R4, R14 ;  /* 0x0000000e00047213 */ /* 0x008fc60000000000 */
[----:B------:R-:W3:Y:S01]  /*aee0*/  LDL R14, [R1+0x38e8] ;  /* 0x0038e800010e7983 */ /* 0x000ee20000100800 */
[----:B------:R-:W-:-:S04]  /*aef0*/  IMAD.HI.U32 R7, R28, R6, RZ ;  /* 0x000000061c077227 */ /* 0x000fc800078e00ff */
[----:B------:R-:W-:Y:S01]  /*af00*/  IMAD.MOV R7, RZ, RZ, -R7 ;  /* 0x000000ffff077224 */ /* 0x000fe200078e0a07 */
[----:B0-----:R-:W-:Y:S02]  /*af10*/  IABS R0, R17 ;  /* 0x0000001100007213 */ /* 0x001fe40000000000 */
[----:B------:R-:W3:Y:S01]  /*af20*/  LDL R17, [R1+0x38ec] ;  /* 0x0038ec0001117983 */ /* 0x000ee20000100800 */
[----:B------:R-:W-:-:S03]  /*af30*/  IMAD R6, R29, R7, R6 ;  /* 0x000000071d067224 */ /* 0x000fc600078e0206 */
        /* <DEDUP_REMOVED lines=13> */
[----:B-----5:R-:W-:-:S03]  /*b010*/  IABS R6, R11 ;  /* 0x0000000b00067213 */ /* 0x020fc60000000000 */
[----:B------:R-:W5:Y:S01]  /*b020*/  LDL R11, [R1+0x38d8] ;  /* 0x0038d800010b7983 */ /* 0x000f620000100800 */
[----:B------:R-:W-:-:S03]  /*b030*/  IABS R7, R18 ;  /* 0x0000001200077213 */ /* 0x000fc60000000000 */
        /* <DEDUP_REMOVED lines=15> */
[----:B------:R-:W-:-:S04]  /*b130*/  IMAD.HI.U32 R3, R28, R0, RZ ;  /* 0x000000001c037227 */ /* 0x000fc800078e00ff */
[----:B------:R-:W-:Y:S02]  /*b140*/  IMAD.MOV R5, RZ, RZ, -R5 ;  /* 0x000000ffff057224 */ /* 0x000fe400078e0a05 */
[----:B------:R-:W-:Y:S01]  /*b150*/  IMAD.MOV R3, RZ, RZ, -R3 ;  /* 0x000000ffff037224 */ /* 0x000fe200078e0a03 */
[----:B------:R0:W-:Y:S01]  /*b160*/  STL [R1+0x4d8], R2 ;  /* 0x0004d80201007387 */ /* 0x0001e20000100800 */
[C---:B------:R-:W-:Y:S02]  /*b170*/  IMAD R4, R29.reuse, R5, R4 ;  /* 0x000000051d047224 */ /* 0x040fe400078e0204 */
[----:B------:R-:W-:Y:S01]  /*b180*/  IMAD R0, R29, R3, R0 ;  /* 0x000000031d007224 */ /* 0x000fe200078e0200 */
[----:B------:R-:W-:Y:S04]  /*b190*/  STL [R1+0x4d0], R7 ;  /* 0x0004d00701007387 */ /* 0x000fe80000100800 */
[----:B------:R-:W-:Y:S01]  /*b1a0*/  STL [R1+0x4bc], R6 ;  /* 0x0004bc0601007387 */ /* 0x000fe20000100800 */
[----:B0-----:R-:W-:-:S03]  /*b1b0*/  IABS R2, R17 ;  /* 0x0000001100027213 */ /* 0x001fc60000000000 */
[----:B------:R-:W3:Y:S04]  /*b1c0*/  LDL R17, [R1+0x38dc] ;  /* 0x0038dc0001117983 */ /* 0x000ee80000100800 */
[----:B------:R5:W-:Y:S04]  /*b1d0*/  STL [R1+0x4c4], R4 ;  /* 0x0004c40401007387 */ /* 0x000be80000100800 */
[----:B------:R4:W-:Y:S01]  /*b1e0*/  STL [R1+0x4c8], R0 ;  /* 0x0004c80001007387 */ /* 0x0009e20000100800 */
[----:B--2---:R-:W-:-:S03]  /*b1f0*/  IABS R8, R15 ;  /* 0x0000000f00087213 */ /* 0x004fc60000000000 */
[----:B------:R-:W2:Y:S01]  /*b200*/  LDL R15, [R1+0x38d0] ;  /* 0x0038d000010f7983 */ /* 0x000ea20000100800 */
        /* <DEDUP_REMOVED lines=16> */
[----:B----4-:R-:W-:Y:S02]  /*b310*/  IABS R0, R13 ;  /* 0x0000000d00007213 */ /* 0x010fe40000000000 */
[----:B------:R-:W4:Y:S04]  /*b320*/  LDL R13, [R1+0x38cc] ;  /* 0x0038cc00010d7983 */ /* 0x000f280000100800 */
[----:B------:R3:W-:Y:S04]  /*b330*/  STL [R1+0x4c0], R2 ;  /* 0x0004c00201007387 */ /* 0x0007e80000100800 */
[----:B------:R-:W-:Y:S04]  /*b340*/  STL [R1+0x4a4], R8 ;  /* 0x0004a40801007387 */ /* 0x000fe80000100800 */
[----:B------:R2:W-:Y:S01]  /*b350*/  STL [R1+0x4ac], R6 ;  /* 0x0004ac0601007387 */ /* 0x0005e20000100800 */
[----:B---3--:R-:W-:-:S03]  /*b360*/  IABS R2, R14 ;  /* 0x0000000e00027213 */ /* 0x008fc60000000000 */
[----:B------:R-:W3:Y:S01]  /*b370*/  LDL R14, [R1+0x38c0] ;  /* 0x0038c000010e7983 */ /* 0x000ee20000100800 */
[----:B------:R-:W-:-:S04]  /*b380*/  IMAD.HI.U32 R3, R28, R0, RZ ;  /* 0x000000001c037227 */ /* 0x000fc800078e00ff */
[----:B------:R-:W-:Y:S01]  /*b390*/  IMAD.MOV R3, RZ, RZ, -R3 ;  /* 0x000000ffff037224 */ /* 0x000fe200078e0a03 */
[----:B------:R-:W-:Y:S03]  /*b3a0*/  STL [R1+0x4b4], R4 ;  /* 0x0004b40401007387 */ /* 0x000fe60000100800 */
[----:B------:R-:W-:Y:S01]  /*b3b0*/  IMAD R0, R29, R3, R0 ;  /* 0x000000031d007224 */ /* 0x000fe200078e0200 */
[----:B------:R-:W-:Y:S02]  /*b3c0*/  IABS R7, R17 ;  /* 0x0000001100077213 */ /* 0x000fe40000000000 */
[----:B------:R-:W3:Y:S04]  /*b3d0*/  LDL R17, [R1+0x38c4] ;  /* 0x0038c40001117983 */ /* 0x000ee80000100800 */
[----:B------:R5:W-:Y:S01]  /*b3e0*/  STL [R1+0x4b8], R0 ;  /* 0x0004b80001007387 */ /* 0x000be20000100800 */
[----:B--2---:R-:W-:-:S03]  /*b3f0*/  IABS R6, R15 ;  /* 0x0000000f00067213 */ /* 0x004fc60000000000 */
[----:B------:R-:W2:Y:S01]  /*b400*/  LDL R15, [R1+0x38b8] ;  /* 0x0038b800010f7983 */ /* 0x000ea20000100800 */
        /* <DEDUP_REMOVED lines=21> */
[----:B------:R0:W-:Y:S04]  /*b560*/  STL [R1+0x494], R6 ;  /* 0x0004940601007387 */ /* 0x0001e80000100800 */
[----:B------:R2:W-:Y:S01]  /*b570*/  STL [R1+0x49c], R4 ;  /* 0x00049c0401007387 */ /* 0x0005e20000100800 */
[----:B----4-:R-:W-:-:S03]  /*b580*/  IABS R2, R13 ;  /* 0x0000000d00027213 */ /* 0x010fc60000000000 */
[----:B------:R-:W4:Y:S04]  /*b590*/  LDL R13, [R1+0x38b4] ;  /* 0x0038b400010d7983 */ /* 0x000f280000100800 */
[----:B------:R-:W-:Y:S01]  /*b5a0*/  STL [R1+0x4a0], R0 ;  /* 0x0004a00001007387 */ /* 0x000fe20000100800 */
[----:B---3--:R-:W-:-:S03]  /*b5b0*/  IABS R8, R14 ;  /* 0x0000000e00087213 */ /* 0x008fc60000000000 */
[----:B------:R-:W3:Y:S04]  /*b5c0*/  LDL R16, [R1+0x38ac] ;  /* 0x0038ac0001107983 */ /* 0x000ee80000100800 */
[----:B------:R-:W3:Y:S01]  /*b5d0*/  LDL R14, [R1+0x38a8] ;  /* 0x0038a800010e7983 */ /* 0x000ee20000100800 */
[----:B------:R-:W-:-:S04]  /*b5e0*/  IMAD.HI.U32 R3, R28, R2, RZ ;  /* 0x000000021c037227 */ /* 0x000fc800078e00ff */
[----:B------:R-:W-:Y:S01]  /*b5f0*/  IMAD.HI.U32 R9, R28, R8, RZ ;  /* 0x000000081c097227 */ /* 0x000fe200078e00ff */
[----:B0-----:R-:W-:-:S03]  /*b600*/  IABS R6, R17 ;  /* 0x0000001100067213 */ /* 0x001fc60000000000 */
[----:B------:R-:W-:Y:S01]  /*b610*/  IMAD.MOV R3, RZ, RZ, -R3 ;  /* 0x000000ffff037224 */ /* 0x000fe200078e0a03 */
[----:B------:R-:W3:Y:S01]  /*b620*/  LDL R17, [R1+0x38a4] ;  /* 0x0038a40001117983 */ /* 0x000ee20000100800 */
[----:B------:R-:W-:-:S04]  /*b630*/  IMAD.HI.U32 R7, R28, R6, RZ ;  /* 0x000000061c077227 */ /* 0x000fc800078e00ff */
[----:B------:R-:W-:Y:S02]  /*b640*/  IMAD.MOV R9, RZ, RZ, -R9 ;  /* 0x000000ffff097224 */ /* 0x000fe400078e0a09 */
[----:B------:R-:W-:Y:S02]  /*b650*/  IMAD.MOV R7, RZ, RZ, -R7 ;  /* 0x000000ffff077224 */ /* 0x000fe400078e0a07 */
[C---:B------:R-:W-:Y:S02]  /*b660*/  IMAD R2, R29.reuse, R3, R2 ;  /* 0x000000031d027224 */ /* 0x040fe400078e0202 */
[C---:B------:R-:W-:Y:S02]  /*b670*/  IMAD R8, R29.reuse, R9, R8 ;  /* 0x000000091d087224 */ /* 0x040fe400078e0208 */
[----:B------:R-:W-:Y:S01]  /*b680*/  IMAD R6, R29, R7, R6 ;  /* 0x000000071d067224 */ /* 0x000fe200078e0206 */
[----:B--2---:R-:W-:Y:S02]  /*b690*/  IABS R4, R15 ;  /* 0x0000000f00047213 */ /* 0x004fe40000000000 */
[----:B------:R-:W2:Y:S04]  /*b6a0*/  LDL R15, [R1+0x38a0] ;  /* 0x0038a000010f7983 */ /* 0x000ea80000100800 */
[----:B------:R5:W-:Y:S04]  /*b6b0*/  STL [R1+0x498], R2 ;  /* 0x0004980201007387 */ /* 0x000be80000100800 */
[----:B------:R-:W-:Y:S04]  /*b6c0*/  STL [R1+0x47c], R8 ;  /* 0x00047c0801007387 */ /* 0x000fe80000100800 */
[----:B------:R3:W-:Y:S01]  /*b6d0*/  STL [R1+0x484], R6 ;  /* 0x0004840601007387 */ /* 0x0007e20000100800 */
[----:B-----5:R-:W-:-:S03]  /*b6e0*/  IABS R2, R11 ;  /* 0x0000000b00027213 */ /* 0x020fc60000000000 */
[----:B------:R-:W5:Y:S01]  /*b6f0*/  LDL R11, [R1+0x3898] ;  /* 0x00389800010b7983 */ /* 0x000f620000100800 */
[----:B------:R-:W-:Y:S01]  /*b700*/  IMAD.HI.U32 R5, R28, R4, RZ ;  /* 0x000000041c057227 */ /* 0x000fe200078e00ff */
[----:B------:R-:W-:-:S03]  /*b710*/  IABS R0, R18 ;  /* 0x0000001200007213 */ /* 0x000fc60000000000 */
[----:B------:R-:W-:Y:S02]  /*b720*/  IMAD.MOV R5, RZ, RZ, -R5 ;  /* 0x000000ffff057224 */ /* 0x000fe400078e0a05 */
[----:B------:R-:W-:-:S04]  /*b730*/  IMAD.HI.U32 R3, R28, R0, RZ ;  /* 0x000000001c037227 */ /* 0x000fc800078e00ff */
[----:B------:R-:W-:Y:S02]  /*b740*/  IMAD.MOV R3, RZ, RZ, -R3 ;  /* 0x000000ffff037224 */ /* 0x000fe400078e0a03 */
[C---:B------:R-:W-:Y:S02]  /*b750*/  IMAD R4, R29.reuse, R5, R4 ;  /* 0x000000051d047224 */ /* 0x040fe400078e0204 */
[----:B------:R-:W-:-:S03]  /*b760*/  IMAD R0, R29, R3, R0 ;  /* 0x000000031d007224 */ /* 0x000fc600078e0200 */
[----:B------:R0:W-:Y:S04]  /*b770*/  STL [R1+0x48c], R4 ;  /* 0x00048c0401007387 */ /* 0x0001e80000100800 */
[----:B------:R-:W5:Y:S04]  /*b780*/  LDL R18, [R1+0x389c] ;  /* 0x00389c0001127983 */ /* 0x000f680000100800 */
[----:B------:R2:W-:Y:S01]  /*b790*/  STL [R1+0x490], R0 ;  /* 0x0004900001007387 */ /* 0x0005e20000100800 */
[----:B------:R-:W-:Y:S01]  /*b7a0*/  IMAD.HI.U32 R3, R28, R2, RZ ;  /* 0x000000021c037227 */ /* 0x000fe200078e00ff */
[----:B----4-:R-:W-:-:S02]  /*b7b0*/  IABS R7, R13 ;  /* 0x0000000d00077213 */ /* 0x010fc40000000000 */
[----:B------:R-:W4:Y:S01]  /*b7c0*/  LDL R13, [R1+0x3894] ;  /* 0x00389400010d7983 */ /* 0x000f220000100800 */
[----:B---3--:R-:W-:-:S03]  /*b7d0*/  IABS R6, R14 ;  /* 0x0000000e00067213 */ /* 0x008fc60000000000 */
[----:B------:R-:W3:Y:S01]  /*b7e0*/  LDL R14, [R1+0x3890] ;  /* 0x00389000010e7983 */ /* 0x000ee20000100800 */
[----:B0-----:R-:W-:Y:S01]  /*b7f0*/  IABS R4, R16 ;  /* 0x0000001000047213 */ /* 0x001fe20000000000 */
        /* <DEDUP_REMOVED lines=11> */
[----:B--2---:R-:W-:Y:S02]  /*b8b0*/  IABS R0, R15 ;  /* 0x0000000f00007213 */ /* 0x004fe40000000000 */
[----:B------:R-:W2:Y:S04]  /*b8c0*/  LDL R15, [R1+0x3888] ;  /* 0x00388800010f7983 */ /* 0x000ea80000100800 */
[----:B------:R0:W-:Y:S04]  /*b8d0*/  STL [R1+0x488], R2 ;  /* 0x0004880201007387 */ /* 0x0001e80000100800 */
[----:B------:R-:W-:Y:S04]  /*b8e0*/  STL [R1+0x480], R7 ;  /* 0x0004800701007387 */ /* 0x000fe80000100800 */
[----:B------:R1:W-:Y:S04]  /*b8f0*/  STL [R1+0x46c], R6 ;  /* 0x00046c0601007387 */ /* 0x0003e80000100800 */
[----:B------:R-:W-:Y:S01]  /*b900*/  STL [R1+0x474], R4 ;  /* 0x0004740401007387 */ /* 0x000fe20000100800 */
[----:B-----5:R-:W-:-:S03]  /*b910*/  IABS R8, R11 ;  /* 0x0000000b00087213 */ /* 0x020fc60000000000 */
[----:B------:R-:W5:Y:S01]  /*b920*/  LDL R11, [R1+0x388c] ;  /* 0x00388c00010b7983 */ /* 0x000f620000100800 */
[----:B------:R-:W-:-:S04]  /*b930*/  IMAD.HI.U32 R3, R28, R0, RZ ;  /* 0x000000001c037227 */ /* 0x000fc800078e00ff */
[----:B------:R-:W-:-:S04]  /*b940*/  IMAD.MOV R3, RZ, RZ, -R3 ;  /* 0x000000ffff037224 */ /* 0x000fc800078e0a03 */
[----:B------:R-:W-:Y:S01]  /*b950*/  IMAD R0, R29, R3, R0 ;  /* 0x000000031d007224 */ /* 0x000fe200078e0200 */
[----:B0-----:R-:W-:-:S04]  /*b960*/  IABS R2, R17 ;  /* 0x0000001100027213 */ /* 0x001fc80000000000 */
[----:B------:R4:W-:Y:S01]  /*b970*/  STL [R1+0x478], R0 ;  /* 0x0004780001007387 */ /* 0x0009e20000100800 */
[----:B-1----:R-:W-:-:S03]  /*b980*/  IABS R6, R18 ;  /* 0x0000001200067213 */ /* 0x002fc60000000000 */
[----:B------:R-:W5:Y:S01]  /*b990*/  LDL R18, [R1+0x3880] ;  /* 0x0038800001127983 */ /* 0x000f620000100800 */
[----:B------:R-:W-:-:S04]  /*b9a0*/  IMAD.HI.U32 R3, R28, R2, RZ ;  /* 0x000000021c037227 */ /* 0x000fc800078e00ff */
[----:B------:R-:W-:-:S04]  /*b9b0*/  IMAD.MOV R3, RZ, RZ, -R3 ;  /* 0x000000ffff037224 */ /* 0x000fc800078e0a03 */
[----:B------:R-:W-:Y:S02]  /*b9c0*/  IMAD R2, R29, R3, R2 ;  /* 0x000000031d027224 */ /* 0x000fe400078e0202 */
[----:B------:R-:W-:Y:S01]  /*b9d0*/  IMAD.HI.U32 R9, R28, R8, RZ ;  /* 0x000000081c097227 */ /* 0x000fe200078e00ff */
[----:B----4-:R-:W-:Y:S02]  /*b9e0*/  IABS R0, R13 ;  /* 0x0000000d00007213 */ /* 0x010fe40000000000 */
[----:B------:R-:W4:Y:S01]  /*b9f0*/  LDL R13, [R1+0x3878] ;  /* 0x00387800010d7983 */ /* 0x000f220000100800 */
[----:B---3--:R-:W-:-:S03]  /*ba00*/  IABS R4, R14 ;  /* 0x0000000e00047213 */ /* 0x008fc60000000000 */
[----:B------:R-:W3:Y:S04]  /*ba10*/  LDL R14, [R1+0x3884] ;  /* 0x00388400010e7983 */ /* 0x000ee80000100800 */
[----:B------:R2:W-:Y:S01]  /*ba20*/  STL [R1+0x470], R2 ;  /* 0x0004700201007387 */ /* 0x0005e20000100800 */
        /* <DEDUP_REMOVED lines=13> */
[----:B------:R-:W-:Y:S04]  /*bb00*/  STL [R1+0x3ea8], R26 ;  /* 0x003ea81a01007387 */ /* 0x000fe80000100800 */
[----:B------:R0:W-:Y:S04]  /*bb10*/  STL [R1+0x45c], R6 ;  /* 0x00045c0601007387 */ /* 0x0001e80000100800 */
[----:B------:R-:W2:Y:S04]  /*bb20*/  LDL R17, [R1+0x3870] ;  /* 0x0038700001117983 */ /* 0x000ea80000100800 */
[----:B------:R-:W-:Y:S04]  /*bb30*/  STL [R1+0x464], R4 ;  /* 0x0004640401007387 */ /* 0x000fe80000100800 */
[----:B------:R4:W-:Y:S01]  /*bb40*/  STL [R1+0x468], R0 ;  /* 0x0004680001007387 */ /* 0x0009e20000100800 */
[----:B-----5:R-:W-:-:S03]  /*bb50*/  IABS R7, R11 ;  /* 0x0000000b00077213 */ /* 0x020fc60000000000 */
[----:B------:R-:W5:Y:S01]  /*bb60*/  LDL R11, [R1+0x3874] ;  /* 0x00387400010b7983 */ /* 0x000f620000100800 */
[----:B------:R-:W-:-:S04]  /*bb70*/  IMAD.HI.U32 R3, R28, R2, RZ ;  /* 0x000000021c037227 */ /* 0x000fc800078e00ff */
[----:B------:R-:W-:-:S04]  /*bb80*/  IMAD.HI.U32 R8, R28, R7, RZ ;  /* 0x000000071c087227 */ /* 0x000fc800078e00ff */
[----:B------:R-:W-:Y:S01]  /*bb90*/  IMAD.MOV R3, RZ, RZ, -R3 ;  /* 0x000000ffff037224 */ /* 0x000fe200078e0a03 */
[----:B0-----:R-:W-:Y:S02]  /*bba0*/  IABS R6, R18 ;  /* 0x0000001200067213 */ /* 0x001fe40000000000 */
[----:B------:R-:W5:Y:S03]  /*bbb0*/  LDL R18, [R1+0x3868] ;  /* 0x0038680001127983 */ /* 0x000f660000100800 */
[----:B------:R-:W-:-:S04]  /*bbc0*/  IMAD.HI.U32 R9, R28, R6, RZ ;  /* 0x000000061c097227 */ /* 0x000fc800078e00ff */
[----:B------:R-:W-:Y:S02]  /*bbd0*/  IMAD.MOV R8, RZ, RZ, -R8 ;  /* 0x000000ffff087224 */ /* 0x000fe400078e0a08 */
[----:B------:R-:W-:Y:S02]  /*bbe0*/  IMAD.MOV R9, RZ, RZ, -R9 ;  /* 0x000000ffff097224 */ /* 0x000fe400078e0a09 */
[C---:B------:R-:W-:Y:S02]  /*bbf0*/  IMAD R2, R29.reuse, R3, R2 ;  /* 0x000000031d027224 */ /* 0x040fe400078e0202 */
[C---:B------:R-:W-:Y:S02]  /*bc00*/  IMAD R7, R29.reuse, R8, R7 ;  /* 0x000000081d077224 */ /* 0x040fe400078e0207 */
[----:B------:R-:W-:Y:S01]  /*bc10*/  IMAD R6, R29, R9, R6 ;  /* 0x000000091d067224 */ /* 0x000fe200078e0206 */
[----:B----4-:R-:W-:Y:S02]  /*bc20*/  IABS R0, R13 ;  /* 0x0000000d00007213 */ /* 0x010fe40000000000 */
[----:B------:R-:W4:Y:S01]  /*bc30*/  LDL R13, [R1+0x3860] ;  /* 0x00386000010d7983 */ /* 0x000f220000100800 */
[----:B---3--:R-:W-:-:S03]  /*bc40*/  IABS R4, R14 ;  /* 0x0000000e00047213 */ /* 0x008fc60000000000 */
        /* <DEDUP_REMOVED lines=21> */
[C---:B------:R-:W-:Y:S01]  /*bda0*/  IMAD.HI.U32 R7, R28.reuse, R6, RZ ;  /* 0x000000061c077227 */ /* 0x040fe200078e00ff */
[----:B0-----:R-:W-:Y:S02]  /*bdb0*/  IABS R4, R18 ;  /* 0x0000001200047213 */ /* 0x001fe40000000000 */
[----:B------:R-:W5:Y:S01]  /*bdc0*/  LDL R18, [R1+0x3850] ;  /* 0x0038500001127983 */ /* 0x000f620000100800 */
        /* <DEDUP_REMOVED lines=8> */
[----:B---3--:R-:W-:-:S02]  /*be50*/  IABS R0, R14 ;  /* 0x0000000e00007213 */ /* 0x008fc40000000000 */
[----:B------:R-:W3:Y:S03]  /*be60*/  LDL R14, [R1+0x3854] ;  /* 0x00385400010e7983 */ /* 0x000ee60000100800 */
[----:B------:R-:W-:-:S04]  /*be70*/  IMAD.HI.U32 R3, R28, R0, RZ ;  /* 0x000000001c037227 */ /* 0x000fc800078e00ff */
[----:B------:R-:W-:Y:S01]  /*be80*/  IMAD.MOV R3, RZ, RZ, -R3 ;  /* 0x000000ffff037224 */ /* 0x000fe200078e0a03 */
[----:B------:R4:W-:Y:S03]  /*be90*/  STL [R1+0x448], R2 ;  /* 0x0004480201007387 */ /* 0x0009e60000100800 */
[----:B------:R-:W-:Y:S01]  /*bea0*/  IMAD R0, R29, R3, R0 ;  /* 0x000000031d007224 */ /* 0x000fe200078e0200 */
[----:B------:R-:W-:Y:S04]  /*beb0*/  STL [R1+0x42c], R8 ;  /* 0x00042c0801007387 */ /* 0x000fe80000100800 */
[----:B------:R-:W-:Y:S01]  /*bec0*/  STL [R1+0x434], R6 ;  /* 0x0004340601007387 */ /* 0x000fe20000100800 */
[----:B----4-:R-:W-:-:S03]  /*bed0*/  IABS R2, R13 ;  /* 0x0000000d00027213 */ /* 0x010fc60000000000 */
[----:B------:R5:W-:Y:S04]  /*bee0*/  STL [R1+0x43c], R4 ;  /* 0x00043c0401007387 */ /* 0x000be80000100800 */
[----:B------:R-:W4:Y:S04]  /*bef0*/  LDL R13, [R1+0x3848] ;  /* 0x00384800010d7983 */ /* 0x000f280000100800 */
        /* <DEDUP_REMOVED lines=17> */
[----:B------:R3:W-:Y:S01]  /*c010*/  STL [R1+0x438], R2 ;  /* 0x0004380201007387 */ /* 0x0007e20000100800 */
[----:B0-----:R-:W-:-:S03]  /*c020*/  IABS R0, R18 ;  /* 0x0000001200007213 */ /* 0x001fc60000000000 */
[----:B------:R-:W-:Y:S04]  /*c030*/  STL [R1+0x430], R7 ;  /* 0x0004300701007387 */ /* 0x000fe80000100800 */
[----:B------:R2:W-:Y:S04]  /*c040*/  STL [R1+0x41c], R6 ;  /* 0x00041c0601007387 */ /* 0x0005e80000100800 */
[----:B------:R-:W5:Y:S01]  /*c050*/  LDL R18, [R1+0x383c] ;  /* 0x00383c0001127983 */ /* 0x000f620000100800 */
[----:B------:R-:W-:-:S04]  /*c060*/  IMAD.HI.U32 R5, R28, R4, RZ ;  /* 0x000000041c057227 */ /* 0x000fc800078e00ff */
[----:B------:R-:W-:-:S04]  /*c070*/  IMAD.HI.U32 R3, R28, R0, RZ ;  /* 0x000000001c037227 */ /* 0x000fc800078e00ff */
[----:B------:R-:W-:Y:S02]  /*c080*/  IMAD.MOV R5, RZ, RZ, -R5 ;  /* 0x000000ffff057224 */ /* 0x000fe400078e0a05 */
[----:B------:R-:W-:Y:S02]  /*c090*/  IMAD.MOV R3, RZ, RZ, -R3 ;  /* 0x000000ffff037224 */ /* 0x000fe400078e0a03 */
[C---:B------:R-:W-:Y:S02]  /*c0a0*/  IMAD R4, R29.reuse, R5, R4 ;  /* 0x000000051d047224 */ /* 0x040fe400078e0204 */
[----:B------:R-:W-:Y:S01]  /*c0b0*/  IMAD R0, R29, R3, R0 ;  /* 0x000000031d007224 */ /* 0x000fe200078e0200 */
[----:B---3--:R-:W-:Y:S02]  /*c0c0*/  IABS R2, R14 ;  /* 0x0000000e00027213 */ /* 0x008fe40000000000 */
[----:B------:R-:W3:Y:S04]  /*c0d0*/  LDL R14, [R1+0x3830] ;  /* 0x00383000010e7983 */ /* 0x000ee80000100800 */
[----:B------:R-:W-:Y:S04]  /*c0e0*/  STL [R1+0x424], R4 ;  /* 0x0004240401007387 */ /* 0x000fe80000100800 */
[----:B------:R5:W-:Y:S01]  /*c0f0*/  STL [R1+0x428], R0 ;  /* 0x0004280001007387 */ /* 0x000be20000100800 */
[----:B----4-:R-:W-:-:S03]  /*c100*/  IABS R8, R13 ;  /* 0x0000000d00087213 */ /* 0x010fc60000000000 */
[----:B------:R-:W4:Y:S01]  /*c110*/  LDL R13, [R1+0x3834] ;  /* 0x00383400010d7983 */ /* 0x000f220000100800 */
[----:B--2---:R-:W-:-:S03]  /*c120*/  IABS R6, R15 ;  /* 0x0000000f00067213 */ /* 0x004fc60000000000 */
[----:B------:R-:W2:Y:S01]  /*c130*/  LDL R15, [R1+0x3828] ;  /* 0x00382800010f7983 */ /* 0x000ea20000100800 */
[----:B-----5:R-:W-:-:S03]  /*c140*/  IABS R0, R11 ;  /* 0x0000000b00007213 */ /* 0x020fc60000000000 */
[----:B------:R-:W5:Y:S01]  /*c150*/  LDL R11, [R1+0x382c] ;  /* 0x00382c00010b7983 */ /* 0x000f620000100800 */
[----:B------:R-:W-:Y:S01]  /*c160*/  IMAD.HI.U32 R3, R28, R2, RZ ;  /* 0x000000021c037227 */ /* 0x000fe200078e00ff */
[----:B------:R-:W-:-:S03]  /*c170*/  IABS R4, R16 ;  /* 0x0000001000047213 */ /* 0x000fc60000000000 */
[----:B------:R-:W-:Y:S02]  /*c180*/  IMAD.MOV R3, RZ, RZ, -R3 ;  /* 0x000000ffff037224 */ /* 0x000fe400078e0a03 */
[----:B------:R-:W-:-:S04]  /*c190*/  IMAD.HI.U32 R9, R28, R8, RZ ;  /* 0x000000081c097227 */ /* 0x000fc800078e00ff */
[----:B------:R-:W-:-:S04]  /*c1a0*/  IMAD.HI.U32 R7, R28, R6, RZ ;  /* 0x000000061c077227 */ /* 0x000fc800078e00ff */
[----:B------:R-:W-:Y:S02]  /*c1b0*/  IMAD R2, R29, R3, R2 ;  /* 0x000000031d027224 */ /* 0x000fe400078e0202 */
        /* <DEDUP_REMOVED lines=11> */
[----:B------:R-:W-:Y:S01]  /*c270*/  STL [R1+0x404], R8 ;  /* 0x0004040801007387 */ /* 0x000fe20000100800 */
[----:B------:R-:W-:-:S03]  /*c280*/  IABS R7, R18 ;  /* 0x0000001200077213 */ /* 0x000fc60000000000 */
[----:B------:R3:W-:Y:S04]  /*c290*/  STL [R1+0x40c], R6 ;  /* 0x00040c0601007387 */ /* 0x0007e80000100800 */
[----:B------:R4:W-:Y:S04]  /*c2a0*/  STL [R1+0x414], R4 ;  /* 0x0004140401007387 */ /* 0x0009e80000100800 */
[----:B------:R2:W-:Y:S04]  /*c2b0*/  STL [R1+0x418], R0 ;  /* 0x0004180001007387 */ /* 0x0005e80000100800 */
[----:B------:R-:W5:Y:S01]  /*c2c0*/  LDL R18, [R1+0x3820] ;  /* 0x0038200001127983 */ /* 0x000f620000100800 */
[----:B0-----:R-:W-:-:S03]  /*c2d0*/  IABS R2, R17 ;  /* 0x0000001100027213 */ /* 0x001fc60000000000 */
[----:B------:R-:W5:Y:S01]  /*c2e0*/  LDL R16, [R1+0x3818] ;  /* 0x0038180001107983 */ /* 0x000f620000100800 */
[----:B---3--:R-:W-:-:S03]  /*c2f0*/  IABS R6, R14 ;  /* 0x0000000e00067213 */ /* 0x008fc60000000000 */
[----:B------:R-:W3:Y:S04]  /*c300*/  LDL R17, [R1+0x381c] ;  /* 0x00381c0001117983 */ /* 0x000ee80000100800 */
[----:B------:R-:W3:Y:S01]  /*c310*/  LDL R14, [R1+0x3824] ;  /* 0x00382400010e7983 */ /* 0x000ee20000100800 */
[----:B------:R-:W-:-:S04]  /*c320*/  IMAD.HI.U32 R3, R28, R2, RZ ;  /* 0x000000021c037227 */ /* 0x000fc800078e00ff */
[----:B------:R-:W-:-:S04]  /*c330*/  IMAD.HI.U32 R8, R28, R7, RZ ;  /* 0x000000071c087227 */ /* 0x000fc800078e00ff */
[----:B------:R-:W-:Y:S02]  /*c340*/  IMAD.MOV R3, RZ, RZ, -R3 ;  /* 0x000000ffff037224 */ /* 0x000fe400078e0a03 */
[----:B------:R-:W-:Y:S02]  /*c350*/  IMAD.MOV R8, RZ, RZ, -R8 ;  /* 0x000000ffff087224 */ /* 0x000fe400078e0a08 */
[C---:B------:R-:W-:Y:S02]  /*c360*/  IMAD R2, R29.reuse, R3, R2 ;  /* 0x000000031d027224 */ /* 0x040fe400078e0202 */
[----:B------:R-:W-:Y:S01]  /*c370*/  IMAD R7, R29, R8, R7 ;  /* 0x000000081d077224 */ /* 0x000fe200078e0207 */
[----:B----4-:R-:W-:Y:S02]  /*c380*/  IABS R4, R13 ;  /* 0x0000000d00047213 */ /* 0x010fe40000000000 */
[----:B--2---:R-:W-:Y:S02]  /*c390*/  IABS R0, R15 ;  /* 0x0000000f00007213 */ /* 0x004fe40000000000 */
[----:B------:R-:W2:Y:S04]  /*c3a0*/  LDL R15, [R1+0x3810] ;  /* 0x00381000010f7983 */ /* 0x000ea80000100800 */
[----:B------:R5:W-:Y:S04]  /*c3b0*/  STL [R1+0x410], R2 ;  /* 0x0004100201007387 */ /* 0x000be80000100800 */
[----:B------:R-:W4:Y:S04]  /*c3c0*/  LDL R13, [R1+0x3814] ;  /* 0x00381400010d7983 */ /* 0x000f280000100800 */
[----:B------:R-:W-:Y:S01]  /*c3d0*/  STL [R1+0x408], R7 ;  /* 0x0004080701007387 */ /* 0x000fe20000100800 */
        /* <DEDUP_REMOVED lines=12> */
[----:B------:R-:W-:Y:S04]  /*c4a0*/  STL [R1+0x3ea4], R25 ;  /* 0x003ea41901007387 */ /* 0x000fe80000100800 */
[----:B------:R0:W-:Y:S01]  /*c4b0*/  STL [R1+0x400], R0 ;  /* 0x0004000001007387 */ /* 0x0001e20000100800 */
[----:B------:R-:W-:-:S04]  /*c4c0*/  IMAD.HI.U32 R3, R28, R2, RZ ;  /* 0x000000021c037227 */ /* 0x000fc800078e00ff */
[----:B------:R-:W-:Y:S01]  /*c4d0*/  IMAD.MOV R3, RZ, RZ, -R3 ;  /* 0x000000ffff037224 */ /* 0x000fe200078e0a03 */
[----:B------:R-:W-:Y:S02]  /*c4e0*/  IABS R8, R18 ;  /* 0x0000001200087213 */ /* 0x000fe40000000000 */
[----:B------:R-:W5:Y:S01]  /*c4f0*/  LDL R18, [R1+0x380c] ;  /* 0x00380c0001127983 */ /* 0x000f620000100800 */
[----:B------:R-:W-:Y:S01]  /*c500*/  IMAD R2, R29, R3, R2 ;  /* 0x000000031d027224 */ /* 0x000fe200078e0202 */
[----:B---3--:R-:W-:Y:S02]  /*c510*/  IABS R6, R14 ;  /* 0x0000000e00067213 */ /* 0x008fe40000000000 */
[----:B------:R-:W3:Y:S04]  /*c520*/  LDL R14, [R1+0x3804] ;  /* 0x00380400010e7983 */ /* 0x000ee80000100800 */
[----:B------:R2:W-:Y:S01]  /*c530*/  STL [R1+0x3f8], R2 ;  /* 0x0003f80201007387 */ /* 0x0005e20000100800 */
[----:B------:R-:W-:-:S02]  /*c540*/  IABS R4, R16 ;  /* 0x0000001000047213 */ /* 0x000fc40000000000 */
[----:B0-----:R-:W-:Y:S01]  /*c550*/  IABS R0, R17 ;  /* 0x0000001100007213 */ /* 0x001fe20000000000 */
[----:B------:R-:W-:-:S04]  /*c560*/  IMAD.HI.U32 R9, R28, R8, RZ ;  /* 0x000000081c097227 */ /* 0x000fc800078e00ff */
        /* <DEDUP_REMOVED lines=15> */
[----:B------:R0:W-:Y:S04]  /*c660*/  STL [R1+0x3ec], R4 ;  /* 0x0003ec0401007387 */ /* 0x0001e80000100800 */
[----:B------:R3:W-:Y:S01]  /*c670*/  STL [R1+0x3f0], R0 ;  /* 0x0003f00001007387 */ /* 0x0007e20000100800 */
[----:B----4-:R-:W-:-:S03]  /*c680*/  IABS R7, R13 ;  /* 0x0000000d00077213 */ /* 0x010fc60000000000 */
[----:B------:R-:W4:Y:S01]  /*c690*/  LDL R13, [R1+0x37f8] ;  /* 0x0037f800010d7983 */ /* 0x000f220000100800 */
[----:B-----5:R-:W-:Y:S01]  /*c6a0*/  IABS R6, R11 ;  /* 0x0000000b00067213 */ /* 0x020fe20000000000 */
[C---:B------:R-:W-:Y:S02]  /*c6b0*/  IMAD.HI.U32 R3, R28.reuse, R2, RZ ;  /* 0x000000021c037227 */ /* 0x040fe400078e00ff */
[----:B------:R-:W5:Y:S02]  /*c6c0*/  LDL R11, [R1+0x37fc] ;  /* 0x0037fc00010b7983 */ /* 0x000f640000100800 */
[C---:B------:R-:W-:Y:S02]  /*c6d0*/  IMAD.HI.U32 R8, R28.reuse, R7, RZ ;  /* 0x000000071c087227 */ /* 0x040fe400078e00ff */
[----:B------:R-:W4:Y:S02]  /*c6e0*/  LDL R17, [R1+0x37e8] ;  /* 0x0037e80001117983 */ /* 0x000f240000100800 */
[----:B------:R-:W-:-:S04]  /*c6f0*/  IMAD.HI.U32 R9, R28, R6, RZ ;  /* 0x000000061c097227 */ /* 0x000fc800078e00ff */
[----:B------:R-:W-:Y:S02]  /*c700*/  IMAD.MOV R3, RZ, RZ, -R3 ;  /* 0x000000ffff037224 */ /* 0x000fe400078e0a03 */
[----:B------:R-:W-:Y:S02]  /*c710*/  IMAD.MOV R8, RZ, RZ, -R8 ;  /* 0x000000ffff087224 */ /* 0x000fe400078e0a08 */
[----:B------:R-:W-:Y:S02]  /*c720*/  IMAD.MOV R9, RZ, RZ, -R9 ;  /* 0x000000ffff097224 */ /* 0x000fe400078e0a09 */
[C---:B------:R-:W-:Y:S02]  /*c730*/  IMAD R25, R29.reuse, R3, R2 ;  /* 0x000000031d197224 */ /* 0x040fe400078e0202 */
[C---:B------:R-:W-:Y:S02]  /*c740*/  IMAD R7, R29.reuse, R8, R7 ;  /* 0x000000081d077224 */ /* 0x040fe400078e0207 */
[----:B------:R-:W-:Y:S01]  /*c750*/  IMAD R6, R29, R9, R6 ;  /* 0x000000091d067224 */ /* 0x000fe200078e0206 */
[----:B0-----:R-:W-:-:S02]  /*c760*/  IABS R4, R18 ;  /* 0x0000001200047213 */ /* 0x001fc40000000000 */
[----:B------:R-:W4:Y:S01]  /*c770*/  LDL R18, [R1+0x37f4] ;  /* 0x0037f40001127983 */ /* 0x000f220000100800 */
[----:B---3--:R-:W-:-:S03]  /*c780*/  IABS R0, R14 ;  /* 0x0000000e00007213 */ /* 0x008fc60000000000 */
[----:B------:R-:W3:Y:S04]  /*c790*/  LDL R14, [R1+0x37f0] ;  /* 0x0037f000010e7983 */ /* 0x000ee80000100800 */
[----:B------:R-:W-:Y:S04]  /*c7a0*/  STL [R1+0x3e8], R25 ;  /* 0x0003e81901007387 */ /* 0x000fe80000100800 */
[----:B------:R-:W-:Y:S04]  /*c7b0*/  STL [R1+0x3eb4], R25 ;  /* 0x003eb41901007387 */ /* 0x000fe80000100800 */
        /* <DEDUP_REMOVED lines=25> */
[----:B0-----:R-:W-:Y:S02]  /*c950*/  IABS R4, R18 ;  /* 0x0000001200047213 */ /* 0x001fe40000000000 */
[----:B------:R-:W4:Y:S03]  /*c960*/  LDL R18, [R1+0x37d8] ;  /* 0x0037d80001127983 */ /* 0x000f260000100800 */
[----:B------:R-:W-:-:S04]  /*c970*/  IMAD.HI.U32 R5, R28, R4, RZ ;  /* 0x000000041c057227 */ /* 0x000fc800078e00ff */
[----:B------:R-:W-:Y:S01]  /*c980*/  IMAD.MOV R5, RZ, RZ, -R5 ;  /* 0x000000ffff057224 */ /* 0x000fe200078e0a05 */
[----:B---3--:R-:W-:Y:S02]  /*c990*/  IABS R0, R14 ;  /* 0x0000000e00007213 */ /* 0x008fe40000000000 */
[----:B------:R-:W3:Y:S03]  /*c9a0*/  LDL R14, [R1+0x37dc] ;  /* 0x0037dc00010e7983 */ /* 0x000ee60000100800 */
[----:B------:R-:W-:-:S04]  /*c9b0*/  IMAD.HI.U32 R3, R28, R0, RZ ;  /* 0x000000001c037227 */ /* 0x000fc800078e00ff */
        /* <DEDUP_REMOVED lines=28> */
[----:B0-----:R-:W-:Y:S02]  /*cb80*/  IABS R0, R18 ;  /* 0x0000001200007213 */ /* 0x001fe40000000000 */
        /* <DEDUP_REMOVED lines=18> */
[----:B----4-:R-:W-:Y:S02]  /*ccb0*/  IABS R4, R13 ;  /* 0x0000000d00047213 */ /* 0x010fe40000000000 */
[----:B------:R-:W4:Y:S01]  /*ccc0*/  LDL R13, [R1+0x37b4] ;  /* 0x0037b400010d7983 */ /* 0x000f220000100800 */
        /* <DEDUP_REMOVED lines=15> */
[----:B------:R1:W-:Y:S04]  /*cdc0*/  STL [R1+0x38c], R8 ;  /* 0x00038c0801007387 */ /* 0x0003e80000100800 */
[----:B------:R0:W-:Y:S04]  /*cdd0*/  STL [R1+0x394], R6 ;  /* 0x0003940601007387 */ /* 0x0001e80000100800 */
[----:B------:R2:W-:Y:S01]  /*cde0*/  STL [R1+0x39c], R4 ;  /* 0x00039c0401007387 */ /* 0x0005e20000100800 */
[----:B0-----:R-:W-:-:S03]  /*cdf0*/  IABS R2, R18 ;  /* 0x0000001200027213 */ /* 0x001fc60000000000 */
[----:B------:R-:W4:Y:S04]  /*ce00*/  LDL R18, [R1+0x37a8] ;  /* 0x0037a80001127983 */ /* 0x000f280000100800 */
[----:B------:R-:W-:Y:S01]  /*ce10*/  STL [R1+0x3a0], R0 ;  /* 0x0003a00001007387 */ /* 0x000fe20000100800 */
[----:B---3--:R-:W-:-:S03]  /*ce20*/  IABS R7, R14 ;  /* 0x0000000e00077213 */ /* 0x008fc60000000000 */
[----:B------:R-:W3:Y:S04]  /*ce30*/  LDL R16, [R1+0x37a4] ;  /* 0x0037a40001107983 */ /* 0x000ee80000100800 */
[----:B------:R-:W3:Y:S01]  /*ce40*/  LDL R14, [R1+0x37ac] ;  /* 0x0037ac00010e7983 */ /* 0x000ee20000100800 */
[----:B------:R-:W-:-:S04]  /*ce50*/  IMAD.HI.U32 R3, R28, R2, RZ ;  /* 0x000000021c037227 */ /* 0x000fc800078e00ff */
[----:B-1----:R-:W-:Y:S01]  /*ce60*/  IMAD.HI.U32 R8, R28, R7, RZ ;  /* 0x000000071c087227 */ /* 0x002fe200078e00ff */
[----:B------:R-:W-:-:S03]  /*ce70*/  IABS R6, R17 ;  /* 0x0000001100067213 */ /* 0x000fc60000000000 */
        /* <DEDUP_REMOVED lines=15> */
[----:B----4-:R-:W-:Y:S01]  /*cf70*/  IABS R0, R13 ;  /* 0x0000000d00007213 */ /* 0x010fe20000000000 */
[----:B------:R-:W-:-:S04]  /*cf80*/  IMAD.HI.U32 R5, R28, R4, RZ ;  /* 0x000000041c057227 */ /* 0x000fc800078e00ff */
[----:B------:R-:W-:-:S04]  /*cf90*/  IMAD.HI.U32 R3, R28, R0, RZ ;  /* 0x000000001c037227 */ /* 0x000fc800078e00ff */
[----:B------:R-:W-:Y:S02]  /*cfa0*/  IMAD.MOV R5, RZ, RZ, -R5 ;  /* 0x000000ffff057224 */ /* 0x000fe400078e0a05 */
[----:B------:R-:W-:Y:S02]  /*cfb0*/  IMAD.MOV R3, RZ, RZ, -R3 ;  /* 0x000000ffff037224 */ /* 0x000fe400078e0a03 */
[C---:B------:R-:W-:Y:S02]  /*cfc0*/  IMAD R4, R29.reuse, R5, R4 ;  /* 0x000000051d047224 */ /* 0x040fe400078e0204 */
[----:B------:R-:W-:-:S03]  /*cfd0*/  IMAD R0, R29, R3, R0 ;  /* 0x000000031d007224 */ /* 0x000fc600078e0200 */
[----:B------:R0:W-:Y:S04]  /*cfe0*/  STL [R1+0x384], R4 ;  /* 0x0003840401007387 */ /* 0x0001e80000100800 */
[----:B------:R-:W4:Y:S04]  /*cff0*/  LDL R13, [R1+0x3794] ;  /* 0x00379400010d7983 */ /* 0x000f280000100800 */
[----:B------:R2:W-:Y:S01]  /*d000*/  STL [R1+0x388], R0 ;  /* 0x0003880001007387 */ /* 0x0005e20000100800 */
[----:B------:R-:W-:Y:S01]  /*d010*/  IMAD.HI.U32 R3, R28, R2, RZ ;  /* 0x000000021c037227 */ /* 0x000fe200078e00ff */
[----:B------:R-:W-:-:S02]  /*d020*/  IABS R8, R18 ;  /* 0x0000001200087213 */ /* 0x000fc40000000000 */
        /* <DEDUP_REMOVED lines=28> */
[----:B------:R-:W-:Y:S01]  /*d1f0*/  IMAD.HI.U32 R3, R28, R2, RZ ;  /* 0x000000021c037227 */ /* 0x000fe200078e00ff */
[----:B----4-:R-:W-:Y:S02]  /*d200*/  IABS R6, R13 ;  /* 0x0000000d00067213 */ /* 0x010fe40000000000 */
[----:B------:R-:W4:Y:S01]  /*d210*/  LDL R13, [R1+0x3784] ;  /* 0x00378400010d7983 */ /* 0x000f220000100800 */
[----:B------:R-:W-:-:S04]  /*d220*/  IMAD.MOV R3, RZ, RZ, -R3 ;  /* 0x000000ffff037224 */ /* 0x000fc800078e0a03 */
[----:B------:R-:W-:Y:S02]  /*d230*/  IMAD R2, R29, R3, R2 ;  /* 0x000000031d027224 */ /* 0x000fe400078e0202 */
[----:B------:R-:W-:-:S04]  /*d240*/  IMAD.HI.U32 R8, R28, R7, RZ ;  /* 0x000000071c087227 */ /* 0x000fc800078e00ff */
[----:B------:R-:W-:Y:S01]  /*d250*/  IMAD.HI.U32 R9, R28, R6, RZ ;  /* 0x000000061c097227 */ /* 0x000fe200078e00ff */
[----:B0-----:R-:W-:Y:S02]  /*d260*/  IABS R0, R18 ;  /* 0x0000001200007213 */ /* 0x001fe40000000000 */
[----:B------:R-:W4:Y:S01]  /*d270*/  LDL R18, [R1+0x377c] ;  /* 0x00377c0001127983 */ /* 0x000f220000100800 */
[----:B---3--:R-:W-:-:S03]  /*d280*/  IABS R4, R14 ;  /* 0x0000000e00047213 */ /* 0x008fc60000000000 */
[----:B------:R-:W3:Y:S04]  /*d290*/  LDL R14, [R1+0x3778] ;  /* 0x00377800010e7983 */ /* 0x000ee80000100800 */
[----:B------:R2:W-:Y:S01]  /*d2a0*/  STL [R1+0x370], R2 ;  /* 0x0003700201007387 */ /* 0x0005e20000100800 */
        /* <DEDUP_REMOVED lines=21> */
[----:B------:R-:W-:Y:S02]  /*d400*/  IMAD.MOV R3, RZ, RZ, -R3 ;  /* 0x000000ffff037224 */ /* 0x000fe400078e0a03 */
[----:B------:R-:W-:Y:S01]  /*d410*/  IMAD.MOV R9, RZ, RZ, -R9 ;  /* 0x000000ffff097224 */ /* 0x000fe200078e0a09 */
[----:B----4-:R-:W-:Y:S02]  /*d420*/  IABS R6, R13 ;  /* 0x0000000d00067213 */ /* 0x010fe40000000000 */
[----:B------:R-:W4:Y:S03]  /*d430*/  LDL R13, [R1+0x376c] ;  /* 0x00376c00010d7983 */ /* 0x000f260000100800 */
[----:B------:R-:W-:-:S04]  /*d440*/  IMAD.HI.U32 R7, R28, R6, RZ ;  /* 0x000000061c077227 */ /* 0x000fc800078e00ff */
[----:B------:R-:W-:Y:S02]  /*d450*/  IMAD.MOV R7, RZ, RZ, -R7 ;  /* 0x000000ffff077224 */ /* 0x000fe400078e0a07 */
[C---:B------:R-:W-:Y:S02]  /*d460*/  IMAD R2, R29.reuse, R3, R2 ;  /* 0x000000031d027224 */ /* 0x040fe400078e0202 */
[C---:B------:R-:W-:Y:S02]  /*d470*/  IMAD R8, R29.reuse, R9, R8 ;  /* 0x000000091d087224 */ /* 0x040fe400078e0208 */
[----:B------:R-:W-:Y:S01]  /*d480*/  IMAD R6, R29, R7, R6 ;  /* 0x000000071d067224 */ /* 0x000fe200078e0206 */
[----:B0-----:R-:W-:Y:S02]  /*d490*/  IABS R0, R18 ;  /* 0x0000001200007213 */ /* 0x001fe40000000000 */
        /* <DEDUP_REMOVED lines=24> */
[----:B------:R-:W-:Y:S01]  /*d620*/  IMAD R2, R29, R3, R2 ;  /* 0x000000031d027224 */ /* 0x000fe200078e0202 */
[----:B----4-:R-:W-:Y:S02]  /*d630*/  IABS R4, R13 ;  /* 0x0000000d00047213 */ /* 0x010fe40000000000 */
[----:B------:R-:W4:Y:S01]  /*d640*/  LDL R13, [R1+0x3754] ;  /* 0x00375400010d7983 */ /* 0x000f220000100800 */
[----:B------:R-:W-:Y:S02]  /*d650*/  IMAD.MOV R8, RZ, RZ, -R8 ;  /* 0x000000ffff087224 */ /* 0x000fe400078e0a08 */
[----:B------:R-:W-:-:S04]  /*d660*/  IMAD.HI.U32 R5, R28, R4, RZ ;  /* 0x000000041c057227 */ /* 0x000fc800078e00ff */
[----:B------:R-:W-:Y:S02]  /*d670*/  IMAD.MOV R9, RZ, RZ, -R9 ;  /* 0x000000ffff097224 */ /* 0x000fe400078e0a09 */
[----:B------:R-:W-:Y:S02]  /*d680*/  IMAD.MOV R5, RZ, RZ, -R5 ;  /* 0x000000ffff057224 */ /* 0x000fe400078e0a05 */
[C---:B------:R-:W-:Y:S02]  /*d690*/  IMAD R7, R29.reuse, R8, R7 ;  /* 0x000000081d077224 */ /* 0x040fe400078e0207 */
[C---:B------:R-:W-:Y:S02]  /*d6a0*/  IMAD R6, R29.reuse, R9, R6 ;  /* 0x000000091d067224 */ /* 0x040fe400078e0206 */
[----:B------:R-:W-:Y:S01]  /*d6b0*/  IMAD R4, R29, R5, R4 ;  /* 0x000000051d047224 */ /* 0x000fe200078e0204 */
[----:B---3--:R-:W-:Y:S02]  /*d6c0*/  IABS R0, R14 ;  /* 0x0000000e00007213 */ /* 0x008fe40000000000 */
[----:B------:R-:W3:Y:S03]  /*d6d0*/  LDL R14, [R1+0x3748] ;  /* 0x00374800010e7983 */ /* 0x000ee60000100800 */
[----:B------:R-:W-:-:S04]  /*d6e0*/  IMAD.HI.U32 R3, R28, R0, RZ ;  /* 0x000000001c037227 */ /* 0x000fc800078e00ff */
[----:B------:R-:W-:Y:S01]  /*d6f0*/  IMAD.MOV R3, RZ, RZ, -R3 ;  /* 0x000000ffff037224 */ /* 0x000fe200078e0a03 */
[----:B------:R0:W-:Y:S03]  /*d700*/  STL [R1+0x348], R2 ;  /* 0x0003480201007387 */ /* 0x0001e60000100800 */
[----:B------:R-:W-:Y:S01]  /*d710*/  IMAD R0, R29, R3, R0 ;  /* 0x000000031d007224 */ /* 0x000fe200078e0200 */
        /* <DEDUP_REMOVED lines=25> */
[----:B------:R-:W-:Y:S01]  /*d8b0*/  IMAD R4, R29, R5, R4 ;  /* 0x000000051d047224 */ /* 0x000fe200078e0204 */
[----:B----4-:R-:W-:-:S02]  /*d8c0*/  IABS R0, R13 ;  /* 0x0000000d00007213 */ /* 0x010fc40000000000 */
[----:B------:R-:W-:Y:S04]  /*d8d0*/  STL [R1+0x314], R8 ;  /* 0x0003140801007387 */ /* 0x000fe80000100800 */
[----:B------:R2:W-:Y:S04]  /*d8e0*/  STL [R1+0x31c], R6 ;  /* 0x00031c0601007387 */ /* 0x0005e80000100800 */
[----:B------:R-:W4:Y:S04]  /*d8f0*/  LDL R13, [R1+0x3730] ;  /* 0x00373000010d7983 */ /* 0x000f280000100800 */
[----:B------:R-:W-:Y:S01]  /*d900*/  STL [R1+0x324], R4 ;  /* 0x0003240401007387 */ /* 0x000fe20000100800 */
[----:B------:R-:W-:-:S04]  /*d910*/  IMAD.HI.U32 R3, R28, R0, RZ ;  /* 0x000000001c037227 */ /* 0x000fc800078e00ff */
[----:B------:R-:W-:-:S04]  /*d920*/  IMAD.MOV R3, RZ, RZ, -R3 ;  /* 0x000000ffff037224 */ /* 0x000fc800078e0a03 */
[----:B------:R-:W-:Y:S01]  /*d930*/  IMAD R0, R29, R3, R0 ;  /* 0x000000031d007224 */ /* 0x000fe200078e0200 */
[----:B---3--:R-:W-:Y:S02]  /*d940*/  IABS R2, R14 ;  /* 0x0000000e00027213 */ /* 0x008fe40000000000 */
[----:B------:R-:W3:Y:S04]  /*d950*/  LDL R14, [R1+0x3734] ;  /* 0x00373400010e7983 */ /* 0x000ee80000100800 */
        /* <DEDUP_REMOVED lines=25> */
[----:B----4-:R-:W-:-:S03]  /*daf0*/  IABS R8, R13 ;  /* 0x0000000d00087213 */ /* 0x010fc60000000000 */
[----:B------:R3:W-:Y:S04]  /*db00*/  STL [R1+0x304], R6 ;  /* 0x0003040601007387 */ /* 0x0007e80000100800 */
[----:B------:R1:W-:Y:S04]  /*db10*/  STL [R1+0x30c], R4 ;  /* 0x00030c0401007387 */ /* 0x0003e80000100800 */
[----:B------:R-:W4:Y:S04]  /*db20*/  LDL R13, [R1+0x3724] ;  /* 0x00372400010d7983 */ /* 0x000f280000100800 */
[----:B------:R2:W-:Y:S01]  /*db30*/  STL [R1+0x310], R0 ;  /* 0x0003100001007387 */ /* 0x0005e20000100800 */
[----:B0-----:R-:W-:-:S03]  /*db40*/  IABS R2, R17 ;  /* 0x0000001100027213 */ /* 0x001fc60000000000 */
[----:B------:R-:W4:Y:S01]  /*db50*/  LDL R17, [R1+0x371c] ;  /* 0x00371c0001117983 */ /* 0x000f220000100800 */
[----:B---3--:R-:W-:-:S03]  /*db60*/  IABS R6, R14 ;  /* 0x0000000e00067213 */ /* 0x008fc60000000000 */
[----:B------:R-:W3:Y:S01]  /*db70*/  LDL R14, [R1+0x3718] ;  /* 0x00371800010e7983 */ /* 0x000ee20000100800 */
[----:B------:R-:W-:-:S04]  /*db80*/  IMAD.HI.U32 R3, R28, R2, RZ ;  /* 0x000000021c037227 */ /* 0x000fc800078e00ff */
[----:B------:R-:W-:-:S04]  /*db90*/  IMAD.MOV R3, RZ, RZ, -R3 ;  /* 0x000000ffff037224 */ /* 0x000fc800078e0a03 */
[----:B------:R-:W-:Y:S02]  /*dba0*/  IMAD R2, R29, R3, R2 ;  /* 0x000000031d027224 */ /* 0x000fe400078e0202 */
[----:B------:R-:W-:-:S04]  /*dbb0*/  IMAD.HI.U32 R9, R28, R8, RZ ;  /* 0x000000081c097227 */ /* 0x000fc800078e00ff */
[----:B------:R-:W-:Y:S01]  /*dbc0*/  IMAD.HI.U32 R7, R28, R6, RZ ;  /* 0x000000061c077227 */ /* 0x000fe200078e00ff */
[----:B-1----:R-:W-:-:S03]  /*dbd0*/  IABS R4, R18 ;  /* 0x0000001200047213 */ /* 0x002fc60000000000 */
[----:B------:R-:W-:Y:S02]  /*dbe0*/  IMAD.MOV R9, RZ, RZ, -R9 ;  /* 0x000000ffff097224 */ /* 0x000fe400078e0a09 */
        /* <DEDUP_REMOVED lines=19> */
[----:B------:R-:W-:-:S04]  /*dd20*/  IMAD.HI.U32 R3, R28, R2, RZ ;  /* 0x000000021c037227 */ /* 0x000fc800078e00ff */
[----:B------:R-:W-:Y:S01]  /*dd30*/  IMAD.MOV R3, RZ, RZ, -R3 ;  /* 0x000000ffff037224 */ /* 0x000fe200078e0a03 */
[----:B----4-:R-:W-:Y:S02]  /*dd40*/  IABS R7, R13 ;  /* 0x0000000d00077213 */ /* 0x010fe40000000000 */
[----:B------:R-:W4:Y:S01]  /*dd50*/  LDL R13, [R1+0x370c] ;  /* 0x00370c00010d7983 */ /* 0x000f220000100800 */
[----:B------:R-:W-:-:S03]  /*dd60*/  IABS R4, R17 ;  /* 0x0000001100047213 */ /* 0x000fc60000000000 */
[----:B------:R-:W4:Y:S01]  /*dd70*/  LDL R17, [R1+0x3704] ;  /* 0x0037040001117983 */ /* 0x000f220000100800 */
[----:B---3--:R-:W-:-:S03]  /*dd80*/  IABS R6, R14 ;  /* 0x0000000e00067213 */ /* 0x008fc60000000000 */
[----:B------:R-:W3:Y:S01]  /*dd90*/  LDL R14, [R1+0x3700] ;  /* 0x00370000010e7983 */ /* 0x000ee20000100800 */
[----:B------:R-:W-:-:S04]  /*dda0*/  IMAD.HI.U32 R8, R28, R7, RZ ;  /* 0x000000071c087227 */ /* 0x000fc800078e00ff */
[----:B------:R-:W-:-:S04]  /*ddb0*/  IMAD.HI.U32 R9, R28, R6, RZ ;  /* 0x000000061c097227 */ /* 0x000fc800078e00ff */
[----:B------:R-:W-:Y:S02]  /*ddc0*/  IMAD.MOV R8, RZ, RZ, -R8 ;  /* 0x000000ffff087224 */ /* 0x000fe400078e0a08 */
[----:B------:R-:W-:Y:S02]  /*ddd0*/  IMAD.MOV R9, RZ, RZ, -R9 ;  /* 0x000000ffff097224 */ /* 0x000fe400078e0a09 */
[C---:B------:R-:W-:Y:S02]  /*dde0*/  IMAD R2, R29.reuse, R3, R2 ;  /* 0x000000031d027224 */ /* 0x040fe400078e0202 */
[C---:B------:R-:W-:Y:S02]  /*ddf0*/  IMAD R7, R29.reuse, R8, R7 ;  /* 0x000000081d077224 */ /* 0x040fe400078e0207 */
[----:B------:R-:W-:Y:S02]  /*de00*/  IMAD R6, R29, R9, R6 ;  /* 0x000000091d067224 */ /* 0x000fe400078e0206 */
        /* <DEDUP_REMOVED lines=12> */
[----:B------:R-:W-:Y:S01]  /*ded0*/  IMAD R0, R29, R3, R0 ;  /* 0x000000031d007224 */ /* 0x000fe200078e0200 */
        /* <DEDUP_REMOVED lines=12> */
[----:B------:R-:W-:-:S04]  /*dfa0*/  IMAD.HI.U32 R7, R28, R6, RZ ;  /* 0x000000061c077227 */ /* 0x000fc800078e00ff */
[----:B------:R-:W-:Y:S01]  /*dfb0*/  IMAD.MOV R7, RZ, RZ, -R7 ;  /* 0x000000ffff077224 */ /* 0x000fe200078e0a07 */
[----:B0-----:R-:W-:Y:S02]  /*dfc0*/  IABS R0, R17 ;  /* 0x0000001100007213 */ /* 0x001fe40000000000 */
[----:B------:R-:W4:Y:S01]  /*dfd0*/  LDL R17, [R1+0x36ec] ;  /* 0x0036ec0001117983 */ /* 0x000f220000100800 */
[----:B---3--:R-:W-:-:S03]  /*dfe0*/  IABS R4, R14 ;  /* 0x0000000e00047213 */ /* 0x008fc60000000000 */
        /* <DEDUP_REMOVED lines=30> */
[----:B------:R-:W-:-:S04]  /*e1d0*/  IMAD.HI.U32 R5, R28, R4, RZ ;  /* 0x000000041c057227 */ /* 0x000fc800078e00ff */
[----:B------:R-:W-:-:S04]  /*e1e0*/  IMAD.MOV R5, RZ, RZ, -R5 ;  /* 0x000000ffff057224 */ /* 0x000fc800078e0a05 */
        /* <DEDUP_REMOVED lines=20> */
[----:B------:R-:W-:Y:S02]  /*e330*/  IMAD.MOV R3, RZ, RZ, -R3 ;  /* 0x000000ffff037224 */ /* 0x000fe400078e0a03 */
[----:B------:R-:W-:-:S04]  /*e340*/  IMAD.HI.U32 R9, R28, R8, RZ ;  /* 0x000000081c097227 */ /* 0x000fc800078e00ff */
[----:B------:R-:W-:-:S04]  /*e350*/  IMAD.HI.U32 R7, R28, R6, RZ ;  /* 0x000000061c077227 */ /* 0x000fc800078e00ff */
[----:B------:R-:W-:-:S04]  /*e360*/  IMAD.HI.U32 R5, R28, R4, RZ ;  /* 0x000000041c057227 */ /* 0x000fc800078e00ff */
[C---:B------:R-:W-:Y:S02]  /*e370*/  IMAD R2, R29.reuse, R3, R2 ;  /* 0x000000031d027224 */ /* 0x040fe400078e0202 */
[----:B------:R-:W-:Y:S02]  /*e380*/  IMAD.MOV R9, RZ, RZ, -R9 ;  /* 0x000000ffff097224 */ /* 0x000fe400078e0a09 */
[----:B------:R-:W-:Y:S02]  /*e390*/  IMAD.MOV R7, RZ, RZ, -R7 ;  /* 0x000000ffff077224 */ /* 0x000fe400078e0a07 */
[----:B------:R-:W-:Y:S02]  /*e3a0*/  IMAD.MOV R5, RZ, RZ, -R5 ;  /* 0x000000ffff057224 */ /* 0x000fe400078e0a05 */
[C---:B------:R-:W-:Y:S02]  /*e3b0*/  IMAD R8, R29.reuse, R9, R8 ;  /* 0x000000091d087224 */ /* 0x040fe400078e0208 */
[----:B------:R-:W-:-:S02]  /*e3c0*/  IMAD R6, R29, R7, R6 ;  /* 0x000000071d067224 */ /* 0x000fc400078e0206 */
[C---:B------:R-:W-:Y:S01]  /*e3d0*/  IMAD R4, R29.reuse, R5, R4 ;  /* 0x000000051d047224 */ /* 0x040fe200078e0204 */
[----:B----4-:R-:W-:Y:S02]  /*e3e0*/  IABS R0, R13 ;  /* 0x0000000d00007213 */ /* 0x010fe40000000000 */
[----:B------:R-:W4:Y:S03]  /*e3f0*/  LDL R13, [R1+0x36c4] ;  /* 0x0036c400010d7983 */ /* 0x000f260000100800 */
[----:B------:R-:W-:Y:S01]  /*e400*/  IMAD.HI.U32 R3, R28, R0, RZ ;  /* 0x000000001c037227 */ /* 0x000fe200078e00ff */
[----:B------:R3:W-:Y:S03]  /*e410*/  STL [R1+0x2b8], R2 ;  /* 0x0002b80201007387 */ /* 0x0007e60000100800 */
[----:B------:R-:W-:Y:S01]  /*e420*/  IMAD.MOV R3, RZ, RZ, -R3 ;  /* 0x000000ffff037224 */ /* 0x000fe200078e0a03 */
[----:B------:R-:W-:Y:S03]  /*e430*/  STL [R1+0x29c], R8 ;  /* 0x00029c0801007387 */ /* 0x000fe60000100800 */
[----:B------:R-:W-:Y:S01]  /*e440*/  IMAD R0, R29, R3, R0 ;  /* 0x000000031d007224 */ /* 0x000fe200078e0200 */
[----:B------:R2:W-:Y:S01]  /*e450*/  STL [R1+0x2a4], R6 ;  /* 0x0002a40601007387 */ /* 0x0005e20000100800 */
[----:B---3--:R-:W-:-:S03]  /*e460*/  IABS R2, R14 ;  /* 0x0000000e00027213 */ /* 0x008fc60000000000 */
[----:B------:R-:W3:Y:S04]  /*e470*/  LDL R14, [R1+0x36b8] ;  /* 0x0036b800010e7983 */ /* 0x000ee80000100800 */
[----:B------:R0:W-:Y:S01]  /*e480*/  STL [R1+0x2ac], R4 ;  /* 0x0002ac0401007387 */ /* 0x0001e20000100800 */
[----:B------:R-:W-:-:S03]  /*e490*/  IABS R7, R17 ;  /* 0x0000001100077213 */ /* 0x000fc60000000000 */
[----:B------:R-:W3:Y:S04]  /*e4a0*/  LDL R17, [R1+0x36bc] ;  /* 0x0036bc0001117983 */ /* 0x000ee80000100800 */
[----:B------:R5:W-:Y:S01]  /*e4b0*/  STL [R1+0x2b0], R0 ;  /* 0x0002b00001007387 */ /* 0x000be20000100800 */
[----:B--2---:R-:W-:-:S03]  /*e4c0*/  IABS R6, R15 ;  /* 0x0000000f00067213 */ /* 0x004fc60000000000 */
[----:B------:R-:W2:Y:S01]  /*e4d0*/  LDL R15, [R1+0x36b0] ;  /* 0x0036b000010f7983 */ /* 0x000ea20000100800 */
[----:B0-----:R-:W-:-:S03]  /*e4e0*/  IABS R4, R18 ;  /* 0x0000001200047213 */ /* 0x001fc60000000000 */
[----:B------:R-:W2:Y:S01]  /*e4f0*/  LDL R18, [R1+0x36b4] ;  /* 0x0036b40001127983 */ /* 0x000ea20000100800 */
[----:B-----5:R-:W-:-:S03]  /*e500*/  IABS R0, R11 ;  /* 0x0000000b00007213 */ /* 0x020fc60000000000 */
[----:B------:R-:W5:Y:S01]  /*e510*/  LDL R11, [R1+0x36a8] ;  /* 0x0036a800010b7983 */ /* 0x000f620000100800 */
        /* <DEDUP_REMOVED lines=12> */
[----:B------:R4:W-:Y:S01]  /*e5e0*/  STL [R1+0x2a8], R2 ;  /* 0x0002a80201007387 */ /* 0x0009e20000100800 */
[----:B------:R-:W-:-:S03]  /*e5f0*/  IMAD.HI.U32 R3, R28, R0, RZ ;  /* 0x000000001c037227 */ /* 0x000fc600078e00ff */
[----:B------:R-:W-:Y:S04]  /*e600*/  STL [R1+0x2a0], R7 ;  /* 0x0002a00701007387 */ /* 0x000fe80000100800 */
[----:B------:R0:W-:Y:S04]  /*e610*/  STL [R1+0x28c], R6 ;  /* 0x00028c0601007387 */ /* 0x0001e80000100800 */
[----:B------:R2:W-:Y:S01]  /*e620*/  STL [R1+0x294], R4 ;  /* 0x0002940401007387 */ /* 0x0005e20000100800 */
[----:B------:R-:W-:Y:S01]  /*e630*/  IMAD.MOV R3, RZ, RZ, -R3 ;  /* 0x000000ffff037224 */ /* 0x000fe200078e0a03 */
[----:B----4-:R-:W-:-:S02]  /*e640*/  IABS R2, R13 ;  /* 0x0000000d00027213 */ /* 0x010fc40000000000 */
[----:B------:R-:W4:Y:S01]  /*e650*/  LDL R13, [R1+0x36ac] ;  /* 0x0036ac00010d7983 */ /* 0x000f220000100800 */
[----:B------:R-:W-:-:S05]  /*e660*/  IMAD R0, R29, R3, R0 ;  /* 0x000000031d007224 */ /* 0x000fca00078e0200 */
[----:B------:R1:W-:Y:S01]  /*e670*/  STL [R1+0x298], R0 ;  /* 0x0002980001007387 */ /* 0x0003e20000100800 */
[----:B------:R-:W-:-:S03]  /*e680*/  IMAD.HI.U32 R3, R28, R2, RZ ;  /* 0x000000021c037227 */ /* 0x000fc600078e00ff */
[----:B------:R-:W4:Y:S01]  /*e690*/  LDL R16, [R1+0x36a4] ;  /* 0x0036a40001107983 */ /* 0x000f220000100800 */
[----:B------:R-:W-:Y:S01]  /*e6a0*/  IMAD.MOV R3, RZ, RZ, -R3 ;  /* 0x000000ffff037224 */ /* 0x000fe200078e0a03 */
[----:B---3--:R-:W-:Y:S02]  /*e6b0*/  IABS R8, R14 ;  /* 0x0000000e00087213 */ /* 0x008fe40000000000 */
[----:B------:R-:W3:Y:S03]  /*e6c0*/  LDL R14, [R1+0x36a0] ;  /* 0x0036a000010e7983 */ /* 0x000ee60000100800 */
[----:B------:R-:W-:-:S04]  /*e6d0*/  IMAD.HI.U32 R9, R28, R8, RZ ;  /* 0x000000081c097227 */ /* 0x000fc800078e00ff */
[----:B------:R-:W-:Y:S01]  /*e6e0*/  IMAD.MOV R9, RZ, RZ, -R9 ;  /* 0x000000ffff097224 */ /* 0x000fe200078e0a09 */
[----:B0-----:R-:W-:Y:S01]  /*e6f0*/  IABS R6, R17 ;  /* 0x0000001100067213 */ /* 0x001fe20000000000 */
[----:B------:R-:W-:Y:S01]  /*e700*/  IMAD R2, R29, R3, R2 ;  /* 0x000000031d027224 */ /* 0x000fe200078e0202 */
[----:B------:R-:W3:Y:S03]  /*e710*/  LDL R17, [R1+0x369c] ;  /* 0x00369c0001117983 */ /* 0x000ee60000100800 */
[----:B------:R-:W-:-:S04]  /*e720*/  IMAD.HI.U32 R7, R28, R6, RZ ;  /* 0x000000061c077227 */ /* 0x000fc800078e00ff */
[----:B------:R-:W-:Y:S02]  /*e730*/  IMAD.MOV R7, RZ, RZ, -R7 ;  /* 0x000000ffff077224 */ /* 0x000fe400078e0a07 */
[C---:B------:R-:W-:Y:S02]  /*e740*/  IMAD R8, R29.reuse, R9, R8 ;  /* 0x000000091d087224 */ /* 0x040fe400078e0208 */
[----:B------:R-:W-:Y:S01]  /*e750*/  IMAD R6, R29, R7, R6 ;  /* 0x000000071d067224 */ /* 0x000fe200078e0206 */
[----:B--2---:R-:W-:Y:S02]  /*e760*/  IABS R4, R15 ;  /* 0x0000000f00047213 */ /* 0x004fe40000000000 */
[----:B------:R-:W2:Y:S04]  /*e770*/  LDL R15, [R1+0x3698] ;  /* 0x00369800010f7983 */ /* 0x000ea80000100800 */
[----:B------:R5:W-:Y:S01]  /*e780*/  STL [R1+0x290], R2 ;  /* 0x0002900201007387 */ /* 0x000be20000100800 */
[----:B------:R-:W-:-:S03]  /*e790*/  IMAD.HI.U32 R5, R28, R4, RZ ;  /* 0x000000041c057227 */ /* 0x000fc600078e00ff */
[----:B------:R0:W-:Y:S04]  /*e7a0*/  STL [R1+0x274], R8 ;  /* 0x0002740801007387 */ /* 0x0001e80000100800 */
[----:B------:R-:W-:Y:S01]  /*e7b0*/  STL [R1+0x27c], R6 ;  /* 0x00027c0601007387 */ /* 0x000fe20000100800 */
[----:B-1----:R-:W-:-:S03]  /*e7c0*/  IABS R0, R18 ;  /* 0x0000001200007213 */ /* 0x002fc60000000000 */
[----:B------:R-:W2:Y:S01]  /*e7d0*/  LDL R18, [R1+0x3690] ;  /* 0x0036900001127983 */ /* 0x000ea20000100800 */
[----:B------:R-:W-:-:S04]  /*e7e0*/  IMAD.MOV R5, RZ, RZ, -R5 ;  /* 0x000000ffff057224 */ /* 0x000fc800078e0a05 */
[----:B------:R-:W-:-:S05]  /*e7f0*/  IMAD R4, R29, R5, R4 ;  /* 0x000000051d047224 */ /* 0x000fca00078e0204 */
[----:B------:R1:W-:Y:S01]  /*e800*/  STL [R1+0x284], R4 ;  /* 0x0002840401007387 */ /* 0x0003e20000100800 */
[----:B-----5:R-:W-:-:S03]  /*e810*/  IABS R2, R11 ;  /* 0x0000000b00027213 */ /* 0x020fc60000000000 */
[----:B------:R-:W5:Y:S01]  /*e820*/  LDL R11, [R1+0x3694] ;  /* 0x00369400010b7983 */ /* 0x000f620000100800 */
[----:B------:R-:W-:-:S04]  /*e830*/  IMAD.HI.U32 R3, R28, R0, RZ ;  /* 0x000000001c037227 */ /* 0x000fc800078e00ff */
[----:B------:R-:W-:-:S04]  /*e840*/  IMAD.MOV R3, RZ, RZ, -R3 ;  /* 0x000000ffff037224 */ /* 0x000fc800078e0a03 */
[----:B------:R-:W-:-:S05]  /*e850*/  IMAD R0, R29, R3, R0 ;  /* 0x000000031d007224 */ /* 0x000fca00078e0200 */
[----:B------:R2:W-:Y:S01]  /*e860*/  STL [R1+0x288], R0 ;  /* 0x0002880001007387 */ /* 0x0005e20000100800 */
[----:B------:R-:W-:-:S04]  /*e870*/  IMAD.HI.U32 R3, R28, R2, RZ ;  /* 0x000000021c037227 */ /* 0x000fc800078e00ff */
[----:B------:R-:W-:-:S04]  /*e880*/  IMAD.MOV R3, RZ, RZ, -R3 ;  /* 0x000000ffff037224 */ /* 0x000fc800078e0a03 */
[----:B------:R-:W-:Y:S01]  /*e890*/  IMAD R2, R29, R3, R2 ;  /* 0x000000031d027224 */ /* 0x000fe200078e0202 */
[----:B----4-:R-:W-:Y:S02]  /*e8a0*/  IABS R7, R13 ;  /* 0x0000000d00077213 */ /* 0x010fe40000000000 */
[----:B------:R-:W4:Y:S03]  /*e8b0*/  LDL R13, [R1+0x3688] ;  /* 0x00368800010d7983 */ /* 0x000f260000100800 */
[----:B0-----:R-:W-:Y:S01]  /*e8c0*/  IMAD.HI.U32 R8, R28, R7, RZ ;  /* 0x000000071c087227 */ /* 0x001fe200078e00ff */
[----:B-1----:R-:W-:-:S03]  /*e8d0*/  IABS R4, R16 ;  /* 0x0000001000047213 */ /* 0x002fc60000000000 */
[----:B------:R-:W-:Y:S02]  /*e8e0*/  IMAD.MOV R8, RZ, RZ, -R8 ;  /* 0x000000ffff087224 */ /* 0x000fe400078e0a08 */
[C---:B------:R-:W-:Y:S01]  /*e8f0*/  IMAD.HI.U32 R5, R28.reuse, R4, RZ ;  /* 0x000000041c057227 */ /* 0x040fe200078e00ff */
[----:B---3--:R-:W-:Y:S02]  /*e900*/  IABS R6, R14 ;  /* 0x0000000e00067213 */ /* 0x008fe40000000000 */
[----:B------:R-:W3:Y:S03]  /*e910*/  LDL R14, [R1+0x368c] ;  /* 0x00368c00010e7983 */ /* 0x000ee60000100800 */
        /* <DEDUP_REMOVED lines=8> */
[----:B------:R-:W-:Y:S01]  /*e9a0*/  STL [R1+0x280], R2 ;  /* 0x0002800201007387 */ /* 0x000fe20000100800 */
[----:B------:R-:W-:-:S03]  /*e9b0*/  IMAD.HI.U32 R3, R28, R0, RZ ;  /* 0x000000001c037227 */ /* 0x000fc600078e00ff */
[----:B------:R-:W-:Y:S04]  /*e9c0*/  STL [R1+0x278], R7 ;  /* 0x0002780701007387 */ /* 0x000fe80000100800 */
[----:B------:R5:W-:Y:S01]  /*e9d0*/  STL [R1+0x264], R6 ;  /* 0x0002640601007387 */ /* 0x000be20000100800 */
[----:B------:R-:W-:-:S03]  /*e9e0*/  IABS R8, R18 ;  /* 0x0000001200087213 */ /* 0x000fc60000000000 */
[----:B------:R4:W-:Y:S04]  /*e9f0*/  STL [R1+0x26c], R4 ;  /* 0x00026c0401007387 */ /* 0x0009e80000100800 */
[----:B------:R-:W2:Y:S01]  /*ea00*/  LDL R18, [R1+0x3684] ;  /* 0x0036840001127983 */ /* 0x000ea20000100800 */
[----:B------:R-:W-:-:S04]  /*ea10*/  IMAD.MOV R3, RZ, RZ, -R3 ;  /* 0x000000ffff037224 */ /* 0x000fc800078e0a03 */
[----:B------:R-:W-:-:S05]  /*ea20*/  IMAD R0, R29, R3, R0 ;  /* 0x000000031d007224 */ /* 0x000fca00078e0200 */
[----:B------:R3:W-:Y:S01]  /*ea30*/  STL [R1+0x270], R0 ;  /* 0x0002700001007387 */ /* 0x0007e20000100800 */
[----:B-----5:R-:W-:-:S03]  /*ea40*/  IABS R6, R11 ;  /* 0x0000000b00067213 */ /* 0x020fc60000000000 */
[----:B------:R-:W5:Y:S01]  /*ea50*/  LDL R11, [R1+0x3678] ;  /* 0x00367800010b7983 */ /* 0x000f620000100800 */
[----:B------:R-:W-:-:S05]  /*ea60*/  IABS R2, R17 ;  /* 0x0000001100027213 */ /* 0x000fca0000000000 */
[----:B------:R-:W-:-:S04]  /*ea70*/  IMAD.HI.U32 R3, R28, R2, RZ ;  /* 0x000000021c037227 */ /* 0x000fc800078e00ff */
[----:B------:R-:W-:-:S04]  /*ea80*/  IMAD.MOV R3, RZ, RZ, -R3 ;  /* 0x000000ffff037224 */ /* 0x000fc800078e0a03 */
[----:B------:R-:W-:Y:S02]  /*ea90*/  IMAD R2, R29, R3, R2 ;  /* 0x000000031d027224 */ /* 0x000fe400078e0202 */
        /* <DEDUP_REMOVED lines=8> */
[----:B------:R-:W-:Y:S01]  /*eb20*/  IMAD R22, R29, R9, R8 ;  /* 0x000000091d167224 */ /* 0x000fe200078e0208 */
[----:B---3--:R-:W-:Y:S02]  /*eb30*/  IABS R0, R14 ;  /* 0x0000000e00007213 */ /* 0x008fe40000000000 */
[----:B------:R-:W3:Y:S04]  /*eb40*/  LDL R14, [R1+0x3670] ;  /* 0x00367000010e7983 */ /* 0x000ee80000100800 */
[----:B------:R2:W-:Y:S01]  /*eb50*/  STL [R1+0x268], R2 ;  /* 0x0002680201007387 */ /* 0x0005e20000100800 */
[----:B------:R-:W-:-:S04]  /*eb60*/  IMAD.HI.U32 R3, R28, R0, RZ ;  /* 0x000000001c037227 */ /* 0x000fc800078e00ff */
[----:B------:R-:W-:Y:S02]  /*eb70*/  IMAD.MOV R3, RZ, RZ, -R3 ;  /* 0x000000ffff037224 */ /* 0x000fe400078e0a03 */
[C---:B------:R-:W-:Y:S02]  /*eb80*/  IMAD R6, R29.reuse, R7, R6 ;  /* 0x000000071d067224 */ /* 0x040fe400078e0206 */
[C---:B------:R-:W-:Y:S02]  /*eb90*/  IMAD R4, R29.reuse, R5, R4 ;  /* 0x000000051d047224 */ /* 0x040fe400078e0204 */
[----:B------:R-:W-:Y:S01]  /*eba0*/  IMAD R0, R29, R3, R0 ;  /* 0x000000031d007224 */ /* 0x000fe200078e0200 */
[----:B--2---:R-:W-:Y:S02]  /*ebb0*/  IABS R2, R15 ;  /* 0x0000000f00027213 */ /* 0x004fe40000000000 */
[----:B------:R-:W2:Y:S04]  /*ebc0*/  LDL R15, [R1+0x3674] ;  /* 0x00367400010f7983 */ /* 0x000ea80000100800 */
[----:B------:R-:W-:Y:S04]  /*ebd0*/  STL [R1+0x3ebc], R22 ;  /* 0x003ebc1601007387 */ /* 0x000fe80000100800 */
[----:B------:R5:W-:Y:S04]  /*ebe0*/  STL [R1+0x254], R6 ;  /* 0x0002540601007387 */ /* 0x000be80000100800 */
[----:B------:R-:W2:Y:S04]  /*ebf0*/  LDL R17, [R1+0x3668] ;  /* 0x0036680001117983 */ /* 0x000ea80000100800 */
[----:B------:R4:W-:Y:S01]  /*ec00*/  STL [R1+0x25c], R4 ;  /* 0x00025c0401007387 */ /* 0x0009e20000100800 */
[----:B------:R-:W-:-:S03]  /*ec10*/  IABS R7, R18 ;  /* 0x0000001200077213 */ /* 0x000fc60000000000 */
[----:B------:R3:W-:Y:S04]  /*ec20*/  STL [R1+0x260], R0 ;  /* 0x0002600001007387 */ /* 0x0007e80000100800 */
        /* <DEDUP_REMOVED lines=12> */
[----:B----4-:R-:W-:-:S02]  /*ecf0*/  IABS R4, R13 ;  /* 0x0000000d00047213 */ /* 0x010fc40000000000 */
[----:B------:R-:W4:Y:S03]  /*ed00*/  LDL R13, [R1+0x3664] ;  /* 0x00366400010d7983 */ /* 0x000f260000100800 */
[----:B------:R-:W-:-:S04]  /*ed10*/  IMAD.HI.U32 R5, R28, R4, RZ ;  /* 0x000000041c057227 */ /* 0x000fc800078e00ff */
[----:B------:R-:W-:-:S04]  /*ed20*/  IMAD.MOV R5, RZ, RZ, -R5 ;  /* 0x000000ffff057224 */ /* 0x000fc800078e0a05 */
[----:B------:R-:W-:Y:S01]  /*ed30*/  IMAD R4, R29, R5, R4 ;  /* 0x000000051d047224 */ /* 0x000fe200078e0204 */
[----:B---3--:R-:W-:Y:S02]  /*ed40*/  IABS R0, R14 ;  /* 0x0000000e00007213 */ /* 0x008fe40000000000 */
[----:B------:R-:W3:Y:S04]  /*ed50*/  LDL R14, [R1+0x3658] ;  /* 0x00365800010e7983 */ /* 0x000ee80000100800 */
[----:B------:R2:W-:Y:S01]  /*ed60*/  STL [R1+0x258], R2 ;  /* 0x0002580201007387 */ /* 0x0005e20000100800 */
[----:B------:R-:W-:-:S03]  /*ed70*/  IMAD.HI.U32 R3, R28, R0, RZ ;  /* 0x000000001c037227 */ /* 0x000fc600078e00ff */
[----:B------:R-:W-:Y:S04]  /*ed80*/  STL [R1+0x250], R7 ;  /* 0x0002500701007387 */ /* 0x000fe80000100800 */
[----:B------:R0:W-:Y:S01]  /*ed90*/  STL [R1+0x23c], R6 ;  /* 0x00023c0601007387 */ /* 0x0001e20000100800 */
[----:B------:R-:W-:-:S04]  /*eda0*/  IMAD.MOV R3, RZ, RZ, -R3 ;  /* 0x000000ffff037224 */ /* 0x000fc800078e0a03 */
        /* <DEDUP_REMOVED lines=33> */
[----:B------:R1:W-:Y:S04]  /*efc0*/  STL [R1+0x234], R4 ;  /* 0x0002340401007387 */ /* 0x0003e80000100800 */
[----:B------:R5:W-:Y:S01]  /*efd0*/  STL [R1+0x238], R0 ;  /* 0x0002380001007387 */ /* 0x000be20000100800 */
[----:B--2---:R-:W-:-:S03]  /*efe0*/  IABS R7, R15 ;  /* 0x0000000f00077213 */ /* 0x004fc60000000000 */
[----:B------:R-:W2:Y:S01]  /*eff0*/  LDL R15, [R1+0x3644] ;  /* 0x00364400010f7983 */ /* 0x000ea20000100800 */
[----:B0-----:R-:W-:-:S03]  /*f000*/  IABS R6, R17 ;  /* 0x0000001100067213 */ /* 0x001fc60000000000 */
        /* <DEDUP_REMOVED lines=23> */
[----:B----4-:R-:W-:Y:S02]  /*f180*/  IABS R2, R13 ;  /* 0x0000000d00027213 */ /* 0x010fe40000000000 */
[----:B------:R-:W4:Y:S04]  /*f190*/  LDL R13, [R1+0x3634] ;  /* 0x00363400010d7983 */ /* 0x000f280000100800 */
        /* <DEDUP_REMOVED lines=9> */
[----:B------:R-:W-:Y:S01]  /*f230*/  IMAD R8, R29, R9, R8 ;  /* 0x000000091d087224 */ /* 0x000fe200078e0208 */
[----:B--2---:R-:W-:Y:S02]  /*f240*/  IABS R6, R15 ;  /* 0x0000000f00067213 */ /* 0x004fe40000000000 */
[----:B------:R-:W2:Y:S03]  /*f250*/  LDL R15, [R1+0x362c] ;  /* 0x00362c00010f7983 */ /* 0x000ea60000100800 */
[----:B------:R-:W-:Y:S01]  /*f260*/  IMAD.HI.U32 R7, R28, R6, RZ ;  /* 0x000000061c077227 */ /* 0x000fe200078e00ff */
[----:B0-----:R-:W-:-:S02]  /*f270*/  IABS R4, R17 ;  /* 0x0000001100047213 */ /* 0x001fc40000000000 */
[----:B------:R-:W2:Y:S01]  /*f280*/  LDL R17, [R1+0x3620] ;  /* 0x0036200001117983 */ /* 0x000ea20000100800 */
[----:B------:R-:W-:Y:S01]  /*f290*/  IMAD.MOV R7, RZ, RZ, -R7 ;  /* 0x000000ffff077224 */ /* 0x000fe200078e0a07 */
[----:B-1----:R-:W-:Y:S02]  /*f2a0*/  IABS R0, R18 ;  /* 0x0000001200007213 */ /* 0x002fe40000000000 */
[----:B------:R-:W2:Y:S01]  /*f2b0*/  LDL R18, [R1+0x3624] ;  /* 0x0036240001127983 */ /* 0x000ea20000100800 */
[----:B------:R-:W-:-:S03]  /*f2c0*/  IMAD R6, R29, R7, R6 ;  /* 0x000000071d067224 */ /* 0x000fc600078e0206 */
[----:B------:R5:W-:Y:S04]  /*f2d0*/  STL [R1+0x218], R2 ;  /* 0x0002180201007387 */ /* 0x000be80000100800 */
        /* <DEDUP_REMOVED lines=13> */
[----:B------:R-:W-:Y:S01]  /*f3b0*/  IMAD.MOV R3, RZ, RZ, -R3 ;  /* 0x000000ffff037224 */ /* 0x000fe200078e0a03 */
[----:B----4-:R-:W-:Y:S02]  /*f3c0*/  IABS R7, R13 ;  /* 0x0000000d00077213 */ /* 0x010fe40000000000 */
[----:B------:R-:W4:Y:S03]  /*f3d0*/  LDL R13, [R1+0x361c] ;  /* 0x00361c00010d7983 */ /* 0x000f260000100800 */
[----:B0-----:R-:W-:-:S04]  /*f3e0*/  IMAD.HI.U32 R8, R28, R7, RZ ;  /* 0x000000071c087227 */ /* 0x001fc800078e00ff */
[----:B------:R-:W-:Y:S01]  /*f3f0*/  IMAD.MOV R8, RZ, RZ, -R8 ;  /* 0x000000ffff087224 */ /* 0x000fe200078e0a08 */
[----:B---3--:R-:W-:Y:S02]  /*f400*/  IABS R6, R14 ;  /* 0x0000000e00067213 */ /* 0x008fe40000000000 */
[----:B------:R-:W3:Y:S03]  /*f410*/  LDL R14, [R1+0x3610] ;  /* 0x00361000010e7983 */ /* 0x000ee60000100800 */
[----:B------:R-:W-:-:S04]  /*f420*/  IMAD.HI.U32 R9, R28, R6, RZ ;  /* 0x000000061c097227 */ /* 0x000fc800078e00ff */
[----:B------:R-:W-:Y:S02]  /*f430*/  IMAD.MOV R9, RZ, RZ, -R9 ;  /* 0x000000ffff097224 */ /* 0x000fe400078e0a09 */
[C---:B------:R-:W-:Y:S02]  /*f440*/  IMAD R2, R29.reuse, R3, R2 ;  /* 0x000000031d027224 */ /* 0x040fe400078e0202 */
[C---:B------:R-:W-:Y:S02]  /*f450*/  IMAD R7, R29.reuse, R8, R7 ;  /* 0x000000081d077224 */ /* 0x040fe400078e0207 */
[----:B------:R-:W-:Y:S01]  /*f460*/  IMAD R6, R29, R9, R6 ;  /* 0x000000091d067224 */ /* 0x000fe200078e0206 */
[----:B--2---:R-:W-:Y:S02]  /*f470*/  IABS R4, R15 ;  /* 0x0000000f00047213 */ /* 0x004fe40000000000 */
[----:B------:R-:W2:Y:S01]  /*f480*/  LDL R15, [R1+0x3614] ;  /* 0x00361400010f7983 */ /* 0x000ea20000100800 */
[----:B-1----:R-:W-:-:S03]  /*f490*/  IABS R0, R17 ;  /* 0x0000001100007213 */ /* 0x002fc60000000000 */
        /* <DEDUP_REMOVED lines=9> */
[----:B------:R2:W-:Y:S01]  /*f530*/  STL [R1+0x1f8], R0 ;  /* 0x0001f80001007387 */ /* 0x0005e20000100800 */
[----:B-----5:R-:W-:-:S03]  /*f540*/  IABS R8, R11 ;  /* 0x0000000b00087213 */ /* 0x020fc60000000000 */
[----:B------:R-:W5:Y:S01]  /*f550*/  LDL R11, [R1+0x3604] ;  /* 0x00360400010b7983 */ /* 0x000f620000100800 */
[----:B------:R-:W-:-:S04]  /*f560*/  IMAD.HI.U32 R5, R28, R4, RZ ;  /* 0x000000041c057227 */ /* 0x000fc800078e00ff */
[----:B------:R-:W-:Y:S02]  /*f570*/  IMAD.MOV R5, RZ, RZ, -R5 ;  /* 0x000000ffff057224 */ /* 0x000fe400078e0a05 */
[----:B------:R-:W-:-:S04]  /*f580*/  IMAD.HI.U32 R3, R28, R2, RZ ;  /* 0x000000021c037227 */ /* 0x000fc800078e00ff */
[----:B------:R-:W-:Y:S02]  /*f590*/  IMAD R21, R29, R5, R4 ;  /* 0x000000051d157224 */ /* 0x000fe400078e0204 */
[----:B------:R-:W-:Y:S02]  /*f5a0*/  IMAD.MOV R3, RZ, RZ, -R3 ;  /* 0x000000ffff037224 */ /* 0x000fe400078e0a03 */
[----:B------:R-:W-:-:S04]  /*f5b0*/  IMAD.HI.U32 R9, R28, R8, RZ ;  /* 0x000000081c097227 */ /* 0x000fc800078e00ff */
[----:B------:R-:W-:Y:S02]  /*f5c0*/  IMAD R2, R29, R3, R2 ;  /* 0x000000031d027224 */ /* 0x000fe400078e0202 */
[----:B------:R-:W-:-:S04]  /*f5d0*/  IMAD.MOV R9, RZ, RZ, -R9 ;  /* 0x000000ffff097224 */ /* 0x000fc800078e0a09 */
[----:B------:R-:W-:Y:S01]  /*f5e0*/  IMAD R8, R29, R9, R8 ;  /* 0x000000091d087224 */ /* 0x000fe200078e0208 */
[----:B----4-:R-:W-:Y:S02]  /*f5f0*/  IABS R6, R13 ;  /* 0x0000000d00067213 */ /* 0x010fe40000000000 */
[----:B------:R-:W4:Y:S03]  /*f600*/  LDL R13, [R1+0x3600] ;  /* 0x00360000010d7983 */ /* 0x000f260000100800 */
[----:B------:R-:W-:-:S04]  /*f610*/  IMAD.HI.U32 R7, R28, R6, RZ ;  /* 0x000000061c077227 */ /* 0x000fc800078e00ff */
[----:B------:R-:W-:Y:S01]  /*f620*/  IMAD.MOV R7, RZ, RZ, -R7 ;  /* 0x000000ffff077224 */ /* 0x000fe200078e0a07 */
[----:B---3--:R-:W-:Y:S02]  /*f630*/  IABS R4, R14 ;  /* 0x0000000e00047213 */ /* 0x008fe40000000000 */
[----:B------:R-:W3:Y:S03]  /*f640*/  LDL R14, [R1+0x35f8] ;  /* 0x0035f800010e7983 */ /* 0x000ee60000100800 */
[----:B------:R-:W-:-:S04]  /*f650*/  IMAD.HI.U32 R5, R28, R4, RZ ;  /* 0x000000041c057227 */ /* 0x000fc800078e00ff */
[----:B------:R-:W-:Y:S02]  /*f660*/  IMAD.MOV R5, RZ, RZ, -R5 ;  /* 0x000000ffff057224 */ /* 0x000fe400078e0a05 */
[C---:B------:R-:W-:Y:S02]  /*f670*/  IMAD R6, R29.reuse, R7, R6 ;  /* 0x000000071d067224 */ /* 0x040fe400078e0206 */
[C---:B------:R-:W-:Y:S01]  /*f680*/  IMAD R4, R29.reuse, R5, R4 ;  /* 0x000000051d047224 */ /* 0x040fe200078e0204 */
[----:B--2---:R-:W-:Y:S02]  /*f690*/  IABS R0, R15 ;  /* 0x0000000f00007213 */ /* 0x004fe40000000000 */
[----:B------:R-:W2:Y:S03]  /*f6a0*/  LDL R15, [R1+0x35fc] ;  /* 0x0035fc00010f7983 */ /* 0x000ea60000100800 */
[----:B------:R-:W-:Y:S01]  /*f6b0*/  IMAD.HI.U32 R3, R28, R0, RZ ;  /* 0x000000001c037227 */ /* 0x000fe200078e00ff */
[----:B------:R0:W-:Y:S03]  /*f6c0*/  STL [R1+0x1f0], R2 ;  /* 0x0001f00201007387 */ /* 0x0001e60000100800 */
[----:B------:R-:W-:Y:S01]  /*f6d0*/  IMAD.MOV R3, RZ, RZ, -R3 ;  /* 0x000000ffff037224 */ /* 0x000fe200078e0a03 */
[----:B------:R-:W-:Y:S03]  /*f6e0*/  STL [R1+0x1d4], R8 ;  /* 0x0001d40801007387 */ /* 0x000fe60000100800 */
[----:B------:R-:W-:Y:S01]  /*f6f0*/  IMAD R0, R29, R3, R0 ;  /* 0x000000031d007224 */ /* 0x000fe200078e0200 */
[----:B------:R5:W-:Y:S01]  /*f700*/  STL [R1+0x1dc], R6 ;  /* 0x0001dc0601007387 */ /* 0x000be20000100800 */
[----:B0-----:R-:W-:-:S03]  /*f710*/  IABS R2, R17 ;  /* 0x0000001100027213 */ /* 0x001fc60000000000 */
        /* <DEDUP_REMOVED lines=137> */
[----:B------:R-:W2:Y:S03]  /*ffb0*/  LDL R15, [R1+0x359c] ;  /* 0x00359c00010f7983 */ /* 0x000ea60000100800 */
[----:B------:R-:W-:Y:S01]  /*ffc0*/  IMAD.HI.U32 R5, R28, R4, RZ ;  /* 0x000000041c057227 */ /* 0x000fe200078e00ff */
[----:B-1----:R-:W-:-:S02]  /*ffd0*/  IABS R0, R17 ;  /* 0x0000001100007213 */ /* 0x002fc40000000000 */
[----:B------:R-:W2:Y:S04]  /*ffe0*/  LDL R17, [R1+0x3594] ;  /* 0x0035940001117983 */ /* 0x000ea80000100800 */
[----:B------:R0:W-:Y:S01]  /*fff0*/  STL [R1+0x18c], R2 ;  /* 0x00018c0201007387 */ /* 0x0001e20000100800 */
[----:B------:R-:W-:-:S03]  /*10000*/  IMAD.HI.U32 R3, R28, R0, RZ ;  /* 0x000000001c037227 */ /* 0x000fc600078e00ff */
[----:B------:R-:W-:Y:S04]  /*10010*/  STL [R1+0x184], R7 ;  /* 0x0001840701007387 */ /* 0x000fe80000100800 */
[----:B------:R4:W-:Y:S01]  /*10020*/  STL [R1+0x16c], R6 ;  /* 0x00016c0601007387 */ /* 0x0009e20000100800 */
[----:B0-----:R-:W-:-:S03]  /*10030*/  IABS R2, R18 ;  /* 0x0000001200027213 */ /* 0x001fc60000000000 */
[----:B------:R-:W2:Y:S01]  /*10040*/  LDL R18, [R1+0x3590] ;  /* 0x0035900001127983 */ /* 0x000ea20000100800 */
[----:B------:R-:W-:Y:S02]  /*10050*/  IMAD.MOV R5, RZ, RZ, -R5 ;  /* 0x000000ffff057224 */ /* 0x000fe400078e0a05 */
[----:B------:R-:W-:Y:S02]  /*10060*/  IMAD.MOV R3, RZ, RZ, -R3 ;  /* 0x000000ffff037224 */ /* 0x000fe400078e0a03 */
[C---:B------:R-:W-:Y:S02]  /*10070*/  IMAD R4, R29.reuse, R5, R4 ;  /* 0x000000051d047224 */ /* 0x040fe400078e0204 */
[----:B------:R-:W-:-:S03]  /*10080*/  IMAD R0, R29, R3, R0 ;  /* 0x000000031d007224 */ /* 0x000fc600078e0200 */
[----:B------:R3:W-:Y:S04]  /*10090*/  STL [R1+0x174], R4 ;  /* 0x0001740401007387 */ /* 0x0007e80000100800 */
[----:B------:R2:W-:Y:S01]  /*100a0*/  STL [R1+0x178], R0 ;  /* 0x0001780001007387 */ /* 0x0005e20000100800 */
[----:B-----5:R-:W-:-:S03]  /*100b0*/  IABS R8, R11 ;  /* 0x0000000b00087213 */ /* 0x020fc60000000000 */
[----:B------:R-:W5:Y:S01]  /*100c0*/  LDL R11, [R1+0x3588] ;  /* 0x00358800010b7983 */ /* 0x000f620000100800 */
[----:B------:R-:W-:-:S04]  /*100d0*/  IMAD.HI.U32 R3, R28, R2, RZ ;  /* 0x000000021c037227 */ /* 0x000fc800078e00ff */
        /* <DEDUP_REMOVED lines=33> */
[----:B------:R-:W-:Y:S02]  /*102f0*/  IMAD.MOV R8, RZ, RZ, -R8 ;  /* 0x000000ffff087224 */ /* 0x000fe400078e0a08 */
[----:B------:R-:W-:-:S04]  /*10300*/  IMAD.HI.U32 R3, R28, R2, RZ ;  /* 0x000000021c037227 */ /* 0x000fc800078e00ff */
[----:B------:R-:W-:Y:S02]  /*10310*/  IMAD.MOV R9, RZ, RZ, -R9 ;  /* 0x000000ffff097224 */ /* 0x000fe400078e0a09 */
[C---:B------:R-:W-:Y:S02]  /*10320*/  IMAD R7, R29.reuse, R8, R7 ;  /* 0x000000081d077224 */ /* 0x040fe400078e0207 */
        /* <DEDUP_REMOVED lines=9> */
[----:B------:R-:W3:Y:S04]  /*103c0*/  LDL R14, [R1+0x3568] ;  /* 0x00356800010e7983 */ /* 0x000ee80000100800 */
[----:B------:R-:W-:Y:S01]  /*103d0*/  STL [R1+0x14c], R7 ;  /* 0x00014c0701007387 */ /* 0x000fe20000100800 */
[----:B------:R-:W-:-:S03]  /*103e0*/  IMAD.HI.U32 R3, R28, R0, RZ ;  /* 0x000000001c037227 */ /* 0x000fc600078e00ff */
        /* <DEDUP_REMOVED lines=80> */
[----:B------:R-:W-:-:S04]  /*108f0*/  IMAD.MOV R7, RZ, RZ, -R7 ;  /* 0x000000ffff077224 */ /* 0x000fc800078e0a07 */
[----:B------:R-:W-:Y:S01]  /*10900*/  IMAD R6, R29, R7, R6 ;  /* 0x000000071d067224 */ /* 0x000fe200078e0206 */
[----:B-1----:R-:W-:Y:S02]  /*10910*/  IABS R0, R18 ;  /* 0x0000001200007213 */ /* 0x002fe40000000000 */
[----:B------:R-:W2:Y:S04]  /*10920*/  LDL R18, [R1+0x3534] ;  /* 0x0035340001127983 */ /* 0x000ea80000100800 */
        /* <DEDUP_REMOVED lines=124> */
[----:B------:R-:W-:Y:S01]  /*110f0*/  IMAD.MOV R3, RZ, RZ, -R3 ;  /* 0x000000ffff037224 */ /* 0x000fe200078e0a03 */
[----:B------:R3:W-:Y:S03]  /*11100*/  STL [R1+0x90], R2 ;  /* 0x0000900201007387 */ /* 0x0007e60000100800 */
[----:B------:R-:W-:Y:S01]  /*11110*/  IMAD R0, R29, R3, R0 ;  /* 0x000000031d007224 */ /* 0x000fe200078e0200 */
[----:B------:R-:W-:Y:S04]  /*11120*/  STL [R1+0x78], R8 ;  /* 0x0000780801007387 */ /* 0x000fe80000100800 */
        /* <DEDUP_REMOVED lines=25> */
[C---:B------:R-:W-:Y:S01]  /*112c0*/  IMAD R6, R29.reuse, R9, R6 ;  /* 0x000000091d067224 */ /* 0x040fe200078e0206 */
[----:B------:R4:W-:Y:S01]  /*112d0*/  STL [R1+0x84], R2 ;  /* 0x0000840201007387 */ /* 0x0009e20000100800 */
[----:B------:R-:W-:-:S02]  /*112e0*/  IMAD R4, R29, R5, R4 ;  /* 0x000000051d047224 */ /* 0x000fc400078e0204 */
[----:B------:R-:W-:Y:S01]  /*112f0*/  IMAD R0, R29, R3, R0 ;  /* 0x000000031d007224 */ /* 0x000fe200078e0200 */
[----:B------:R-:W-:Y:S04]  /*11300*/  STL [R1+0x7c], R7 ;  /* 0x00007c0701007387 */ /* 0x000fe80000100800 */
[----:B------:R2:W-:Y:S01]  /*11310*/  STL [R1+0x68], R6 ;  /* 0x0000680601007387 */ /* 0x0005e20000100800 */
[----:B----4-:R-:W-:-:S03]  /*11320*/  IABS R2, R13 ;  /* 0x0000000d00027213 */ /* 0x010fc60000000000 */
        /* <DEDUP_REMOVED lines=45> */
[----:B------:R-:W-:Y:S01]  /*11600*/  IMAD R6, R29, R9, R6 ;  /* 0x000000091d067224 */ /* 0x000fe200078e0206 */
[----:B--2---:R-:W-:Y:S02]  /*11610*/  IABS R4, R15 ;  /* 0x0000000f00047213 */ /* 0x004fe40000000000 */
[----:B------:R-:W2:Y:S03]  /*11620*/  LDL R15, [R1+0x34ac] ;  /* 0x0034ac00010f7983 */ /* 0x000ea60000100800 */
[----:B------:R-:W-:Y:S01]  /*11630*/  IMAD.HI.U32 R5, R28, R4, RZ ;  /* 0x000000041c057227 */ /* 0x000fe200078e00ff */
[----:B-1----:R-:W-:-:S02]  /*11640*/  IABS R0, R17 ;  /* 0x0000001100007213 */ /* 0x002fc40000000000 */
[----:B------:R-:W2:Y:S04]  /*11650*/  LDL R17, [R1+0x34a0] ;  /* 0x0034a00001117983 */ /* 0x000ea80000100800 */
[----:B------:R0:W-:Y:S04]  /*11660*/  STL [R1+0x160], R2 ;  /* 0x0001600201007387 */ /* 0x0001e80000100800 */
        /* <DEDUP_REMOVED lines=11> */
[----:B------:R-:W-:Y:S02]  /*11720*/  IMAD R0, R29, R3, R0 ;  /* 0x000000031d007224 */ /* 0x000fe400078e0200 */
[----:B------:R-:W-:-:S03]  /*11730*/  IMAD.HI.U32 R3, R28, R2, RZ ;  /* 0x000000021c037227 */ /* 0x000fc600078e00ff */
[----:B------:R2:W-:Y:S01]  /*11740*/  STL [R1+0x134], R0 ;  /* 0x0001340001007387 */ /* 0x0005e20000100800 */
        /* <DEDUP_REMOVED lines=15> */
[----:B--2---:R-:W-:Y:S02]  /*11840*/  IABS R0, R15 ;  /* 0x0000000f00007213 */ /* 0x004fe40000000000 */
[----:B------:R-:W2:Y:S03]  /*11850*/  LDL R15, [R1+0x3494] ;  /* 0x00349400010f7983 */ /* 0x000ea60000100800 */
[----:B------:R-:W-:-:S04]  /*11860*/  IMAD.HI.U32 R3, R28, R0, RZ ;  /* 0x000000001c037227 */ /* 0x000fc800078e00ff */
[----:B------:R-:W-:Y:S01]  /*11870*/  IMAD.MOV R3, RZ, RZ, -R3 ;  /* 0x000000ffff037224 */ /* 0x000fe200078e0a03 */
[----:B------:R0:W-:Y:S03]  /*11880*/  STL [R1+0x12c], R2 ;  /* 0x00012c0201007387 */ /* 0x0001e60000100800 */
[----:B------:R-:W-:Y:S01]  /*11890*/  IMAD R0, R29, R3, R0 ;  /* 0x000000031d007224 */ /* 0x000fe200078e0200 */
[----:B------:R-:W-:Y:S04]  /*118a0*/  STL [R1+0xdc], R8 ;  /* 0x0000dc0801007387 */ /* 0x000fe80000100800 */
[----:B------:R5:W-:Y:S04]  /*118b0*/  STL [R1+0xec], R6 ;  /* 0x0000ec0601007387 */ /* 0x000be80000100800 */
[----:B------:R4:W-:Y:S01]  /*118c0*/  STL [R1+0xf4], R4 ;  /* 0x0000f40401007387 */ /* 0x0009e20000100800 */
[----:B0-----:R-:W-:-:S03]  /*118d0*/  IABS R2, R17 ;  /* 0x0000001100027213 */ /* 0x001fc60000000000 */
[----:B------:R-:W2:Y:S04]  /*118e0*/  LDL R16, [R1+0x3488] ;  /* 0x0034880001107983 */ /* 0x000ea80000100800 */
[----:B------:R3:W-:Y:S01]  /*118f0*/  STL [R1+0x10c], R0 ;  /* 0x00010c0001007387 */ /* 0x0007e20000100800 */
[----:B------:R-:W-:-:S03]  /*11900*/  IABS R7, R18 ;  /* 0x0000001200077213 */ /* 0x000fc60000000000 */
[----:B------:R-:W2:Y:S04]  /*11910*/  LDL R18, [R1+0x3480] ;  /* 0x0034800001127983 */ /* 0x000ea80000100800 */
        /* <DEDUP_REMOVED lines=16> */
[----:B------:R2:W-:Y:S03]  /*11a20*/  STL [R1+0xf0], R2 ;  /* 0x0000f00201007387 */ /* 0x0005e60000100800 */
[----:B------:R-:W-:Y:S01]  /*11a30*/  IMAD R4, R29, R5, R4 ;  /* 0x000000051d047224 */ /* 0x000fe200078e0204 */
[----:B---3--:R-:W-:-:S05]  /*11a40*/  IABS R0, R14 ;  /* 0x0000000e00007213 */ /* 0x008fca0000000000 */
[----:B------:R-:W-:-:S04]  /*11a50*/  IMAD.HI.U32 R3, R28, R0, RZ ;  /* 0x000000001c037227 */ /* 0x000fc800078e00ff */
[----:B------:R-:W-:Y:S01]  /*11a60*/  IMAD.MOV R3, RZ, RZ, -R3 ;  /* 0x000000ffff037224 */ /* 0x000fe200078e0a03 */
[----:B------:R-:W-:Y:S03]  /*11a70*/  STL [R1+0xe4], R7 ;  /* 0x0000e40701007387 */ /* 0x000fe60000100800 */
[----:B------:R-:W-:Y:S01]  /*11a80*/  IMAD R0, R29, R3, R0 ;  /* 0x000000031d007224 */ /* 0x000fe200078e0200 */
[----:B------:R0:W-:Y:S04]  /*11a90*/  STL [R1+0x1c], R6 ;  /* 0x00001c0601007387 */ /* 0x0001e80000100800 */
[----:B------:R-:W3:Y:S01]  /*11aa0*/  LDL R14, [R1+0x347c] ;  /* 0x00347c00010e7983 */ /* 0x000ee20000100800 */
[----:B--2---:R-:W-:-:S03]  /*11ab0*/  IABS R2, R15 ;  /* 0x0000000f00027213 */ /* 0x004fc60000000000 */
[----:B------:R-:W2:Y:S04]  /*11ac0*/  LDL R15, [R1+0x3470] ;  /* 0x00347000010f7983 */ /* 0x000ea80000100800 */
[----:B------:R-:W-:Y:S04]  /*11ad0*/  STL [R1+0xb8], R4 ;  /* 0x0000b80401007387 */ /* 0x000fe80000100800 */
[----:B------:R5:W-:Y:S01]  /*11ae0*/  STL [R1+0xbc], R0 ;  /* 0x0000bc0001007387 */ /* 0x000be20000100800 */
[----:B------:R-:W-:-:S03]  /*11af0*/  IABS R3, R18 ;  /* 0x0000001200037213 */ /* 0x000fc60000000000 */
[----:B------:R-:W2:Y:S01]  /*11b00*/  LDL R18, [R1+0x3474] ;  /* 0x0034740001127983 */ /* 0x000ea20000100800 */
[----:B0-----:R-:W-:-:S03]  /*11b10*/  IABS R6, R17 ;  /* 0x0000001100067213 */ /* 0x001fc60000000000 */
[----:B------:R-:W2:Y:S01]  /*11b20*/  LDL R17, [R1+0x3468] ;  /* 0x0034680001117983 */ /* 0x000ea20000100800 */
[----:B-----5:R-:W-:-:S03]  /*11b30*/  IABS R0, R11 ;  /* 0x0000000b00007213 */ /* 0x020fc60000000000 */
[----:B------:R-:W5:Y:S01]  /*11b40*/  LDL R11, [R1+0x346c] ;  /* 0x00346c00010b7983 */ /* 0x000f620000100800 */
[----:B------:R-:W-:Y:S01]  /*11b50*/  IMAD.HI.U32 R4, R28, R2, RZ ;  /* 0x000000021c047227 */ /* 0x000fe200078e00ff */
[----:B------:R-:W-:-:S03]  /*11b60*/  IABS R8, R16 ;  /* 0x0000001000087213 */ /* 0x000fc60000000000 */
[----:B------:R-:W-:-:S04]  /*11b70*/  IMAD.MOV R4, RZ, RZ, -R4 ;  /* 0x000000ffff047224 */ /* 0x000fc800078e0a04 */
[----:B------:R-:W-:Y:S02]  /*11b80*/  IMAD R2, R29, R4, R2 ;  /* 0x000000041d027224 */ /* 0x000fe400078e0202 */
[----:B------:R-:W-:-:S03]  /*11b90*/  IMAD.HI.U32 R9, R28, R8, RZ ;  /* 0x000000081c097227 */ /* 0x000fc600078e00ff */
[----:B------:R0:W-:Y:S01]  /*11ba0*/  STL [R1+0xb4], R2 ;  /* 0x0000b40201007387 */ /* 0x0001e20000100800 */
[----:B------:R-:W-:-:S04]  /*11bb0*/  IMAD.HI.U32 R7, R28, R6, RZ ;  /* 0x000000061c077227 */ /* 0x000fc800078e00ff */
[----:B------:R-:W-:-:S04]  /*11bc0*/  IMAD.HI.U32 R4, R28, R3, RZ ;  /* 0x000000031c047227 */ /* 0x000fc800078e00ff */
[----:B------:R-:W-:Y:S02]  /*11bd0*/  IMAD.MOV R9, RZ, RZ, -R9 ;  /* 0x000000ffff097224 */ /* 0x000fe400078e0a09 */
[----:B0-----:R-:W-:-:S04]  /*11be0*/  IMAD.HI.U32 R2, R28, R0, RZ ;  /* 0x000000001c027227 */ /* 0x001fc800078e00ff */
[----:B------:R-:W-:Y:S02]  /*11bf0*/  IMAD.MOV R7, RZ, RZ, -R7 ;  /* 0x000000ffff077224 */ /* 0x000fe400078e0a07 */
[----:B------:R-:W-:Y:S02]  /*11c00*/  IMAD.MOV R4, RZ, RZ, -R4 ;  /* 0x000000ffff047224 */ /* 0x000fe400078e0a04 */
[----:B------:R-:W-:Y:S02]  /*11c10*/  IMAD.MOV R2, RZ, RZ, -R2 ;  /* 0x000000ffff027224 */ /* 0x000fe400078e0a02 */
[C---:B------:R-:W-:Y:S02]  /*11c20*/  IMAD R8, R29.reuse, R9, R8 ;  /* 0x000000091d087224 */ /* 0x040fe400078e0208 */
[C---:B------:R-:W-:Y:S02]  /*11c30*/  IMAD R6, R29.reuse, R7, R6 ;  /* 0x000000071d067224 */ /* 0x040fe400078e0206 */
[----:B------:R-:W-:-:S02]  /*11c40*/  IMAD R4, R29, R4, R3 ;  /* 0x000000041d047224 */ /* 0x000fc400078e0203 */
[----:B------:R-:W-:Y:S01]  /*11c50*/  IMAD R3, R29, R2, R0 ;  /* 0x000000021d037224 */ /* 0x000fe200078e0200 */
[----:B------:R-:W-:Y:S04]  /*11c60*/  STL [R1+0x18], R8 ;  /* 0x0000180801007387 */ /* 0x000fe80000100800 */
[----:B------:R-:W-:Y:S01]  /*11c70*/  STL [R1+0x14], R6 ;  /* 0x0000140601007387 */ /* 0x000fe20000100800 */
[----:B----4-:R-:W-:-:S03]  /*11c80*/  IABS R5, R13 ;  /* 0x0000000d00057213 */ /* 0x010fc60000000000 */
[----:B------:R-:W-:Y:S04]  /*11c90*/  STL [R1+0x10], R4 ;  /* 0x0000100401007387 */ /* 0x000fe80000100800 */
[----:B------:R0:W-:Y:S01]  /*11ca0*/  STL [R1+0xc], R3 ;  /* 0x00000c0301007387 */ /* 0x0001e20000100800 */
[----:B------:R-:W-:-:S03]  /*11cb0*/  IMAD.MOV.U32 R27, RZ, RZ, R12 ;  /* 0x000000ffff1b7224 */ /* 0x000fc600078e000c */
[----:B------:R-:W4:Y:S04]  /*11cc0*/  LDL R13, [R1+0x3458] ;  /* 0x00345800010d7983 */ /* 0x000f280000100800 */
[----:B------:R-:W4:Y:S01]  /*11cd0*/  LDL R12, [R1+0x345c] ;  /* 0x00345c00010c7983 */ /* 0x000f220000100800 */
[----:B0-----:R-:W-:-:S04]  /*11ce0*/  IMAD.HI.U32 R3, R28, R5, RZ ;  /* 0x000000051c037227 */ /* 0x001fc800078e00ff */
[----:B------:R-:W-:-:S04]  /*11cf0*/  IMAD.MOV R3, RZ, RZ, -R3 ;  /* 0x000000ffff037224 */ /* 0x000fc800078e0a03 */
[----:B------:R-:W-:Y:S01]  /*11d00*/  IMAD R5, R29, R3, R5 ;  /* 0x000000031d057224 */ /* 0x000fe200078e0205 */
[----:B---3--:R-:W-:Y:S02]  /*11d10*/  IABS R2, R14 ;  /* 0x0000000e00027213 */ /* 0x008fe40000000000 */
[----:B------:R-:W3:Y:S03]  /*11d20*/  LDL R14, [R1+0x3464] ;  /* 0x00346400010e7983 */ /* 0x000ee60000100800 */
[----:B------:R-:W-:-:S04]  /*11d30*/  IMAD.HI.U32 R4, R28, R2, RZ ;  /* 0x000000021c047227 */ /* 0x000fc800078e00ff */
[----:B------:R-:W-:-:S04]  /*11d40*/  IMAD.MOV R4, RZ, RZ, -R4 ;  /* 0x000000ffff047224 */ /* 0x000fc800078e0a04 */
[----:B------:R-:W-:Y:S02]  /*11d50*/  IMAD R2, R29, R4, R2 ;  /* 0x000000041d027224 */ /* 0x000fe400078e0202 */
[----:B------:R-:W-:Y:S01]  /*11d60*/  IMAD.MOV.U32 R26, RZ, RZ, R10 ;  /* 0x000000ffff1a7224 */ /* 0x000fe200078e000a */
[----:B--2---:R-:W-:Y:S02]  /*11d70*/  IABS R0, R15 ;  /* 0x0000000f00007213 */ /* 0x004fe40000000000 */
[----:B------:R-:W2:Y:S03]  /*11d80*/  LDL R15, [R1+0x3460] ;  /* 0x00346000010f7983 */ /* 0x000ea60000100800 */
[----:B------:R-:W-:Y:S01]  /*11d90*/  IMAD.HI.U32 R7, R28, R0, RZ ;  /* 0x000000001c077227 */ /* 0x000fe200078e00ff */
[----:B------:R0:W-:Y:S03]  /*11da0*/  STL [R1+0x8], R5 ;  /* 0x0000080501007387 */ /* 0x0001e60000100800 */
[----:B0-----:R-:W-:-:S04]  /*11db0*/  IMAD.MOV R5, RZ, RZ, -R7 ;  /* 0x000000ffff057224 */ /* 0x001fc800078e0a07 */
[----:B------:R-:W-:Y:S01]  /*11dc0*/  IMAD R0, R29, R5, R0 ;  /* 0x000000051d007224 */ /* 0x000fe200078e0200 */
[----:B------:R-:W-:Y:S02]  /*11dd0*/  IABS R18, R18 ;  /* 0x0000001200127213 */ /* 0x000fe40000000000 */
[----:B------:R-:W-:-:S03]  /*11de0*/  IABS R17, R17 ;  /* 0x0000001100117213 */ /* 0x000fc60000000000 */
[----:B------:R-:W-:-:S04]  /*11df0*/  IMAD.HI.U32 R6, R28, R18, RZ ;  /* 0x000000121c067227 */ /* 0x000fc800078e00ff */
[----:B------:R-:W-:-:S04]  /*11e00*/  IMAD.HI.U32 R3, R28, R17, RZ ;  /* 0x000000111c037227 */ /* 0x000fc800078e00ff */
[----:B------:R-:W-:Y:S02]  /*11e10*/  IMAD.MOV R6, RZ, RZ, -R6 ;  /* 0x000000ffff067224 */ /* 0x000fe400078e0a06 */
[----:B------:R-:W-:Y:S02]  /*11e20*/  IMAD.MOV R3, RZ, RZ, -R3 ;  /* 0x000000ffff037224 */ /* 0x000fe400078e0a03 */
[C---:B------:R-:W-:Y:S02]  /*11e30*/  IMAD R18, R29.reuse, R6, R18 ;  /* 0x000000061d127224 */ /* 0x040fe400078e0212 */
[----:B------:R-:W-:Y:S01]  /*11e40*/  IMAD R17, R29, R3, R17 ;  /* 0x000000031d117224 */ /* 0x000fe200078e0211 */
[----:B-----5:R-:W-:Y:S02]  /*11e50*/  IABS R16, R11 ;  /* 0x0000000b00107213 */ /* 0x020fe40000000000 */
[----:B------:R-:W5:Y:S04]  /*11e60*/  LDL R11, [R1+0x3450] ;  /* 0x00345000010b7983 */ /* 0x000f680000100800 */
[----:B------:R-:W-:Y:S04]  /*11e70*/  STL [R1+0x4], R2 ;  /* 0x0000040201007387 */ /* 0x000fe80000100800 */
[----:B------:R0:W-:Y:S04]  /*11e80*/  STL [R1], R0 ;  /* 0x0000000001007387 */ /* 0x0001e80000100800 */
[----:B------:R-:W-:Y:S04]  /*11e90*/  STL [R1+0x3e6c], R18 ;  /* 0x003e6c1201007387 */ /* 0x000fe80000100800 */
[----:B------:R1:W-:Y:S04]  /*11ea0*/  STL [R1+0x3e68], R17 ;  /* 0x003e681101007387 */ /* 0x0003e80000100800 */
[----:B------:R-:W5:Y:S04]  /*11eb0*/  LDL R10, [R1+0x3454] ;  /* 0x00345400010a7983 */ /* 0x000f680000100800 */
[----:B------:R-:W5:Y:S04]  /*11ec0*/  LDL R23, [R1+0x3448] ;  /* 0x0034480001177983 */ /* 0x000f680000100800 */
[----:B------:R-:W5:Y:S04]  /*11ed0*/  LDL R24, [R1+0x344c] ;  /* 0x00344c0001187983 */ /* 0x000f680000100800 */
[----:B------:R-:W5:Y:S01]  /*11ee0*/  LDL R25, [R1+0x3440] ;  /* 0x0034400001197983 */ /* 0x000f620000100800 */
[----:B0-----:R-:W-:-:S03]  /*11ef0*/  IMAD.HI.U32 R0, R28, R16, RZ ;  /* 0x000000101c007227 */ /* 0x001fc600078e00ff */
[----:B-1----:R-:W5:Y:S01]  /*11f00*/  LDL.LU R17, [R1+0x58] ;  /* 0x0000580001117983 */ /* 0x002f620000300800 */
[----:B------:R-:W-:-:S03]  /*11f10*/  IMAD.MOV R0, RZ, RZ, -R0 ;  /* 0x000000ffff007224 */ /* 0x000fc600078e0a00 */
[----:B------:R-:W5:Y:S01]  /*11f20*/  LDL.LU R18, [R1+0x54] ;  /* 0x0000540001127983 */ /* 0x000f620000300800 */
[----:B------:R-:W-:Y:S01]  /*11f30*/  IMAD R16, R29, R0, R16 ;  /* 0x000000001d107224 */ /* 0x000fe200078e0210 */
[----:B----4-:R-:W-:Y:S02]  /*11f40*/  IABS R13, R13 ;  /* 0x0000000d000d7213 */ /* 0x010fe40000000000 */
[----:B------:R-:W-:-:S03]  /*11f50*/  IABS R12, R12 ;  /* 0x0000000c000c7213 */ /* 0x000fc60000000000 */
[----:B------:R-:W-:-:S04]  /*11f60*/  IMAD.HI.U32 R3, R28, R13, RZ ;  /* 0x0000000d1c037227 */ /* 0x000fc800078e00ff */
[----:B------:R-:W-:-:S04]  /*11f70*/  IMAD.HI.U32 R2, R28, R12, RZ ;  /* 0x0000000c1c027227 */ /* 0x000fc800078e00ff */
[----:B------:R-:W-:Y:S02]  /*11f80*/  IMAD.MOV R3, RZ, RZ, -R3 ;  /* 0x000000ffff037224 */ /* 0x000fe400078e0a03 */
[----:B------:R-:W-:Y:S02]  /*11f90*/  IMAD.MOV R2, RZ, RZ, -R2 ;  /* 0x000000ffff027224 */ /* 0x000fe400078e0a02 */
[C---:B------:R-:W-:Y:S01]  /*11fa0*/  IMAD R13, R29.reuse, R3, R13 ;  /* 0x000000031d0d7224 */ /* 0x040fe200078e020d */
[----:B------:R0:W-:Y:S01]  /*11fb0*/  STL [R1+0x3e70], R16 ;  /* 0x003e701001007387 */ /* 0x0001e20000100800 */
[----:B------:R-:W-:Y:S01]  /*11fc0*/  IMAD R12, R29, R2, R12 ;  /* 0x000000021d0c7224 */ /* 0x000fe200078e020c */
[----:B---3--:R-:W-:-:S05]  /*11fd0*/  IABS R14, R14 ;  /* 0x0000000e000e7213 */ /* 0x008fca0000000000 */
[----:B------:R-:W-:Y:S01]  /*11fe0*/  IMAD.HI.U32 R5, R28, R14, RZ ;  /* 0x0000000e1c057227 */ /* 0x000fe200078e00ff */
[----:B--2---:R-:W-:-:S05]  /*11ff0*/  IABS R15, R15 ;  /* 0x0000000f000f7213 */ /* 0x004fca0000000000 */
[----:B------:R-:W-:-:S04]  /*12000*/  IMAD.HI.U32 R4, R28, R15, RZ ;  /* 0x0000000f1c047227 */ /* 0x000fc800078e00ff */
[----:B------:R-:W-:Y:S02]  /*12010*/  IMAD.MOV R0, RZ, RZ, -R4 ;  /* 0x000000ffff007224 */ /* 0x000fe400078e0a04 */
[----:B------:R-:W-:Y:S02]  /*12020*/  IMAD.MOV R4, RZ, RZ, -R5 ;  /* 0x000000ffff047224 */ /* 0x000fe400078e0a05 */
[C---:B------:R-:W-:Y:S02]  /*12030*/  IMAD R15, R29.reuse, R0, R15 ;  /* 0x000000001d0f7224 */ /* 0x040fe400078e020f */
[----:B------:R-:W-:-:S03]  /*12040*/  IMAD R14, R29, R4, R14 ;  /* 0x000000041d0e7224 */ /* 0x000fc600078e020e */
[----:B------:R-:W-:Y:S04]  /*12050*/  STL [R1+0x3e74], R15 ;  /* 0x003e740f01007387 */ /* 0x000fe80000100800 */
[----:B------:R-:W-:Y:S04]  /*12060*/  STL [R1+0x3e78], R14 ;  /* 0x003e780e01007387 */ /* 0x000fe80000100800 */
[----:B------:R-:W-:Y:S04]  /*12070*/  STL [R1+0x3e7c], R13 ;  /* 0x003e7c0d01007387 */ /* 0x000fe80000100800 */
[----:B------:R1:W-:Y:S04]  /*12080*/  STL [R1+0x3e80], R12 ;  /* 0x003e800c01007387 */ /* 0x0003e80000100800 */
[----:B------:R-:W2:Y:S04]  /*12090*/  LDL.LU R22, [R1+0x50] ;  /* 0x0000500001167983 */ /* 0x000ea80000300800 */
[----:B------:R-:W3:Y:S04]  /*120a0*/  LDL R6, [R1+0x3444] ;  /* 0x0034440001067983 */ /* 0x000ee80000100800 */
[----:B0-----:R-:W4:Y:S01]  /*120b0*/  LDL.LU R16, [R1+0x48] ;  /* 0x0000480001107983 */ /* 0x001f220000300800 */
[----:B-----5:R-:W-:-:S05]  /*120c0*/  IABS R11, R11 ;  /* 0x0000000b000b7213 */ /* 0x020fca0000000000 */
[----:B------:R-:W-:-:S04]  /*120d0*/  IMAD.HI.U32 R0, R28, R11, RZ ;  /* 0x0000000b1c007227 */ /* 0x000fc800078e00ff */
[----:B------:R-:W-:Y:S01]  /*120e0*/  IMAD.MOV R0, RZ, RZ, -R0 ;  /* 0x000000ffff007224 */ /* 0x000fe200078e0a00 */
[----:B------:R-:W-:Y:S02]  /*120f0*/  IABS R10, R10 ;  /* 0x0000000a000a7213 */ /* 0x000fe40000000000 */
[----:B------:R-:W-:-:S03]  /*12100*/  IABS R9, R23 ;  /* 0x0000001700097213 */ /* 0x000fc60000000000 */
[----:B------:R-:W-:Y:S01]  /*12110*/  IMAD.HI.U32 R3, R28, R10, RZ ;  /* 0x0000000a1c037227 */ /* 0x000fe200078e00ff */
[----:B------:R-:W-:-:S03]  /*12120*/  IABS R8, R24 ;  /* 0x0000001800087213 */ /* 0x000fc60000000000 */
[----:B------:R-:W-:Y:S01]  /*12130*/  IMAD R11, R29, R0, R11 ;  /* 0x000000001d0b7224 */ /* 0x000fe200078e020b */
[----:B------:R-:W5:Y:S01]  /*12140*/  LDL.LU R24, [R1+0x44] ;  /* 0x0000440001187983 */ /* 0x000f620000300800 */
[----:B------:R-:W-:Y:S01]  /*12150*/  IABS R7, R25 ;  /* 0x0000001900077213 */ /* 0x000fe20000000000 */
[C---:B------:R-:W-:Y:S02]  /*12160*/  IMAD.HI.U32 R2, R28.reuse, R9, RZ ;  /* 0x000000091c027227 */ /* 0x040fe400078e00ff */
[----:B------:R-:W3:Y:S02]  /*12170*/  LDL.LU R23, [R1+0x40] ;  /* 0x0000400001177983 */ /* 0x000ee40000300800 */
[----:B------:R-:W-:Y:S02]  /*12180*/  IMAD.MOV R0, RZ, RZ, -R3 ;  /* 0x000000ffff007224 */ /* 0x000fe400078e0a03 */
[----:B-1----:R-:W5:Y:S01]  /*12190*/  LDL.LU R12, [R1+0x2c] ;  /* 0x00002c00010c7983 */ /* 0x002f620000300800 */
[----:B------:R-:W-:-:S03]  /*121a0*/  IMAD.HI.U32 R5, R28, R8, RZ ;  /* 0x000000081c057227 */ /* 0x000fc600078e00ff */
[----:B------:R-:W5:Y:S01]  /*121b0*/  LDL.LU R25, [R1+0x28] ;  /* 0x0000280001197983 */ /* 0x000f620000300800 */
[----:B------:R-:W-:-:S04]  /*121c0*/  IMAD.HI.U32 R4, R28, R7, RZ ;  /* 0x000000071c047227 */ /* 0x000fc800078e00ff */
[----:B------:R-:W-:Y:S02]  /*121d0*/  IMAD.MOV R3, RZ, RZ, -R2 ;  /* 0x000000ffff037224 */ /* 0x000fe400078e0a02 */
[C---:B------:R-:W-:Y:S02]  /*121e0*/  IMAD R10, R29.reuse, R0, R10 ;  /* 0x000000001d0a7224 */ /* 0x040fe400078e020a */
[----:B------:R-:W-:Y:S01]  /*121f0*/  IMAD.MOV R0, RZ, RZ, -R5 ;  /* 0x000000ffff007224 */ /* 0x000fe200078e0a05 */
[----:B------:R0:W-:Y:S01]  /*12200*/  STL [R1+0x3e84], R11 ;  /* 0x003e840b01007387 */ /* 0x0001e20000100800 */
[----:B------:R-:W-:Y:S02]  /*12210*/  IMAD.MOV R2, RZ, RZ, -R4 ;  /* 0x000000ffff027224 */ /* 0x000fe400078e0a04 */
[C---:B------:R-:W-:Y:S02]  /*12220*/  IMAD R9, R29.reuse, R3, R9 ;  /* 0x000000031d097224 */ /* 0x040fe400078e0209 */
[----:B------:R-:W-:-:S02]  /*12230*/  IMAD R8, R29, R0, R8 ;  /* 0x000000001d087224 */ /* 0x000fc400078e0208 */
[----:B------:R-:W-:Y:S01]  /*12240*/  IMAD R7, R29, R2, R7 ;  /* 0x000000021d077224 */ /* 0x000fe200078e0207 */
[----:B0-----:R-:W5:Y:S04]  /*12250*/  LDL.LU R11, [R1+0x30] ;  /* 0x00003000010b7983 */ /* 0x001f680000300800 */
[----:B------:R0:W-:Y:S04]  /*12260*/  STL [R1+0x3e54], R10 ;  /* 0x003e540a01007387 */ /* 0x0001e80000100800 */
[----:B0-----:R-:W5:Y:S04]  /*12270*/  LDL.LU R10, [R1+0x34] ;  /* 0x00003400010a7983 */ /* 0x001f680000300800 */
[----:B------:R-:W5:Y:S04]  /*12280*/  LDL.LU R5, [R1+0x4c] ;  /* 0x00004c0001057983 */ /* 0x000f680000300800 */
[----:B------:R-:W-:Y:S04]  /*12290*/  STL [R1+0x3e58], R9 ;  /* 0x003e580901007387 */ /* 0x000fe80000100800 */
[----:B------:R-:W-:Y:S04]  /*122a0*/  STL [R1+0x3e50], R8 ;  /* 0x003e500801007387 */ /* 0x000fe80000100800 */
[----:B------:R-:W5:Y:S04]  /*122b0*/  LDL.LU R2, [R1+0x38] ;  /* 0x0000380001027983 */ /* 0x000f680000300800 */
[----:B------:R0:W-:Y:S04]  /*122c0*/  STL [R1+0x3e5c], R7 ;  /* 0x003e5c0701007387 */ /* 0x0001e80000100800 */
[----:B0-----:R-:W5:Y:S01]  /*122d0*/  LDL.LU R7, [R1+0x3c] ;  /* 0x00003c0001077983 */ /* 0x001f620000300800 */
[----:B------:R-:W-:-:S02]  /*122e0*/  ISETP.GT.U32.AND P0, PT, R19, R17, PT ;  /* 0x000000111300720c */ /* 0x000fc40003f04070 */
[----:B------:R-:W-:-:S11]  /*122f0*/  ISETP.GT.U32.AND P1, PT, R19, R18, PT ;  /* 0x000000121300720c */ /* 0x000fd60003f24070 */
[--C-:B------:R-:W-:Y:S02]  /*12300*/  @!P0 IMAD.IADD R17, R17, 0x1, -R19.reuse ;  /* 0x0000000111118824 */ /* 0x100fe400078e0a13 */
[----:B------:R-:W-:-:S03]  /*12310*/  @!P1 IMAD.IADD R18, R18, 0x1, -R19 ;  /* 0x0000000112129824 */ /* 0x000fc600078e0a13 */
[C---:B------:R-:W-:Y:S02]  /*12320*/  ISETP.GT.U32.AND P3, PT, R19.reuse, R17, PT ;  /* 0x000000111300720c */ /* 0x040fe40003f64070 */
[----:B------:R-:W-:-:S11]  /*12330*/  ISETP.GT.U32.AND P4, PT, R19, R18, PT ;  /* 0x000000121300720c */ /* 0x000fd60003f84070 */
[--C-:B------:R-:W-:Y:S02]  /*12340*/  @!P3 IMAD.IADD R17, R17, 0x1, -R19.reuse ;  /* 0x000000011111b824 */ /* 0x100fe400078e0a13 */
[----:B------:R-:W-:-:S03]  /*12350*/  @!P4 IMAD.IADD R18, R18, 0x1, -R19 ;  /* 0x000000011212c824 */ /* 0x000fc600078e0a13 */
[----:B------:R-:W-:Y:S04]  /*12360*/  STL [R1+0x58], R17 ;  /* 0x0000581101007387 */ /* 0x000fe80000100800 */
[----:B------:R0:W-:Y:S04]  /*12370*/  STL [R1+0x54], R18 ;  /* 0x0000541201007387 */ /* 0x0001e80000100800 */
[----:B------:R-:W5:Y:S04]  /*12380*/  LDL.LU R15, [R1+0x24] ;  /* 0x00002400010f7983 */ /* 0x000f680000300800 */
[----:B0-----:R-:W5:Y:S04]  /*12390*/  LDL.LU R18, [R1+0x20] ;  /* 0x0000200001127983 */ /* 0x001f680000300800 */
[----:B------:R-:W5:Y:S04]  /*123a0*/  LDL.LU R4, [R1+0x78c] ;  /* 0x00078c0001047983 */ /* 0x000f680000300800 */
[----:B------:R-:W5:Y:S04]  /*123b0*/  LDL.LU R13, [R1+0x794] ;  /* 0x00079400010d7983 */ /* 0x000f680000300800 */
[----:B------:R-:W5:Y:S04]  /*123c0*/  LDL.LU R14, [R1+0x798] ;  /* 0x00079800010e7983 */ /* 0x000f680000300800 */
[----:B------:R-:W5:Y:S01]  /*123d0*/  LDL.LU R17, [R1+0x790] ;  /* 0x0007900001117983 */ /* 0x000f620000300800 */
[----:B--2---:R-:W-:-:S02]  /*123e0*/  ISETP.GT.U32.AND P5, PT, R29, R22, PT ;  /* 0x000000161d00720c */ /* 0x004fc40003fa4070 */
[----:B----4-:R-:W-:-:S11]  /*123f0*/  ISETP.GT.U32.AND P6, PT, R29, R16, PT ;  /* 0x000000101d00720c */ /* 0x010fd60003fc4070 */
[--C-:B------:R-:W-:Y:S02]  /*12400*/  @!P5 IMAD.IADD R22, R22, 0x1, -R29.reuse ;  /* 0x000000011616d824 */ /* 0x100fe400078e0a1d */
[----:B------:R-:W-:Y:S01]  /*12410*/  @!P6 IMAD.IADD R16, R16, 0x1, -R29 ;  /* 0x000000011010e824 */ /* 0x000fe200078e0a1d */
[C---:B---3--:R-:W-:Y:S02]  /*12420*/  ISETP.GT.U32.AND P2, PT, R29.reuse, R23, PT ;  /* 0x000000171d00720c */ /* 0x048fe40003f44070 */
[----:B-----5:R-:W-:-:S11]  /*12430*/  ISETP.GT.U32.AND P1, PT, R29, R24, PT ;  /* 0x000000181d00720c */ /* 0x020fd60003f24070 */
[--C-:B------:R-:W-:Y:S01]  /*12440*/  @!P2 IMAD.IADD R23, R23, 0x1, -R29.reuse ;  /* 0x000000011717a824 */ /* 0x100fe200078e0a1d */
[C---:B------:R-:W-:Y:S01]  /*12450*/  ISETP.GT.U32.AND P2, PT, R29.reuse, R22, PT ;  /* 0x000000161d00720c */ /* 0x040fe20003f44070 */
[----:B------:R-:W-:Y:S01]  /*12460*/  @!P1 IMAD.IADD R24, R24, 0x1, -R29 ;  /* 0x0000000118189824 */ /* 0x000fe200078e0a1d */
[C---:B------:R-:W-:Y:S02]  /*12470*/  ISETP.GT.U32.AND P0, PT, R29.reuse, R5, PT ;  /* 0x000000051d00720c */ /* 0x040fe40003f04070 */
[C---:B------:R-:W-:Y:S02]  /*12480*/  ISETP.GT.U32.AND P5, PT, R29.reuse, R10, PT ;  /* 0x0000000a1d00720c */ /* 0x040fe40003fa4070 */
[----:B------:R-:W-:-:S09]  /*12490*/  ISETP.GT.U32.AND P4, PT, R29, R2, PT ;  /* 0x000000021d00720c */ /* 0x000fd20003f84070 */
[----:B------:R-:W-:Y:S01]  /*124a0*/  @!P0 IMAD.IADD R5, R5, 0x1, -R29 ;  /* 0x0000000105058824 */ /* 0x000fe200078e0a1d */
[----:B------:R-:W-:-:S03]  /*124b0*/  ISETP.GT.U32.AND P3, PT, R29, R7, PT ;  /* 0x000000071d00720c */ /* 0x000fc60003f64070 */
[--C-:B------:R-:W-:Y:S01]  /*124c0*/  @!P4 IMAD.IADD R2, R2, 0x1, -R29.reuse ;  /* 0x000000010202c824 */ /* 0x100fe200078e0a1d */
[C---:B------:R-:W-:Y:S01]  /*124d0*/  ISETP.GT.U32.AND P4, PT, R29.reuse, R16, PT ;  /* 0x000000101d00720c */ /* 0x040fe20003f84070 */
[--C-:B------:R-:W-:Y:S01]  /*124e0*/  @!P5 IMAD.IADD R10, R10, 0x1, -R29.reuse ;  /* 0x000000010a0ad824 */ /* 0x100fe200078e0a1d */
[----:B------:R-:W-:Y:S01]  /*124f0*/  ISETP.GT.U32.AND P5, PT, R29, R24, PT ;  /* 0x000000181d00720c */ /* 0x000fe20003fa4070 */
[----:B------:R-:W-:-:S06]  /*12500*/  @!P2 IMAD.IADD R22, R22, 0x1, -R29 ;  /* 0x000000011616a824 */ /* 0x000fcc00078e0a1d */
[--C-:B------:R-:W-:Y:S01]  /*12510*/  @!P3 IMAD.IADD R7, R7, 0x1, -R29.reuse ;  /* 0x000000010707b824 */ /* 0x100fe200078e0a1d */
[----:B------:R-:W-:Y:S01]  /*12520*/  ISETP.GT.U32.AND P3, PT, R29, R5, PT ;  /* 0x000000051d00720c */ /* 0x000fe20003f64070 */
[----:B------:R0:W-:Y:S02]  /*12530*/  STL [R1+0x50], R22 ;  /* 0x0000501601007387 */ /* 0x0001e40000100800 */
[--C-:B------:R-:W-:Y:S02]  /*12540*/  @!P4 IMAD.IADD R16, R16, 0x1, -R29.reuse ;  /* 0x000000011010c824 */ /* 0x100fe400078e0a1d */
[--C-:B------:R-:W-:Y:S01]  /*12550*/  @!P5 IMAD.IADD R24, R24, 0x1, -R29.reuse ;  /* 0x000000011818d824 */ /* 0x100fe200078e0a1d */
[----:B0-----:R-:W2:Y:S07]  /*12560*/  LDL.LU R22, [R1+0x3ebc] ;  /* 0x003ebc0001167983 */ /* 0x001eae0000300800 */
[----:B------:R-:W-:Y:S01]  /*12570*/  @!P3 IMAD.IADD R5, R5, 0x1, -R29 ;  /* 0x000000010505b824 */ /* 0x000fe200078e0a1d */
[----:B------:R-:W3:Y:S04]  /*12580*/  LDL.LU R19, [R1+0x774] ;  /* 0x0007740001137983 */ /* 0x000ee80000300800 */
[----:B------:R-:W4:Y:S04]  /*12590*/  LDL.LU R8, [R1+0x77c] ;  /* 0x00077c0001087983 */ /* 0x000f280000300800 */
[----:B------:R-:W5:Y:S04]  /*125a0*/  LDL.LU R9, [R1+0x784] ;  /* 0x0007840001097983 */ /* 0x000f680000300800 */
[----:B------:R0:W-:Y:S04]  /*125b0*/  STL [R1+0x4c], R5 ;  /* 0x00004c0501007387 */ /* 0x0001e80000100800 */
[----:B------:R-:W2:Y:S04]  /*125c0*/  LDL.LU R3, [R1+0x788] ;  /* 0x0007880001037983 */ /* 0x000ea80000300800 */
[----:B0-----:R-:W2:Y:S04]  /*125d0*/  LDL.LU R5, [R1+0x780] ;  /* 0x0007800001057983 */ /* 0x001ea80000300800 */
[----:B------:R-:W-:Y:S04]  /*125e0*/  STL [R1+0x48], R16 ;  /* 0x0000481001007387 */ /* 0x000fe80000100800 */
[----:B------:R0:W-:Y:S04]  /*125f0*/  STL [R1+0x44], R24 ;  /* 0x0000441801007387 */ /* 0x0001e80000100800 */
[----:B0-----:R-:W2:Y:S04]  /*12600*/  LDL.LU R24, [R1+0x778] ;  /* 0x0007780001187983 */ /* 0x001ea80000300800 */
[----:B------:R-:W2:Y:S01]  /*12610*/  LDL.LU R16, [R1+0x764] ;  /* 0x0007640001107983 */ /* 0x000ea20000300800 */
[----:B------:R-:W-:-:S02]  /*12620*/  ISETP.GT.U32.AND P0, PT, R29, R11, PT ;  /* 0x0000000b1d00720c */ /* 0x000fc40003f04070 */
[C---:B------:R-:W-:Y:S02]  /*12630*/  ISETP.GT.U32.AND P1, PT, R29.reuse, R25, PT ;  /* 0x000000191d00720c */ /* 0x040fe40003f24070 */
[C---:B------:R-:W-:Y:S02]  /*12640*/  ISETP.GT.U32.AND P6, PT, R29.reuse, R12, PT ;  /* 0x0000000c1d00720c */ /* 0x040fe40003fc4070 */
[----:B------:R-:W-:-:S07]  /*12650*/  ISETP.GT.U32.AND P2, PT, R29, R2, PT ;  /* 0x000000021d00720c */ /* 0x000fce0003f44070 */
[--C-:B------:R-:W-:Y:S01]  /*12660*/  @!P0 IMAD.IADD R11, R11, 0x1, -R29.reuse ;  /* 0x000000010b0b8824 */ /* 0x100fe200078e0a1d */
[----:B------:R-:W-:Y:S01]  /*12670*/  ISETP.GT.U32.AND P0, PT, R29, R23, PT ;  /* 0x000000171d00720c */ /* 0x000fe20003f04070 */
[--C-:B------:R-:W-:Y:S01]  /*12680*/  @!P1 IMAD.IADD R25, R25, 0x1, -R29.reuse ;  /* 0x0000000119199824 */ /* 0x100fe200078e0a1d */
[C---:B------:R-:W-:Y:S02]  /*12690*/  ISETP.GT.U32.AND P1, PT, R29.reuse, R7, PT ;  /* 0x000000071d00720c */ /* 0x040fe40003f24070 */
[C---:B------:R-:W-:Y:S01]  /*126a0*/  ISETP.GT.U32.AND P3, PT, R29.reuse, R10, PT ;  /* 0x0000000a1d00720c */ /* 0x040fe20003f64070 */
[--C-:B------:R-:W-:Y:S01]  /*126b0*/  @!P6 IMAD.IADD R12, R12, 0x1, -R29.reuse ;  /* 0x000000010c0ce824 */ /* 0x100fe200078e0a1d */
[C---:B------:R-:W-:Y:S02]  /*126c0*/  ISETP.GT.U32.AND P4, PT, R29.reuse, R11, PT ;  /* 0x0000000b1d00720c */ /* 0x040fe40003f84070 */
[----:B------:R-:W-:Y:S01]  /*126d0*/  ISETP.GT.U32.AND P6, PT, R29, R25, PT ;  /* 0x000000191d00720c */ /* 0x000fe20003fc4070 */
[----:B------:R-:W-:-:S04]  /*126e0*/  @!P2 IMAD.IADD R2, R2, 0x1, -R29 ;  /* 0x000000010202a824 */ /* 0x000fc800078e0a1d */
[--C-:B------:R-:W-:Y:S01]  /*126f0*/  @!P0 IMAD.IADD R23, R23, 0x1, -R29.reuse ;  /* 0x0000000117178824 */ /* 0x100fe200078e0a1d */
[----:B------:R-:W-:Y:S01]  /*12700*/  ISETP.GT.U32.AND P0, PT, R29, R15, PT ;  /* 0x0000000f1d00720c */ /* 0x000fe20003f04070 */
[--C-:B------:R-:W-:Y:S01]  /*12710*/  @!P1 IMAD.IADD R7, R7, 0x1, -R29.reuse ;  /* 0x0000000107079824 */ /* 0x100fe200078e0a1d */
[C---:B------:R-:W-:Y:S02]  /*12720*/  ISETP.GT.U32.AND P1, PT, R29.reuse, R18, PT ;  /* 0x000000121d00720c */ /* 0x040fe40003f24070 */
[C---:B------:R-:W-:Y:S01]  /*12730*/  ISETP.GT.U32.AND P2, PT, R29.reuse, R4, PT ;  /* 0x000000041d00720c */ /* 0x040fe20003f44070 */
[--C-:B------:R-:W-:Y:S01]  /*12740*/  @!P3 IMAD.IADD R10, R10, 0x1, -R29.reuse ;  /* 0x000000010a0ab824 */ /* 0x100fe200078e0a1d */
[----:B------:R-:W-:Y:S01]  /*12750*/  ISETP.GT.U32.AND P5, PT, R29, R12, PT ;  /* 0x0000000c1d00720c */ /* 0x000fe20003fa4070 */
[--C-:B------:R-:W-:Y:S01]  /*12760*/  @!P4 IMAD.IADD R11, R11, 0x1, -R29.reuse ;  /* 0x000000010b0bc824 */ /* 0x100fe200078e0a1d */
[----:B------:R-:W-:Y:S01]  /*12770*/  ISETP.GT.U32.AND P3, PT, R29, R13, PT ;  /* 0x0000000d1d00720c */ /* 0x000fe20003f64070 */
[----:B------:R-:W-:Y:S01]  /*12780*/  @!P6 IMAD.IADD R25, R25, 0x1, -R29 ;  /* 0x000000011919e824 */ /* 0x000fe200078e0a1d */
[----:B------:R-:W-:-:S03]  /*12790*/  ISETP.GT.U32.AND P4, PT, R29, R14, PT ;  /* 0x0000000e1d00720c */ /* 0x000fc60003f84070 */
[--C-:B------:R-:W-:Y:S02]  /*127a0*/  @!P0 IMAD.IADD R15, R15, 0x1, -R29.reuse ;  /* 0x000000010f0f8824 */ /* 0x100fe400078e0a1d */
[--C-:B------:R-:W-:Y:S02]  /*127b0*/  @!P1 IMAD.IADD R18, R18, 0x1, -R29.reuse ;  /* 0x0000000112129824 */ /* 0x100fe400078e0a1d */
[--C-:B------:R-:W-:Y:S02]  /*127c0*/  @!P2 IMAD.IADD R4, R4, 0x1, -R29.reuse ;  /* 0x000000010404a824 */ /* 0x100fe400078e0a1d */
[--C-:B------:R-:W-:Y:S01]  /*127d0*/  @!P5 IMAD.IADD R12, R12, 0x1, -R29.reuse ;  /* 0x000000010c0cd824 */ /* 0x100fe200078e0a1d */
[----:B------:R-:W-:Y:S01]  /*127e0*/  ISETP.GT.U32.AND P5, PT, R29, R17, PT ;  /* 0x000000111d00720c */ /* 0x000fe20003fa4070 */
[--C-:B------:R-:W-:Y:S02]  /*127f0*/  @!P3 IMAD.IADD R13, R13, 0x1, -R29.reuse ;  /* 0x000000010d0db824 */ /* 0x100fe400078e0a1d */
[--C-:B------:R-:W-:Y:S01]  /*12800*/  @!P4 IMAD.IADD R14, R14, 0x1, -R29.reuse ;  /* 0x000000010e0ec824 */ /* 0x100fe200078e0a1d */
[----:B------:R0:W-:Y:S09]  /*12810*/  STL [R1+0x40], R23 ;  /* 0x0000401701007387 */ /* 0x0001f20000100800 */
[----:B------:R-:W-:Y:S01]  /*12820*/  @!P5 IMAD.IADD R17, R17, 0x1, -R29 ;  /* 0x000000011111d824 */ /* 0x000fe200078e0a1d */
[----:B0-----:R-:W2:Y:S04]  /*12830*/  LDL.LU R23, [R1+0x3eb8] ;  /* 0x003eb80001177983 */ /* 0x001ea80000300800 */
[----:B------:R-:W-:Y:S04]  /*12840*/  STL [R1+0x3c], R7 ;  /* 0x00003c0701007387 */ /* 0x000fe80000100800 */
[----:B------:R-:W-:Y:S04]  /*12850*/  STL [R1+0x38], R2 ;  /* 0x0000380201007387 */ /* 0x000fe80000100800 */
[----:B------:R-:W-:Y:S04]  /*12860*/  STL [R1+0x34], R10 ;  /* 0x0000340a01007387 */ /* 0x000fe80000100800 */
[----:B------:R-:W-:Y:S04]  /*12870*/  STL [R1+0x30], R11 ;  /* 0x0000300b01007387 */ /* 0x000fe80000100800 */
[----:B------:R0:W-:Y:S04]  /*12880*/  STL [R1+0x28], R25 ;  /* 0x0000281901007387 */ /* 0x0001e80000100800 */
[----:B------:R1:W-:Y:S01]  /*12890*/  STL [R1+0x2c], R12 ;  /* 0x00002c0c01007387 */ /* 0x0003e20000100800 */
[----:B------:R-:W-:Y:S01]  /*128a0*/  IABS R6, R6 ;  /* 0x0000000600067213 */ /* 0x000fe20000000000 */
[----:B0-----:R-:W-:-:S02]  /*128b0*/  IMAD.MOV.U32 R25, RZ, RZ, R26 ;  /* 0x000000ffff197224 */ /* 0x001fc400078e001a */
[----:B------:R-:W2:Y:S04]  /*128c0*/  LDL.LU R26, [R1+0x76c] ;  /* 0x00076c00011a7983 */ /* 0x000ea80000300800 */
[----:B------:R-:W2:Y:S04]  /*128d0*/  LDL.LU R10, [R1+0x770] ;  /* 0x00077000010a7983 */ /* 0x000ea80000300800 */
[----:B------:R-:W2:Y:S04]  /*128e0*/  LDL.LU R11, [R1+0x768] ;  /* 0x00076800010b7983 */ /* 0x000ea80000300800 */
[----:B-1----:R-:W2:Y:S01]  /*128f0*/  LDL.LU R12, [R1+0x74c] ;  /* 0x00074c00010c7983 */ /* 0x002ea20000300800 */
[----:B------:R-:W-:-:S04]  /*12900*/  IMAD.HI.U32 R0, R28, R6, RZ ;  /* 0x000000061c007227 */ /* 0x000fc800078e00ff */
[----:B------:R-:W-:-:S04]  /*12910*/  IMAD.MOV R0, RZ, RZ, -R0 ;  /* 0x000000ffff007224 */ /* 0x000fc800078e0a00 */
[C---:B------:R-:W-:Y:S01]  /*12920*/  IMAD R6, R29.reuse, R0, R6 ;  /* 0x000000001d067224 */ /* 0x040fe200078e0206 */
[C---:B---3--:R-:W-:Y:S02]  /*12930*/  ISETP.GT.U32.AND P6, PT, R29.reuse, R19, PT ;  /* 0x000000131d00720c */ /* 0x048fe40003fc4070 */
[C---:B----4-:R-:W-:Y:S02]  /*12940*/  ISETP.GT.U32.AND P0, PT, R29.reuse, R8, PT ;  /* 0x000000081d00720c */ /* 0x050fe40003f04070 */
[C---:B-----5:R-:W-:Y:S02]  /*12950*/  ISETP.GT.U32.AND P1, PT, R29.reuse, R9, PT ;  /* 0x000000091d00720c */ /* 0x060fe40003f24070 */
[----:B--2---:R-:W-:-:S07]  /*12960*/  ISETP.GT.U32.AND P2, PT, R29, R3, PT ;  /* 0x000000031d00720c */ /* 0x004fce0003f44070 */
        /* <DEDUP_REMOVED lines=8> */
[C---:B------:R-:W-:Y:S02]  /*129f0*/  ISETP.GT.U32.AND P2, PT, R29.reuse, R13, PT ;  /* 0x0000000d1d00720c */ /* 0x040fe40003f44070 */
[----:B------:R-:W-:-:S05]  /*12a00*/  ISETP.GT.U32.AND P4, PT, R29, R24, PT ;  /* 0x000000181d00720c */ /* 0x000fca0003f84070 */
[--C-:B------:R-:W-:Y:S01]  /*12a10*/  @!P3 IMAD.IADD R5, R5, 0x1, -R29.reuse ;  /* 0x000000010505b824 */ /* 0x100fe200078e0a1d */
[----:B------:R-:W-:Y:S01]  /*12a20*/  ISETP.GT.U32.AND P3, PT, R29, R14, PT ;  /* 0x0000000e1d00720c */ /* 0x000fe20003f64070 */
[--C-:B------:R-:W-:Y:S02]  /*12a30*/  @!P6 IMAD.IADD R15, R15, 0x1, -R29.reuse ;  /* 0x000000010f0fe824 */ /* 0x100fe400078e0a1d */
[--C-:B------:R-:W-:Y:S02]  /*12a40*/  @!P0 IMAD.IADD R18, R18, 0x1, -R29.reuse ;  /* 0x0000000112128824 */ /* 0x100fe400078e0a1d */
[--C-:B------:R-:W-:Y:S02]  /*12a50*/  @!P1 IMAD.IADD R4, R4, 0x1, -R29.reuse ;  /* 0x0000000104049824 */ /* 0x100fe400078e0a1d */
[--C-:B------:R-:W-:Y:S01]  /*12a60*/  @!P4 IMAD.IADD R24, R24, 0x1, -R29.reuse ;  /* 0x000000011818c824 */ /* 0x100fe200078e0a1d */
[----:B------:R-:W-:Y:S01]  /*12a70*/  ISETP.GT.U32.AND P4, PT, R29, R17, PT ;  /* 0x000000111d00720c */ /* 0x000fe20003f84070 */
[----:B------:R0:W-:Y:S01]  /*12a80*/  STL [R1+0x24], R15 ;  /* 0x0000240f01007387 */ /* 0x0001e20000100800 */
[----:B------:R-:W-:Y:S01]  /*12a90*/  @!P2 IMAD.IADD R13, R13, 0x1, -R29 ;  /* 0x000000010d0da824 */ /* 0x000fe200078e0a1d */
[----:B------:R-:W-:-:S02]  /*12aa0*/  ISETP.GT.U32.AND P5, PT, R29, R16, PT ;  /* 0x000000101d00720c */ /* 0x000fc40003fa4070 */
[--C-:B------:R-:W-:Y:S01]  /*12ab0*/  @!P3 IMAD.IADD R14, R14, 0x1, -R29.reuse ;  /* 0x000000010e0eb824 */ /* 0x100fe200078e0a1d */
[----:B0-----:R-:W2:Y:S04]  /*12ac0*/  LDL.LU R15, [R1+0x754] ;  /* 0x00075400010f7983 */ /* 0x001ea80000300800 */
[----:B------:R0:W-:Y:S03]  /*12ad0*/  STL [R1+0x20], R18 ;  /* 0x0000201201007387 */ /* 0x0001e60000100800 */
[--C-:B------:R-:W-:Y:S01]  /*12ae0*/  @!P4 IMAD.IADD R17, R17, 0x1, -R29.reuse ;  /* 0x000000011111c824 */ /* 0x100fe200078e0a1d */
[----:B0-----:R-:W3:Y:S04]  /*12af0*/  LDL.LU R18, [R1+0x75c] ;  /* 0x00075c0001127983 */ /* 0x001ee80000300800 */
[----:B------:R0:W-:Y:S04]  /*12b00*/  STL [R1+0x78c], R4 ;  /* 0x00078c0401007387 */ /* 0x0001e80000100800 */
[----:B------:R-:W4:Y:S04]  /*12b10*/  LDL.LU R7, [R1+0x758] ;  /* 0x0007580001077983 */ /* 0x000f280000300800 */
[----:B------:R1:W-:Y:S04]  /*12b20*/  STL [R1+0x794], R13 ;  /* 0x0007940d01007387 */ /* 0x0003e80000100800 */
[----:B------:R-:W5:Y:S04]  /*12b30*/  LDL.LU R2, [R1+0x750] ;  /* 0x0007500001027983 */ /* 0x000f680000300800 */
[----:B0-----:R-:W3:Y:S04]  /*12b40*/  LDL.LU R4, [R1+0x73c] ;  /* 0x00073c0001047983 */ /* 0x001ee80000300800 */
[----:B-1----:R-:W3:Y:S04]  /*12b50*/  LDL.LU R13, [R1+0x744] ;  /* 0x00074400010d7983 */ /* 0x002ee80000300800 */
[----:B------:R0:W-:Y:S01]  /*12b60*/  STL [R1+0x798], R14 ;  /* 0x0007980e01007387 */ /* 0x0001e20000100800 */
[----:B------:R-:W-:-:S03]  /*12b70*/  @!P5 IMAD.IADD R16, R16, 0x1, -R29 ;  /* 0x000000011010d824 */ /* 0x000fc600078e0a1d */
[----:B0-----:R-:W3:Y:S04]  /*12b80*/  LDL.LU R14, [R1+0x748] ;  /* 0x00074800010e7983 */ /* 0x001ee80000300800 */
[----:B------:R0:W-:Y:S01]  /*12b90*/  STL [R1+0x790], R17 ;  /* 0x0007901101007387 */ /* 0x0001e20000100800 */
[----:B------:R-:W-:-:S03]  /*12ba0*/  ISETP.GT.U32.AND P5, PT, R29, R19, PT ;  /* 0x000000131d00720c */ /* 0x000fc60003fa4070 */
[----:B0-----:R-:W3:Y:S04]  /*12bb0*/  LDL.LU R17, [R1+0x740] ;  /* 0x0007400001117983 */ /* 0x001ee80000300800 */
[----:B------:R-:W3:Y:S01]  /*12bc0*/  LDL.LU R0, [R1+0x760] ;  /* 0x0007600001007983 */ /* 0x000ee20000300800 */
[C---:B------:R-:W-:Y:S02]  /*12bd0*/  ISETP.GT.U32.AND P0, PT, R29.reuse, R8, PT ;  /* 0x000000081d00720c */ /* 0x040fe40003f04070 */
[C---:B------:R-:W-:Y:S02]  /*12be0*/  ISETP.GT.U32.AND P1, PT, R29.reuse, R9, PT ;  /* 0x000000091d00720c */ /* 0x040fe40003f24070 */
[C---:B------:R-:W-:Y:S02]  /*12bf0*/  ISETP.GT.U32.AND P2, PT, R29.reuse, R3, PT ;  /* 0x000000031d00720c */ /* 0x040fe40003f44070 */
[----:B------:R-:W-:-:S02]  /*12c00*/  ISETP.GT.U32.AND P4, PT, R29, R24, PT ;  /* 0x000000181d00720c */ /* 0x000fc40003f84070 */
[----:B------:R-:W-:Y:S01]  /*12c10*/  ISETP.GT.U32.AND P3, PT, R29, R5, PT ;  /* 0x000000051d00720c */ /* 0x000fe20003f64070 */
[--C-:B------:R-:W-:Y:S01]  /*12c20*/  @!P5 IMAD.IADD R19, R19, 0x1, -R29.reuse ;  /* 0x000000011313d824 */ /* 0x100fe200078e0a1d */
[----:B------:R-:W-:Y:S03]  /*12c30*/  STL [R1+0x3e60], R6 ;  /* 0x003e600601007387 */ /* 0x000fe60000100800 */
[--C-:B------:R-:W-:Y:S02]  /*12c40*/  @!P0 IMAD.IADD R8, R8, 0x1, -R29.reuse ;  /* 0x0000000108088824 */ /* 0x100fe400078e0a1d */
[--C-:B------:R-:W-:Y:S02]  /*12c50*/  @!P1 IMAD.IADD R9, R9, 0x1, -R29.reuse ;  /* 0x0000000109099824 */ /* 0x100fe400078e0a1d */
[--C-:B------:R-:W-:Y:S01]  /*12c60*/  @!P2 IMAD.IADD R3, R3, 0x1, -R29.reuse ;  /* 0x000000010303a824 */ /* 0x100fe200078e0a1d */
[----:B------:R-:W-:Y:S01]  /*12c70*/  STL [R1+0x774], R19 ;  /* 0x0007741301007387 */ /* 0x000fe20000100800 */
[----:B------:R-:W-:-:S02]  /*12c80*/  @!P4 IMAD.IADD R24, R24, 0x1, -R29 ;  /* 0x000000011818c824 */ /* 0x000fc400078e0a1d */
[----:B------:R-:W-:Y:S01]  /*12c90*/  @!P3 IMAD.IADD R5, R5, 0x1, -R29 ;  /* 0x000000010505b824 */ /* 0x000fe200078e0a1d */
[----:B------:R-:W-:Y:S04]  /*12ca0*/  STL [R1+0x77c], R8 ;  /* 0x00077c0801007387 */ /* 0x000fe80000100800 */
[----:B------:R-:W-:Y:S04]  /*12cb0*/  STL [R1+0x784], R9 ;  /* 0x0007840901007387 */ /* 0x000fe80000100800 */
[----:B------:R-:W-:Y:S04]  /*12cc0*/  STL [R1+0x788], R3 ;  /* 0x0007880301007387 */ /* 0x000fe80000100800 */
[----:B------:R0:W-:Y:S04]  /*12cd0*/  STL [R1+0x778], R24 ;  /* 0x0007781801007387 */ /* 0x0001e80000100800 */
[----:B------:R-:W-:Y:S04]  /*12ce0*/  STL [R1+0x780], R5 ;  /* 0x0007800501007387 */ /* 0x000fe80000100800 */
[----:B0-----:R-:W3:Y:S01]  /*12cf0*/  LDL R24, [R1+0x3438] ;  /* 0x0034380001187983 */ /* 0x001ee20000100800 */
[----:B------:R-:W-:-:S02]  /*12d00*/  ISETP.GT.U32.AND P6, PT, R29, R16, PT ;  /* 0x000000101d00720c */ /* 0x000fc40003fc4070 */
[C---:B------:R-:W-:Y:S02]  /*12d10*/  ISETP.GT.U32.AND P5, PT, R29.reuse, R26, PT ;  /* 0x0000001a1d00720c */ /* 0x040fe40003fa4070 */
[C---:B------:R-:W-:Y:S02]  /*12d20*/  ISETP.GT.U32.AND P0, PT, R29.reuse, R10, PT ;  /* 0x0000000a1d00720c */ /* 0x040fe40003f04070 */
[C---:B------:R-:W-:Y:S02]  /*12d30*/  ISETP.GT.U32.AND P1, PT, R29.reuse, R11, PT ;  /* 0x0000000b1d00720c */ /* 0x040fe40003f24070 */
[----:B------:R-:W-:-:S05]  /*12d40*/  ISETP.GT.U32.AND P2, PT, R29, R12, PT ;  /* 0x0000000c1d00720c */ /* 0x000fca0003f44070 */
[--C-:B------:R-:W-:Y:S02]  /*12d50*/  @!P6 IMAD.IADD R16, R16, 0x1, -R29.reuse ;  /* 0x000000011010e824 */ /* 0x100fe400078e0a1d */
[--C-:B------:R-:W-:Y:S02]  /*12d60*/  @!P5 IMAD.IADD R26, R26, 0x1, -R29.reuse ;  /* 0x000000011a1ad824 */ /* 0x100fe400078e0a1d */
[--C-:B------:R-:W-:Y:S02]  /*12d70*/  @!P0 IMAD.IADD R10, R10, 0x1, -R29.reuse ;  /* 0x000000010a0a8824 */ /* 0x100fe400078e0a1d */
[--C-:B------:R-:W-:Y:S02]  /*12d80*/  @!P1 IMAD.IADD R11, R11, 0x1, -R29.reuse ;  /* 0x000000010b0b9824 */ /* 0x100fe400078e0a1d */
[----:B------:R-:W-:Y:S01]  /*12d90*/  @!P2 IMAD.IADD R12, R12, 0x1, -R29 ;  /* 0x000000010c0ca824 */ /* 0x000fe200078e0a1d */
[----:B------:R0:W-:Y:S04]  /*12da0*/  STL [R1+0x764], R16 ;  /* 0x0007641001007387 */ /* 0x0001e80000100800 */
[----:B0-----:R-:W3:Y:S04]  /*12db0*/  LDL.LU R16, [R1+0x724] ;  /* 0x0007240001107983 */ /* 0x001ee80000300800 */
[----:B------:R-:W3:Y:S04]  /*12dc0*/  LDL.LU R8, [R1+0x72c] ;  /* 0x00072c0001087983 */ /* 0x000ee80000300800 */
[----:B------:R-:W3:Y:S04]  /*12dd0*/  LDL.LU R9, [R1+0x734] ;  /* 0x0007340001097983 */ /* 0x000ee80000300800 */
[----:B------:R-:W3:Y:S01]  /*12de0*/  LDL.LU R3, [R1+0x738] ;  /* 0x0007380001037983 */ /* 0x000ee20000300800 */
[----:B--2---:R-:W-:-:S02]  /*12df0*/  ISETP.GT.U32.AND P3, PT, R29, R15, PT ;  /* 0x0000000f1d00720c */ /* 0x004fc40003f64070 */
[C---:B----4-:R-:W-:Y:S02]  /*12e00*/  ISETP.GT.U32.AND P5, PT, R29.reuse, R7, PT ;  /* 0x000000071d00720c */ /* 0x050fe40003fa4070 */
[C---:B-----5:R-:W-:Y:S02]  /*12e10*/  ISETP.GT.U32.AND P0, PT, R29.reuse, R2, PT ;  /* 0x000000021d00720c */ /* 0x060fe40003f04070 */
[C---:B---3--:R-:W-:Y:S02]  /*12e20*/  ISETP.GT.U32.AND P1, PT, R29.reuse, R4, PT ;  /* 0x000000041d00720c */ /* 0x048fe40003f24070 */
[----:B------:R-:W-:-:S07]  /*12e30*/  ISETP.GT.U32.AND P2, PT, R29, R13, PT ;  /* 0x0000000d1d00720c */ /* 0x000fce0003f44070 */
[--C-:B------:R-:W-:Y:S01]  /*12e40*/  @!P5 IMAD.IADD R7, R7, 0x1, -R29.reuse ;  /* 0x000000010707d824 */ /* 0x100fe200078e0a1d */
[----:B------:R-:W-:Y:S01]  /*12e50*/  ISETP.GT.U32.AND P5, PT, R29, R10, PT ;  /* 0x0000000a1d00720c */ /* 0x000fe20003fa4070 */
[--C-:B------:R-:W-:Y:S02]  /*12e60*/  @!P3 IMAD.IADD R15, R15, 0x1, -R29.reuse ;  /* 0x000000010f0fb824 */ /* 0x100fe400078e0a1d */
[--C-:B------:R-:W-:Y:S01]  /*12e70*/  @!P0 IMAD.IADD R2, R2, 0x1, -R29.reuse ;  /* 0x0000000102028824 */ /* 0x100fe200078e0a1d */
[C---:B------:R-:W-:Y:S01]  /*12e80*/  ISETP.GT.U32.AND P0, PT, R29.reuse, R11, PT ;  /* 0x0000000b1d00720c */ /* 0x040fe20003f04070 */
[--C-:B------:R-:W-:Y:S01]  /*12e90*/  @!P1 IMAD.IADD R4, R4, 0x1, -R29.reuse ;  /* 0x0000000104049824 */ /* 0x100fe200078e0a1d */
[C---:B------:R-:W-:Y:S02]  /*12ea0*/  ISETP.GT.U32.AND P1, PT, R29.reuse, R12, PT ;  /* 0x0000000c1d00720c */ /* 0x040fe40003f24070 */
[----:B------:R-:W-:Y:S01]  /*12eb0*/  ISETP.GT.U32.AND P6, PT, R29, R0, PT ;  /* 0x000000001d00720c */ /* 0x000fe20003fc4070 */
[----:B------:R-:W-:Y:S01]  /*12ec0*/  @!P2 IMAD.IADD R13, R13, 0x1, -R29 ;  /* 0x000000010d0da824 */ /* 0x000fe200078e0a1d */
[----:B------:R-:W-:-:S11]  /*12ed0*/  ISETP.GT.U32.AND P2, PT, R29, R15, PT ;  /* 0x0000000f1d00720c */ /* 0x000fd60003f44070 */
[--C-:B------:R-:W-:Y:S01]  /*12ee0*/  @!P6 IMAD.IADD R0, R0, 0x1, -R29.reuse ;  /* 0x000000010000e824 */ /* 0x100fe200078e0a1d */
[----:B------:R-:W-:Y:S01]  /*12ef0*/  ISETP.GT.U32.AND P6, PT, R29, R26, PT ;  /* 0x0000001a1d00720c */ /* 0x000fe20003fc4070 */
[--C-:B------:R-:W-:Y:S02]  /*12f00*/  @!P5 IMAD.IADD R10, R10, 0x1, -R29.reuse ;  /* 0x000000010a0ad824 */ /* 0x100fe400078e0a1d */
[--C-:B------:R-:W-:Y:S02]  /*12f10*/  @!P0 IMAD.IADD R11, R11, 0x1, -R29.reuse ;  /* 0x000000010b0b8824 */ /* 0x100fe400078e0a1d */
[----:B------:R-:W-:-:S08]  /*12f20*/  @!P1 IMAD.IADD R12, R12, 0x1, -R29 ;  /* 0x000000010c0c9824 */ /* 0x000fd000078e0a1d */
[--C-:B------:R-:W-:Y:S02]  /*12f30*/  @!P6 IMAD.IADD R26, R26, 0x1, -R29.reuse ;  /* 0x000000011a1ae824 */ /* 0x100fe400078e0a1d */
[----:B------:R-:W-:Y:S01]  /*12f40*/  @!P2 IMAD.IADD R15, R15, 0x1, -R29 ;  /* 0x000000010f0fa824 */ /* 0x000fe200078e0a1d */
[----:B------:R-:W-:Y:S02]  /*12f50*/  IABS R5, R24 ;  /* 0x0000001800057213 */ /* 0x000fe40000000000 */
[----:B------:R-:W2:Y:S04]  /*12f60*/  LDL.LU R24, [R1+0x730] ;  /* 0x0007300001187983 */ /* 0x000ea80000300800 */
[----:B------:R0:W-:Y:S04]  /*12f70*/  STL [R1+0x76c], R26 ;  /* 0x00076c1a01007387 */ /* 0x0001e80000100800 */
[----:B0-----:R-:W3:Y:S04]  /*12f80*/  LDL.LU R26, [R1+0x728] ;  /* 0x00072800011a7983 */ /* 0x001ee80000300800 */
[----:B------:R0:W-:Y:S04]  /*12f90*/  STL [R1+0x770], R10 ;  /* 0x0007700a01007387 */ /* 0x0001e80000100800 */
[----:B------:R1:W-:Y:S04]  /*12fa0*/  STL [R1+0x768], R11 ;  /* 0x0007680b01007387 */ /* 0x0003e80000100800 */
[----:B------:R-:W4:Y:S04]  /*12fb0*/  LDL.LU R6, [R1+0x714] ;  /* 0x0007140001067983 */ /* 0x000f280000300800 */
[----:B------:R5:W-:Y:S04]  /*12fc0*/  STL [R1+0x74c], R12 ;  /* 0x00074c0c01007387 */ /* 0x000be80000100800 */
[----:B------:R-:W3:Y:S04]  /*12fd0*/  LDL.LU R19, [R1+0x71c] ;  /* 0x00071c0001137983 */ /* 0x000ee80000300800 */
[----:B0-----:R-:W3:Y:S04]  /*12fe0*/  LDL.LU R10, [R1+0x720] ;  /* 0x00072000010a7983 */ /* 0x001ee80000300800 */
[----:B------:R0:W-:Y:S04]  /*12ff0*/  STL [R1+0x754], R15 ;  /* 0x0007540f01007387 */ /* 0x0001e80000100800 */
[----:B-1----:R-:W3:Y:S04]  /*13000*/  LDL.LU R11, [R1+0x718] ;  /* 0x00071800010b7983 */ /* 0x002ee80000300800 */
[----:B-----5:R-:W5:Y:S01]  /*13010*/  LDL.LU R12, [R1+0x6fc] ;  /* 0x0006fc00010c7983 */ /* 0x020f620000300800 */
[----:B------:R-:W-:-:S02]  /*13020*/  ISETP.GT.U32.AND P4, PT, R29, R18, PT ;  /* 0x000000121d00720c */ /* 0x000fc40003f84070 */
[C---:B------:R-:W-:Y:S01]  /*13030*/  ISETP.GT.U32.AND P3, PT, R29.reuse, R14, PT ;  /* 0x0000000e1d00720c */ /* 0x040fe20003f64070 */
[----:B0-----:R-:W5:Y:S10]  /*13040*/  LDL.LU R15, [R1+0x704] ;  /* 0x00070400010f7983 */ /* 0x001f740000300800 */
[--C-:B------:R-:W-:Y:S01]  /*13050*/  @!P4 IMAD.IADD R18, R18, 0x1, -R29.reuse ;  /* 0x000000011212c824 */ /* 0x100fe200078e0a1d */
[C---:B------:R-:W-:Y:S01]  /*13060*/  ISETP.GT.U32.AND P4, PT, R29.reuse, R17, PT ;  /* 0x000000111d00720c */ /* 0x040fe20003f84070 */
[----:B------:R-:W-:Y:S01]  /*13070*/  @!P3 IMAD.IADD R14, R14, 0x1, -R29 ;  /* 0x000000010e0eb824 */ /* 0x000fe200078e0a1d */
[----:B------:R-:W-:-:S02]  /*13080*/  ISETP.GT.U32.AND P5, PT, R29, R7, PT ;  /* 0x000000071d00720c */ /* 0x000fc40003fa4070 */
        /* <DEDUP_REMOVED lines=8> */
[C---:B------:R-:W-:Y:S01]  /*13110*/  ISETP.GT.U32.AND P5, PT, R29.reuse, R8, PT ;  /* 0x000000081d00720c */ /* 0x040fe20003fa4070 */
[----:B------:R-:W-:Y:S01]  /*13120*/  @!P0 IMAD.IADD R2, R2, 0x1, -R29 ;  /* 0x0000000102028824 */ /* 0x000fe200078e0a1d */
[----:B------:R-:W-:-:S05]  /*13130*/  ISETP.GT.U32.AND P0, PT, R29, R9, PT ;  /* 0x000000091d00720c */ /* 0x000fca0003f04070 */
[--C-:B------:R-:W-:Y:S01]  /*13140*/  @!P4 IMAD.IADD R0, R0, 0x1, -R29.reuse ;  /* 0x000000010000c824 */ /* 0x100fe200078e0a1d */
[----:B------:R-:W-:Y:S01]  /*13150*/  ISETP.GT.U32.AND P4, PT, R29, R16, PT ;  /* 0x000000101d00720c */ /* 0x000fe20003f84070 */
[----:B------:R0:W-:Y:S01]  /*13160*/  STL [R1+0x75c], R18 ;  /* 0x00075c1201007387 */ /* 0x0001e20000100800 */
[--C-:B------:R-:W-:Y:S02]  /*13170*/  @!P1 IMAD.IADD R4, R4, 0x1, -R29.reuse ;  /* 0x0000000104049824 */ /* 0x100fe400078e0a1d */
[----:B------:R-:W-:Y:S01]  /*13180*/  @!P6 IMAD.IADD R17, R17, 0x1, -R29 ;  /* 0x000000011111e824 */ /* 0x000fe200078e0a1d */
[C---:B------:R-:W-:Y:S01]  /*13190*/  ISETP.GT.U32.AND P2, PT, R29.reuse, R13, PT ;  /* 0x0000000d1d00720c */ /* 0x040fe20003f44070 */
[----:B0-----:R-:W5:Y:S01]  /*131a0*/  LDL.LU R18, [R1+0x70c] ;  /* 0x00070c0001127983 */ /* 0x001f620000300800 */
[----:B------:R-:W-:-:S06]  /*131b0*/  ISETP.GT.U32.AND P1, PT, R29, R3, PT ;  /* 0x000000031d00720c */ /* 0x000fcc0003f24070 */
[--C-:B------:R-:W-:Y:S01]  /*131c0*/  @!P4 IMAD.IADD R16, R16, 0x1, -R29.reuse ;  /* 0x000000011010c824 */ /* 0x100fe200078e0a1d */
[----:B------:R-:W-:Y:S01]  /*131d0*/  ISETP.GT.U32.AND P3, PT, R29, R14, PT ;  /* 0x0000000e1d00720c */ /* 0x000fe20003f64070 */
[--C-:B------:R-:W-:Y:S02]  /*131e0*/  @!P5 IMAD.IADD R8, R8, 0x1, -R29.reuse ;  /* 0x000000010808d824 */ /* 0x100fe400078e0a1d */
[--C-:B------:R-:W-:Y:S02]  /*131f0*/  @!P0 IMAD.IADD R9, R9, 0x1, -R29.reuse ;  /* 0x0000000109098824 */ /* 0x100fe400078e0a1d */
[--C-:B------:R-:W-:Y:S01]  /*13200*/  @!P2 IMAD.IADD R13, R13, 0x1, -R29.reuse ;  /* 0x000000010d0da824 */ /* 0x100fe200078e0a1d */
[----:B------:R-:W-:Y:S01]  /*13210*/  STL [R1+0x760], R0 ;  /* 0x0007600001007387 */ /* 0x000fe20000100800 */
[----:B------:R-:W-:-:S03]  /*13220*/  @!P1 IMAD.IADD R3, R3, 0x1, -R29 ;  /* 0x0000000103039824 */ /* 0x000fc600078e0a1d */
[----:B------:R-:W-:Y:S03]  /*13230*/  STL [R1+0x758], R7 ;  /* 0x0007580701007387 */ /* 0x000fe60000100800 */
[----:B------:R-:W-:Y:S01]  /*13240*/  @!P3 IMAD.IADD R14, R14, 0x1, -R29 ;  /* 0x000000010e0eb824 */ /* 0x000fe200078e0a1d */
[----:B------:R-:W-:Y:S04]  /*13250*/  STL [R1+0x750], R2 ;  /* 0x0007500201007387 */ /* 0x000fe80000100800 */
[----:B------:R-:W-:Y:S04]  /*13260*/  STL [R1+0x73c], R4 ;  /* 0x00073c0401007387 */ /* 0x000fe80000100800 */
[----:B------:R-:W-:Y:S04]  /*13270*/  STL [R1+0x744], R13 ;  /* 0x0007440d01007387 */ /* 0x000fe80000100800 */
[----:B------:R-:W-:Y:S04]  /*13280*/  STL [R1+0x748], R14 ;  /* 0x0007480e01007387 */ /* 0x000fe80000100800 */
[----:B------:R0:W-:Y:S04]  /*13290*/  STL [R1+0x740], R17 ;  /* 0x0007401101007387 */ /* 0x0001e80000100800 */
[----:B0-----:R-:W5:Y:S04]  /*132a0*/  LDL.LU R17, [R1+0x710] ;  /* 0x0007100001117983 */ /* 0x001f680000300800 */
[----:B------:R-:W5:Y:S04]  /*132b0*/  LDL.LU R7, [R1+0x708] ;  /* 0x0007080001077983 */ /* 0x000f680000300800 */
[----:B------:R-:W5:Y:S01]  /*132c0*/  LDL.LU R4, [R1+0x700] ;  /* 0x0007000001047983 */ /* 0x000f620000300800 */
[----:B------:R-:W-:-:S03]  /*132d0*/  IMAD.MOV.U32 R14, RZ, RZ, R25 ;  /* 0x000000ffff0e7224 */ /* 0x000fc600078e0019 */
[----:B------:R-:W5:Y:S04]  /*132e0*/  LDL.LU R25, [R1+0x6ec] ;  /* 0x0006ec0001197983 */ /* 0x000f680000300800 */
[----:B------:R-:W5:Y:S01]  /*132f0*/  LDL.LU R13, [R1+0x6f4] ;  /* 0x0006f400010d7983 */ /* 0x000f620000300800 */
[C---:B--2---:R-:W-:Y:S02]  /*13300*/  ISETP.GT.U32.AND P2, PT, R29.reuse, R24, PT ;  /* 0x000000181d00720c */ /* 0x044fe40003f44070 */
[C---:B----4-:R-:W-:Y:S02]  /*13310*/  ISETP.GT.U32.AND P6, PT, R29.reuse, R6, PT ;  /* 0x000000061d00720c */ /* 0x050fe40003fc4070 */
[C---:B---3--:R-:W-:Y:S02]  /*13320*/  ISETP.GT.U32.AND P4, PT, R29.reuse, R19, PT ;  /* 0x000000131d00720c */ /* 0x048fe40003f84070 */
[----:B------:R-:W-:-:S02]  /*13330*/  ISETP.GT.U32.AND P5, PT, R29, R10, PT ;  /* 0x0000000a1d00720c */ /* 0x000fc40003fa4070 */
[----:B------:R-:W-:-:S07]  /*13340*/  ISETP.GT.U32.AND P0, PT, R29, R11, PT ;  /* 0x0000000b1d00720c */ /* 0x000fce0003f04070 */
[--C-:B------:R-:W-:Y:S01]  /*13350*/  @!P6 IMAD.IADD R6, R6, 0x1, -R29.reuse ;  /* 0x000000010606e824 */ /* 0x100fe200078e0a1d */
[----:B------:R-:W-:Y:S01]  /*13360*/  ISETP.GT.U32.AND P6, PT, R29, R16, PT ;  /* 0x000000101d00720c */ /* 0x000fe20003fc4070 */
[--C-:B------:R-:W-:Y:S01]  /*13370*/  @!P4 IMAD.IADD R19, R19, 0x1, -R29.reuse ;  /* 0x000000011313c824 */ /* 0x100fe200078e0a1d */
[C---:B------:R-:W-:Y:S01]  /*13380*/  ISETP.GT.U32.AND P4, PT, R29.reuse, R8, PT ;  /* 0x000000081d00720c */ /* 0x040fe20003f84070 */
[--C-:B------:R-:W-:Y:S01]  /*13390*/  @!P5 IMAD.IADD R10, R10, 0x1, -R29.reuse ;  /* 0x000000010a0ad824 */ /* 0x100fe200078e0a1d */
[C---:B------:R-:W-:Y:S02]  /*133a0*/  ISETP.GT.U32.AND P5, PT, R29.reuse, R9, PT ;  /* 0x000000091d00720c */ /* 0x040fe40003fa4070 */
[----:B-----5:R-:W-:Y:S01]  /*133b0*/  ISETP.GT.U32.AND P1, PT, R29, R12, PT ;  /* 0x0000000c1d00720c */ /* 0x020fe20003f24070 */
[----:B------:R-:W-:Y:S01]  /*133c0*/  @!P0 IMAD.IADD R11, R11, 0x1, -R29 ;  /* 0x000000010b0b8824 */ /* 0x000fe200078e0a1d */
[----:B------:R-:W-:-:S05]  /*133d0*/  ISETP.GT.U32.AND P0, PT, R29, R3, PT ;  /* 0x000000031d00720c */ /* 0x000fca0003f04070 */
[--C-:B------:R-:W-:Y:S02]  /*133e0*/  @!P6 IMAD.IADD R16, R16, 0x1, -R29.reuse ;  /* 0x000000011010e824 */ /* 0x100fe400078e0a1d */
[--C-:B------:R-:W-:Y:S02]  /*133f0*/  @!P2 IMAD.IADD R24, R24, 0x1, -R29.reuse ;  /* 0x000000011818a824 */ /* 0x100fe400078e0a1d */
[--C-:B------:R-:W-:Y:S02]  /*13400*/  @!P4 IMAD.IADD R8, R8, 0x1, -R29.reuse ;  /* 0x000000010808c824 */ /* 0x100fe400078e0a1d */
[--C-:B------:R-:W-:Y:S01]  /*13410*/  @!P5 IMAD.IADD R9, R9, 0x1, -R29.reuse ;  /* 0x000000010909d824 */ /* 0x100fe200078e0a1d */
[----:B------:R0:W-:Y:S01]  /*13420*/  STL [R1+0x724], R16 ;  /* 0x0007241001007387 */ /* 0x0001e20000100800 */
[--C-:B------:R-:W-:Y:S01]  /*13430*/  @!P1 IMAD.IADD R12, R12, 0x1, -R29.reuse ;  /* 0x000000010c0c9824 */ /* 0x100fe200078e0a1d */
[----:B------:R-:W-:Y:S01]  /*13440*/  ISETP.GT.U32.AND P1, PT, R29, R24, PT ;  /* 0x000000181d00720c */ /* 0x000fe20003f24070 */
[--C-:B------:R-:W-:Y:S01]  /*13450*/  @!P0 IMAD.IADD R3, R3, 0x1, -R29.reuse ;  /* 0x0000000103038824 */ /* 0x100fe200078e0a1d */
[----:B0-----:R-:W2:Y:S04]  /*13460*/  LDL.LU R16, [R1+0x6f8] ;  /* 0x0006f80001107983 */ /* 0x001ea80000300800 */
[----:B------:R0:W-:Y:S04]  /*13470*/  STL [R1+0x72c], R8 ;  /* 0x00072c0801007387 */ /* 0x0001e80000100800 */
[----:B------:R1:W-:Y:S04]  /*13480*/  STL [R1+0x734], R9 ;  /* 0x0007340901007387 */ /* 0x0003e80000100800 */
[----:B------:R-:W3:Y:S04]  /*13490*/  LDL.LU R2, [R1+0x6d4] ;  /* 0x0006d40001027983 */ /* 0x000ee80000300800 */
[----:B------:R4:W-:Y:S04]  /*134a0*/  STL [R1+0x738], R3 ;  /* 0x0007380301007387 */ /* 0x0009e80000100800 */
[----:B0-----:R-:W5:Y:S04]  /*134b0*/  LDL.LU R8, [R1+0x6dc] ;  /* 0x0006dc0001087983 */ /* 0x001f680000300800 */
[----:B-1----:R-:W5:Y:S01]  /*134c0*/  LDL.LU R9, [R1+0x6e4] ;  /* 0x0006e40001097983 */ /* 0x002f620000300800 */
[----:B------:R-:W-:-:S05]  /*134d0*/  @!P1 IMAD.IADD R24, R24, 0x1, -R29 ;  /* 0x0000000118189824 */ /* 0x000fca00078e0a1d */
[----:B------:R0:W-:Y:S04]  /*134e0*/  STL [R1+0x730], R24 ;  /* 0x0007301801007387 */ /* 0x0001e80000100800 */
[----:B----4-:R-:W4:Y:S04]  /*134f0*/  LDL.LU R3, [R1+0x6e8] ;  /* 0x0006e80001037983 */ /* 0x010f280000300800 */
[----:B0-----:R-:W4:Y:S01]  /*13500*/  LDL.LU R24, [R1+0x6e0] ;  /* 0x0006e00001187983 */ /* 0x001f220000300800 */
[C---:B------:R-:W-:Y:S02]  /*13510*/  ISETP.GT.U32.AND P3, PT, R29.reuse, R26, PT ;  /* 0x0000001a1d00720c */ /* 0x040fe40003f64070 */
[----:B------:R-:W-:-:S11]  /*13520*/  ISETP.GT.U32.AND P2, PT, R29, R15, PT ;  /* 0x0000000f1d00720c */ /* 0x000fd60003f44070 */
[--C-:B------:R-:W-:Y:S01]  /*13530*/  @!P3 IMAD.IADD R26, R26, 0x1, -R29.reuse ;  /* 0x000000011a1ab824 */ /* 0x100fe200078e0a1d */
[----:B------:R-:W-:Y:S01]  /*13540*/  ISETP.GT.U32.AND P3, PT, R29, R18, PT ;  /* 0x000000121d00720c */ /* 0x000fe20003f64070 */
[----:B------:R-:W-:Y:S01]  /*13550*/  @!P2 IMAD.IADD R15, R15, 0x1, -R29 ;  /* 0x000000010f0fa824 */ /* 0x000fe200078e0a1d */
[C---:B------:R-:W-:Y:S02]  /*13560*/  ISETP.GT.U32.AND P5, PT, R29.reuse, R10, PT ;  /* 0x0000000a1d00720c */ /* 0x040fe40003fa4070 */
[C---:B------:R-:W-:Y:S02]  /*13570*/  ISETP.GT.U32.AND P2, PT, R29.reuse, R26, PT ;  /* 0x0000001a1d00720c */ /* 0x040fe40003f44070 */
[----:B------:R-:W-:-:S07]  /*13580*/  ISETP.GT.U32.AND P4, PT, R29, R19, PT ;  /* 0x000000131d00720c */ /* 0x000fce0003f84070 */
[----:B------:R-:W-:Y:S01]  /*13590*/  @!P3 IMAD.IADD R18, R18, 0x1, -R29 ;  /* 0x000000011212b824 */ /* 0x000fe200078e0a1d */
[----:B------:R-:W-:-:S04]  /*135a0*/  ISETP.GT.U32.AND P3, PT, R29, R6, PT ;  /* 0x000000061d00720c */ /* 0x000fc80003f64070 */
[C---:B------:R-:W-:Y:S01]  /*135b0*/  ISETP.GT.U32.AND P6, PT, R29.reuse, R18, PT ;  /* 0x000000121d00720c */ /* 0x040fe20003fc4070 */
[--C-:B------:R-:W-:Y:S01]  /*135c0*/  @!P2 IMAD.IADD R26, R26, 0x1, -R29.reuse ;  /* 0x000000011a1aa824 */ /* 0x100fe200078e0a1d */
[C---:B------:R-:W-:Y:S01]  /*135d0*/  ISETP.GT.U32.AND P0, PT, R29.reuse, R11, PT ;  /* 0x0000000b1d00720c */ /* 0x040fe20003f04070 */
[--C-:B------:R-:W-:Y:S01]  /*135e0*/  @!P5 IMAD.IADD R10, R10, 0x1, -R29.reuse ;  /* 0x000000010a0ad824 */ /* 0x100fe200078e0a1d */
[----:B------:R-:W-:Y:S01]  /*135f0*/  ISETP.GT.U32.AND P1, PT, R29, R12, PT ;  /* 0x0000000c1d00720c */ /* 0x000fe20003f24070 */
[----:B------:R-:W-:Y:S01]  /*13600*/  @!P4 IMAD.IADD R19, R19, 0x1, -R29 ;  /* 0x000000011313c824 */ /* 0x000fe200078e0a1d */
[----:B------:R-:W-:-:S03]  /*13610*/  ISETP.GT.U32.AND P2, PT, R29, R15, PT ;  /* 0x0000000f1d00720c */ /* 0x000fc60003f44070 */
[--C-:B------:R-:W-:Y:S01]  /*13620*/  @!P3 IMAD.IADD R6, R6, 0x1, -R29.reuse ;  /* 0x000000010606b824 */ /* 0x100fe200078e0a1d */
[C---:B------:R-:W-:Y:S02]  /*13630*/  ISETP.GT.U32.AND P3, PT, R29.reuse, R17, PT ;  /* 0x000000111d00720c */ /* 0x040fe40003f64070 */
[C---:B------:R-:W-:Y:S01]  /*13640*/  ISETP.GT.U32.AND P5, PT, R29.reuse, R4, PT ;  /* 0x000000041d00720c */ /* 0x040fe20003fa4070 */
[----:B------:R0:W-:Y:S01]  /*13650*/  STL [R1+0x728], R26 ;  /* 0x0007281a01007387 */ /* 0x0001e20000100800 */
[C---:B------:R-:W-:Y:S01]  /*13660*/  ISETP.GT.U32.AND P4, PT, R29.reuse, R7, PT ;  /* 0x000000071d00720c */ /* 0x040fe20003f84070 */
[--C-:B------:R-:W-:Y:S01]  /*13670*/  @!P6 IMAD.IADD R18, R18, 0x1, -R29.reuse ;  /* 0x000000011212e824 */ /* 0x100fe200078e0a1d */
[----:B------:R-:W-:Y:S01]  /*13680*/  ISETP.GT.U32.AND P6, PT, R29, R14, PT ;  /* 0x0000000e1d00720c */ /* 0x000fe20003fc4070 */
[--C-:B------:R-:W-:Y:S01]  /*13690*/  @!P0 IMAD.IADD R11, R11, 0x1, -R29.reuse ;  /* 0x000000010b0b8824 */ /* 0x100fe200078e0a1d */
[----:B0-----:R-:W4:Y:S01]  /*136a0*/  LDL.LU R26, [R1+0x6d8] ;  /* 0x0006d800011a7983 */ /* 0x001f220000300800 */
[----:B------:R-:W-:Y:S01]  /*136b0*/  ISETP.GT.U32.AND P0, PT, R29, R25, PT ;  /* 0x000000191d00720c */ /* 0x000fe20003f04070 */
[----:B------:R-:W-:-:S02]  /*136c0*/  @!P1 IMAD.IADD R12, R12, 0x1, -R29 ;  /* 0x000000010c0c9824 */ /* 0x000fc400078e0a1d */
[----:B------:R-:W-:Y:S01]  /*136d0*/  STL [R1+0x714], R6 ;  /* 0x0007140601007387 */ /* 0x000fe20000100800 */
[--C-:B------:R-:W-:Y:S02]  /*136e0*/  @!P2 IMAD.IADD R15, R15, 0x1, -R29.reuse ;  /* 0x000000010f0fa824 */ /* 0x100fe400078e0a1d */
[--C-:B------:R-:W-:Y:S01]  /*136f0*/  @!P3 IMAD.IADD R17, R17, 0x1, -R29.reuse ;  /* 0x000000011111b824 */ /* 0x100fe200078e0a1d */
[----:B------:R-:W-:Y:S01]  /*13700*/  STL [R1+0x71c], R19 ;  /* 0x00071c1301007387 */ /* 0x000fe20000100800 */
[--C-:B------:R-:W-:Y:S01]  /*13710*/  @!P5 IMAD.IADD R4, R4, 0x1, -R29.reuse ;  /* 0x000000010404d824 */ /* 0x100fe200078e0a1d */
[----:B------:R-:W-:Y:S01]  /*13720*/  ISETP.GT.U32.AND P1, PT, R29, R13, PT ;  /* 0x0000000d1d00720c */ /* 0x000fe20003f24070 */
[--C-:B------:R-:W-:Y:S01]  /*13730*/  @!P4 IMAD.IADD R7, R7, 0x1, -R29.reuse ;  /* 0x000000010707c824 */ /* 0x100fe200078e0a1d */
[----:B------:R-:W-:Y:S04]  /*13740*/  STL [R1+0x720], R10 ;  /* 0x0007200a01007387 */ /* 0x000fe80000100800 */
[----:B------:R-:W-:Y:S01]  /*13750*/  STL [R1+0x718], R11 ;  /* 0x0007180b01007387 */ /* 0x000fe20000100800 */
[----:B------:R-:W-:-:S03]  /*13760*/  @!P6 IMAD.IADD R14, R14, 0x1, -R29 ;  /* 0x000000010e0ee824 */ /* 0x000fc600078e0a1d */
[----:B------:R-:W-:Y:S04]  /*13770*/  STL [R1+0x6fc], R12 ;  /* 0x0006fc0c01007387 */ /* 0x000fe80000100800 */
[----:B------:R-:W-:Y:S04]  /*13780*/  STL [R1+0x704], R15 ;  /* 0x0007040f01007387 */ /* 0x000fe80000100800 */
[----:B------:R0:W-:Y:S01]  /*13790*/  STL [R1+0x70c], R18 ;  /* 0x00070c1201007387 */ /* 0x0001e20000100800 */
[----:B------:R-:W-:-:S03]  /*137a0*/  @!P0 IMAD.IADD R25, R25, 0x1, -R29 ;  /* 0x0000000119198824 */ /* 0x000fc600078e0a1d */
[----:B0-----:R-:W4:Y:S04]  /*137b0*/  LDL R18, [R1+0x343c] ;  /* 0x00343c0001127983 */ /* 0x001f280000100800 */
[----:B------:R-:W4:Y:S04]  /*137c0*/  LDL.LU R15, [R1+0x6c4] ;  /* 0x0006c400010f7983 */ /* 0x000f280000300800 */
[----:B------:R-:W4:Y:S04]  /*137d0*/  LDL.LU R10, [R1+0x6cc] ;  /* 0x0006cc00010a7983 */ /* 0x000f280000300800 */
[----:B------:R-:W4:Y:S04]  /*137e0*/  LDL.LU R11, [R1+0x6d0] ;  /* 0x0006d000010b7983 */ /* 0x000f280000300800 */
[----:B------:R-:W4:Y:S04]  /*137f0*/  LDL.LU R12, [R1+0x6c8] ;  /* 0x0006c800010c7983 */ /* 0x000f280000300800 */
[----:B------:R0:W-:Y:S01]  /*13800*/  @!P6 STL [R1+0x6f0], R14 ;  /* 0x0006f00e0100e387 */ /* 0x0001e20000100800 */
[----:B------:R-:W-:Y:S01]  /*13810*/  ISETP.GT.U32.AND P6, PT, R29, R17, PT ;  /* 0x000000111d00720c */ /* 0x000fe20003fc4070 */
[----:B------:R-:W-:-:S04]  /*13820*/  IMAD.HI.U32 R0, R28, R5, RZ ;  /* 0x000000051c007227 */ /* 0x000fc800078e00ff */
[----:B------:R-:W-:Y:S02]  /*13830*/  @!P1 IMAD.IADD R13, R13, 0x1, -R29 ;  /* 0x000000010d0d9824 */ /* 0x000fe400078e0a1d */
[----:B------:R-:W-:-:S04]  /*13840*/  IMAD.MOV R0, RZ, RZ, -R0 ;  /* 0x000000ffff007224 */ /* 0x000fc800078e0a00 */
[----:B------:R-:W-:Y:S02]  /*13850*/  IMAD R5, R29, R0, R5 ;  /* 0x000000001d057224 */ /* 0x000fe400078e0205 */
[----:B------:R-:W-:Y:S02]  /*13860*/  @!P6 IMAD.IADD R17, R17, 0x1, -R29 ;  /* 0x000000011111e824 */ /* 0x000fe400078e0a1d */
[----:B------:R-:W-:Y:S01]  /*13870*/  IMAD.MOV.U32 R0, RZ, RZ, R14 ;  /* 0x000000ffff007224 */ /* 0x000fe200078e000e */
[----:B------:R-:W-:Y:S04]  /*13880*/  STL [R1+0x3e64], R5 ;  /* 0x003e640501007387 */ /* 0x000fe80000100800 */
[----:B0-----:R-:W4:Y:S04]  /*13890*/  LDL.LU R14, [R1+0x6ac] ;  /* 0x0006ac00010e7983 */ /* 0x001f280000300800 */
[----:B------:R0:W-:Y:S04]  /*138a0*/  STL [R1+0x710], R17 ;  /* 0x0007101101007387 */ /* 0x0001e80000100800 */
[----:B0-----:R-:W4:Y:S01]  /*138b0*/  LDL.LU R17, [R1+0x6b4] ;  /* 0x0006b40001117983 */ /* 0x001f220000300800 */
[----:B--2---:R-:W-:-:S02]  /*138c0*/  ISETP.GT.U32.AND P2, PT, R29, R16, PT ;  /* 0x000000101d00720c */ /* 0x004fc40003f44070 */
[C---:B---3--:R-:W-:Y:S02]  /*138d0*/  ISETP.GT.U32.AND P3, PT, R29.reuse, R2, PT ;  /* 0x000000021d00720c */ /* 0x048fe40003f64070 */
[C---:B-----5:R-:W-:Y:S02]  /*138e0*/  ISETP.GT.U32.AND P4, PT, R29.reuse, R8, PT ;  /* 0x000000081d00720c */ /* 0x060fe40003f84070 */
[----:B------:R-:W-:-:S09]  /*138f0*/  ISETP.GT.U32.AND P5, PT, R29, R9, PT ;  /* 0x000000091d00720c */ /* 0x000fd20003fa4070 */
[--C-:B------:R-:W-:Y:S01]  /*13900*/  @!P3 IMAD.IADD R2, R2, 0x1, -R29.reuse ;  /* 0x000000010202b824 */ /* 0x100fe200078e0a1d */
[C---:B------:R-:W-:Y:S01]  /*13910*/  ISETP.GT.U32.AND P3, PT, R29.reuse, R7, PT ;  /* 0x000000071d00720c */ /* 0x040fe20003f64070 */
[--C-:B------:R-:W-:Y:S01]  /*13920*/  @!P4 IMAD.IADD R8, R8, 0x1, -R29.reuse ;  /* 0x000000010808c824 */ /* 0x100fe200078e0a1d */
[----:B----4-:R-:W-:Y:S01]  /*13930*/  ISETP.GT.U32.AND P0, PT, R29, R3, PT ;  /* 0x000000031d00720c */ /* 0x010fe20003f04070 */
[--C-:B------:R-:W-:Y:S01]  /*13940*/  @!P5 IMAD.IADD R9, R9, 0x1, -R29.reuse ;  /* 0x000000010909d824 */ /* 0x100fe200078e0a1d */
[C---:B------:R-:W-:Y:S02]  /*13950*/  ISETP.GT.U32.AND P5, PT, R29.reuse, R25, PT ;  /* 0x000000191d00720c */ /* 0x040fe40003fa4070 */
[C---:B------:R-:W-:Y:S02]  /*13960*/  ISETP.GT.U32.AND P1, PT, R29.reuse, R24, PT ;  /* 0x000000181d00720c */ /* 0x040fe40003f24070 */
[----:B------:R-:W-:Y:S01]  /*13970*/  ISETP.GT.U32.AND P4, PT, R29, R4, PT ;  /* 0x000000041d00720c */ /* 0x000fe20003f84070 */
[----:B------:R-:W-:-:S04]  /*13980*/  @!P2 IMAD.IADD R16, R16, 0x1, -R29 ;  /* 0x000000011010a824 */ /* 0x000fc800078e0a1d */
[--C-:B------:R-:W-:Y:S02]  /*13990*/  @!P3 IMAD.IADD R7, R7, 0x1, -R29.reuse ;  /* 0x000000010707b824 */ /* 0x100fe400078e0a1d */
[--C-:B------:R-:W-:Y:S01]  /*139a0*/  @!P0 IMAD.IADD R3, R3, 0x1, -R29.reuse ;  /* 0x0000000103038824 */ /* 0x100fe200078e0a1d */
[----:B------:R-:W-:Y:S01]  /*139b0*/  ISETP.GT.U32.AND P0, PT, R29, R13, PT ;  /* 0x0000000d1d00720c */ /* 0x000fe20003f04070 */
[--C-:B------:R-:W-:Y:S02]  /*139c0*/  @!P5 IMAD.IADD R25, R25, 0x1, -R29.reuse ;  /* 0x000000011919d824 */ /* 0x100fe400078e0a1d */
[--C-:B------:R-:W-:Y:S01]  /*139d0*/  @!P1 IMAD.IADD R24, R24, 0x1, -R29.reuse ;  /* 0x0000000118189824 */ /* 0x100fe200078e0a1d */
[----:B------:R-:W-:Y:S01]  /*139e0*/  ISETP.GT.U32.AND P1, PT, R29, R16, PT ;  /* 0x000000101d00720c */ /* 0x000fe20003f24070 */
[--C-:B------:R-:W-:Y:S01]  /*139f0*/  @!P4 IMAD.IADD R4, R4, 0x1, -R29.reuse ;  /* 0x000000010404c824 */ /* 0x100fe200078e0a1d */
[----:B------:R-:W-:Y:S04]  /*13a00*/  STL [R1+0x708], R7 ;  /* 0x0007080701007387 */ /* 0x000fe80000100800 */
[----:B------:R0:W-:Y:S04]  /*13a10*/  STL [R1+0x6ec], R25 ;  /* 0x0006ec1901007387 */ /* 0x0001e80000100800 */
[----:B------:R-:W-:Y:S04]  /*13a20*/  STL [R1+0x700], R4 ;  /* 0x0007000401007387 */ /* 0x000fe80000100800 */
[----:B0-----:R-:W2:Y:S04]  /*13a30*/  LDL.LU R25, [R1+0x6bc] ;  /* 0x0006bc0001197983 */ /* 0x001ea80000300800 */
[----:B------:R-:W3:Y:S01]  /*13a40*/  LDL.LU R6, [R1+0x6c0] ;  /* 0x0006c00001067983 */ /* 0x000ee20000300800 */
[----:B------:R-:W-:-:S03]  /*13a50*/  @!P0 IMAD.IADD R13, R13, 0x1, -R29 ;  /* 0x000000010d0d8824 */ /* 0x000fc600078e0a1d */
[----:B------:R-:W4:Y:S01]  /*13a60*/  LDL.LU R19, [R1+0x6b8] ;  /* 0x0006b80001137983 */ /* 0x000f220000300800 */
[----:B------:R-:W-:-:S03]  /*13a70*/  @!P1 IMAD.IADD R16, R16, 0x1, -R29 ;  /* 0x0000000110109824 */ /* 0x000fc600078e0a1d */
[----:B------:R-:W5:Y:S04]  /*13a80*/  LDL.LU R7, [R1+0x6b0] ;  /* 0x0006b00001077983 */ /* 0x000f680000300800 */
[----:B------:R0:W-:Y:S04]  /*13a90*/  STL [R1+0x6f4], R13 ;  /* 0x0006f40d01007387 */ /* 0x0001e80000100800 */
[----:B0-----:R-:W5:Y:S04]  /*13aa0*/  LDL.LU R13, [R1+0x69c] ;  /* 0x00069c00010d7983 */ /* 0x001f680000300800 */
[----:B------:R0:W-:Y:S04]  /*13ab0*/  STL [R1+0x6f8], R16 ;  /* 0x0006f81001007387 */ /* 0x0001e80000100800 */
[----:B0-----:R-:W5:Y:S01]  /*13ac0*/  LDL.LU R16, [R1+0x6a4] ;  /* 0x0006a40001107983 */ /* 0x001f620000300800 */
[----:B------:R-:W-:-:S02]  /*13ad0*/  ISETP.GT.U32.AND P2, PT, R29, R26, PT ;  /* 0x0000001a1d00720c */ /* 0x000fc40003f44070 */
[----:B------:R-:W-:-:S11]  /*13ae0*/  ISETP.GT.U32.AND P3, PT, R29, R2, PT ;  /* 0x000000021d00720c */ /* 0x000fd60003f64070 */
[----:B------:R-:W-:Y:S01]  /*13af0*/  @!P2 IMAD.IADD R26, R26, 0x1, -R29 ;  /* 0x000000011a1aa824 */ /* 0x000fe200078e0a1d */
[C---:B------:R-:W-:Y:S02]  /*13b00*/  ISETP.GT.U32.AND P2, PT, R29.reuse, R0, PT ;  /* 0x000000001d00720c */ /* 0x040fe40003f44070 */
[C---:B------:R-:W-:Y:S02]  /*13b10*/  ISETP.GT.U32.AND P4, PT, R29.reuse, R8, PT ;  /* 0x000000081d00720c */ /* 0x040fe40003f84070 */
[C---:B------:R-:W-:Y:S02]  /*13b20*/  ISETP.GT.U32.AND P5, PT, R29.reuse, R9, PT ;  /* 0x000000091d00720c */ /* 0x040fe40003fa4070 */
[C---:B------:R-:W-:Y:S02]  /*13b30*/  ISETP.GT.U32.AND P0, PT, R29.reuse, R3, PT ;  /* 0x000000031d00720c */ /* 0x040fe40003f04070 */
[----:B------:R-:W-:Y:S02]  /*13b40*/  ISETP.GT.U32.AND P6, PT, R29, R26, PT ;  /* 0x0000001a1d00720c */ /* 0x000fe40003fc4070 */
[----:B------:R-:W-:-:S02]  /*13b50*/  IABS R4, R18 ;  /* 0x0000001200047213 */ /* 0x000fc40000000000 */
[----:B------:R-:W5:Y:S01]  /*13b60*/  LDL.LU R18, [R1+0x6a8] ;  /* 0x0006a80001127983 */ /* 0x000f620000300800 */
[--C-:B------:R-:W-:Y:S02]  /*13b70*/  @!P2 IMAD.IADD R0, R0, 0x1, -R29.reuse ;  /* 0x000000010000a824 */ /* 0x100fe400078e0a1d */
[----:B------:R-:W-:-:S03]  /*13b80*/  @!P3 IMAD.IADD R2, R2, 0x1, -R29 ;  /* 0x000000010202b824 */ /* 0x000fc600078e0a1d */
[----:B------:R-:W-:Y:S01]  /*13b90*/  @!P2 STL [R1+0x6f0], R0 ;  /* 0x0006f0000100a387 */ /* 0x000fe20000100800 */
[C---:B------:R-:W-:Y:S02]  /*13ba0*/  ISETP.GT.U32.AND P2, PT, R29.reuse, R15, PT ;  /* 0x0000000f1d00720c */ /* 0x040fe40003f44070 */
[C---:B------:R-:W-:Y:S01]  /*13bb0*/  ISETP.GT.U32.AND P3, PT, R29.reuse, R10, PT ;  /* 0x0000000a1d00720c */ /* 0x040fe20003f64070 */
[--C-:B------:R-:W-:Y:S01]  /*13bc0*/  @!P4 IMAD.IADD R8, R8, 0x1, -R29.reuse ;  /* 0x000000010808c824 */ /* 0x100fe200078e0a1d */
[C---:B------:R-:W-:Y:S02]  /*13bd0*/  ISETP.GT.U32.AND P4, PT, R29.reuse, R11, PT ;  /* 0x0000000b1d00720c */ /* 0x040fe40003f84070 */
[----:B------:R-:W-:Y:S01]  /*13be0*/  ISETP.GT.U32.AND P1, PT, R29, R24, PT ;  /* 0x000000181d00720c */ /* 0x000fe20003f24070 */
[--C-:B------:R-:W-:Y:S01]  /*13bf0*/  @!P5 IMAD.IADD R9, R9, 0x1, -R29.reuse ;  /* 0x000000010909d824 */ /* 0x100fe200078e0a1d */
[----:B------:R-:W-:Y:S01]  /*13c00*/  ISETP.GT.U32.AND P5, PT, R29, R12, PT ;  /* 0x0000000c1d00720c */ /* 0x000fe20003fa4070 */
[----:B------:R-:W-:-:S02]  /*13c10*/  @!P0 IMAD.IADD R3, R3, 0x1, -R29 ;  /* 0x0000000103038824 */ /* 0x000fc400078e0a1d */
[--C-:B------:R-:W-:Y:S02]  /*13c20*/  @!P6 IMAD.IADD R26, R26, 0x1, -R29.reuse ;  /* 0x000000011a1ae824 */ /* 0x100fe400078e0a1d */
[--C-:B------:R-:W-:Y:S02]  /*13c30*/  @!P2 IMAD.IADD R15, R15, 0x1, -R29.reuse ;  /* 0x000000010f0fa824 */ /* 0x100fe400078e0a1d */
[--C-:B------:R-:W-:Y:S02]  /*13c40*/  @!P3 IMAD.IADD R10, R10, 0x1, -R29.reuse ;  /* 0x000000010a0ab824 */ /* 0x100fe400078e0a1d */
[--C-:B------:R-:W-:Y:S02]  /*13c50*/  @!P4 IMAD.IADD R11, R11, 0x1, -R29.reuse ;  /* 0x000000010b0bc824 */ /* 0x100fe400078e0a1d */
[--C-:B------:R-:W-:Y:S01]  /*13c60*/  @!P1 IMAD.IADD R24, R24, 0x1, -R29.reuse ;  /* 0x0000000118189824 */ /* 0x100fe200078e0a1d */
[C---:B------:R-:W-:Y:S01]  /*13c70*/  ISETP.GT.U32.AND P0, PT, R29.reuse, R14, PT ;  /* 0x0000000e1d00720c */ /* 0x040fe20003f04070 */
[----:B------:R-:W-:Y:S01]  /*13c80*/  @!P5 IMAD.IADD R12, R12, 0x1, -R29 ;  /* 0x000000010c0cd824 */ /* 0x000fe200078e0a1d */
[----:B------:R-:W-:Y:S04]  /*13c90*/  STL [R1+0x6d4], R2 ;  /* 0x0006d40201007387 */ /* 0x000fe80000100800 */
[----:B------:R-:W-:Y:S01]  /*13ca0*/  STL [R1+0x6dc], R8 ;  /* 0x0006dc0801007387 */ /* 0x000fe20000100800 */
[----:B------:R-:W-:-:S06]  /*13cb0*/  ISETP.GT.U32.AND P1, PT, R29, R17, PT ;  /* 0x000000111d00720c */ /* 0x000fcc0003f24070 */
[--C-:B------:R-:W-:Y:S01]  /*13cc0*/  @!P0 IMAD.IADD R14, R14, 0x1, -R29.reuse ;  /* 0x000000010e0e8824 */ /* 0x100fe200078e0a1d */
[----:B------:R-:W-:Y:S04]  /*13cd0*/  STL [R1+0x6e4], R9 ;  /* 0x0006e40901007387 */ /* 0x000fe80000100800 */
[----:B------:R-:W-:Y:S04]  /*13ce0*/  STL [R1+0x6e8], R3 ;  /* 0x0006e80301007387 */ /* 0x000fe80000100800 */
[----:B------:R0:W-:Y:S01]  /*13cf0*/  STL [R1+0x6e0], R24 ;  /* 0x0006e01801007387 */ /* 0x0001e20000100800 */
[----:B------:R-:W-:-:S03]  /*13d00*/  @!P1 IMAD.IADD R17, R17, 0x1, -R29 ;  /* 0x0000000111119824 */ /* 0x000fc600078e0a1d */
[----:B------:R1:W-:Y:S01]  /*13d10*/  STL [R1+0x6d8], R26 ;  /* 0x0006d81a01007387 */ /* 0x0003e20000100800 */
[----:B0-----:R-:W-:-:S03]  /*13d20*/  IMAD.MOV.U32 R24, RZ, RZ, R27 ;  /* 0x000000ffff187224 */ /* 0x001fc600078e001b */
[----:B-1----:R-:W5:Y:S04]  /*13d30*/  LDL.LU R26, [R1+0x6a0] ;  /* 0x0006a000011a7983 */ /* 0x002f680000300800 */
[----:B------:R-:W5:Y:S04]  /*13d40*/  LDL.LU R27, [R1+0x684] ;  /* 0x00068400011b7983 */ /* 0x000f680000300800 */
[----:B------:R-:W5:Y:S04]  /*13d50*/  LDL.LU R2, [R1+0x68c] ;  /* 0x00068c0001027983 */ /* 0x000f680000300800 */
[----:B------:R-:W5:Y:S04]  /*13d60*/  LDL.LU R8, [R1+0x694] ;  /* 0x0006940001087983 */ /* 0x000f680000300800 */
[----:B------:R-:W5:Y:S01]  /*13d70*/  LDL.LU R9, [R1+0x698] ;  /* 0x0006980001097983 */ /* 0x000f620000300800 */
[----:B--2---:R-:W-:-:S02]  /*13d80*/  ISETP.GT.U32.AND P6, PT, R29, R25, PT ;  /* 0x000000191d00720c */ /* 0x004fc40003fc4070 */
[C---:B---3--:R-:W-:Y:S02]  /*13d90*/  ISETP.GT.U32.AND P2, PT, R29.reuse, R6, PT ;  /* 0x000000061d00720c */ /* 0x048fe40003f44070 */
[C---:B----4-:R-:W-:Y:S02]  /*13da0*/  ISETP.GT.U32.AND P3, PT, R29.reuse, R19, PT ;  /* 0x000000131d00720c */ /* 0x050fe40003f64070 */
[----:B-----5:R-:W-:-:S07]  /*13db0*/  ISETP.GT.U32.AND P4, PT, R29, R7, PT ;  /* 0x000000071d00720c */ /* 0x020fce0003f84070 */
[--C-:B------:R-:W-:Y:S01]  /*13dc0*/  @!P6 IMAD.IADD R25, R25, 0x1, -R29.reuse ;  /* 0x000000011919e824 */ /* 0x100fe200078e0a1d */
[C---:B------:R-:W-:Y:S01]  /*13dd0*/  ISETP.GT.U32.AND P6, PT, R29.reuse, R15, PT ;  /* 0x0000000f1d00720c */ /* 0x040fe20003fc4070 */
[--C-:B------:R-:W-:Y:S01]  /*13de0*/  @!P2 IMAD.IADD R6, R6, 0x1, -R29.reuse ;  /* 0x000000010606a824 */ /* 0x100fe200078e0a1d */
[----:B------:R-:W-:Y:S01]  /*13df0*/  ISETP.GT.U32.AND P2, PT, R29, R10, PT ;  /* 0x0000000a1d00720c */ /* 0x000fe20003f44070 */
[--C-:B------:R-:W-:Y:S01]  /*13e00*/  @!P3 IMAD.IADD R19, R19, 0x1, -R29.reuse ;  /* 0x000000011313b824 */ /* 0x100fe200078e0a1d */
[C---:B------:R-:W-:Y:S02]  /*13e10*/  ISETP.GT.U32.AND P5, PT, R29.reuse, R13, PT ;  /* 0x0000000d1d00720c */ /* 0x040fe40003fa4070 */
[----:B------:R-:W-:Y:S01]  /*13e20*/  ISETP.GT.U32.AND P3, PT, R29, R11, PT ;  /* 0x0000000b1d00720c */ /* 0x000fe20003f64070 */
[----:B------:R-:W-:Y:S01]  /*13e30*/  @!P4 IMAD.IADD R7, R7, 0x1, -R29 ;  /* 0x000000010707c824 */ /* 0x000fe200078e0a1d */
[C---:B------:R-:W-:Y:S02]  /*13e40*/  ISETP.GT.U32.AND P4, PT, R29.reuse, R12, PT ;  /* 0x0000000c1d00720c */ /* 0x040fe40003f84070 */
[----:B------:R-:W-:-:S07]  /*13e50*/  ISETP.GT.U32.AND P0, PT, R29, R16, PT ;  /* 0x000000101d00720c */ /* 0x000fce0003f04070 */
[--C-:B------:R-:W-:Y:S01]  /*13e60*/  @!P5 IMAD.IADD R13, R13, 0x1, -R29.reuse ;  /* 0x000000010d0dd824 */ /* 0x100fe200078e0a1d */
[----:B------:R-:W-:Y:S01]  /*13e70*/  ISETP.GT.U32.AND P5, PT, R29, R14, PT ;  /* 0x0000000e1d00720c */ /* 0x000fe20003fa4070 */
        /* <DEDUP_REMOVED lines=9> */
[----:B------:R-:W3:Y:S04]  /*13f10*/  LDL.LU R5, [R1+0x688] ;  /* 0x0006880001057983 */ /* 0x000ee80000300800 */
[----:B------:R1:W-:Y:S01]  /*13f20*/  STL [R1+0x6d0], R11 ;  /* 0x0006d00b01007387 */ /* 0x0003e20000100800 */
[----:B------:R-:W-:-:S03]  /*13f30*/  @!P5 IMAD.IADD R14, R14, 0x1, -R29 ;  /* 0x000000010e0ed824 */ /* 0x000fc600078e0a1d */
[----:B------:R-:W4:Y:S01]  /*13f40*/  LDL.LU R3, [R1+0x674] ;  /* 0x0006740001037983 */ /* 0x000f220000300800 */
[----:B------:R-:W-:-:S03]  /*13f50*/  @!P0 IMAD.IADD R17, R17, 0x1, -R29 ;  /* 0x0000000111118824 */ /* 0x000fc600078e0a1d */
[----:B0-----:R-:W5:Y:S04]  /*13f60*/  LDL.LU R10, [R1+0x67c] ;  /* 0x00067c00010a7983 */ /* 0x001f680000300800 */
[----:B------:R0:W-:Y:S04]  /*13f70*/  STL [R1+0x6c8], R12 ;  /* 0x0006c80c01007387 */ /* 0x0001e80000100800 */
[----:B-1----:R-:W5:Y:S04]  /*13f80*/  LDL.LU R11, [R1+0x680] ;  /* 0x00068000010b7983 */ /* 0x002f680000300800 */
[----:B0-----:R-:W5:Y:S04]  /*13f90*/  LDL.LU R12, [R1+0x678] ;  /* 0x00067800010c7983 */ /* 0x001f680000300800 */
[----:B------:R-:W-:Y:S04]  /*13fa0*/  STL [R1+0x6ac], R14 ;  /* 0x0006ac0e01007387 */ /* 0x000fe80000100800 */
[----:B------:R0:W-:Y:S04]  /*13fb0*/  STL [R1+0x6b4], R17 ;  /* 0x0006b41101007387 */ /* 0x0001e80000100800 */
[----:B0-----:R-:W5:Y:S04]  /*13fc0*/  LDL.LU R17, [R1+0x65c] ;  /* 0x00065c0001117983 */ /* 0x001f680000300800 */
[----:B------:R-:W5:Y:S01]  /*13fd0*/  LDL.LU R14, [R1+0x664] ;  /* 0x00066400010e7983 */ /* 0x000f620000300800 */
[----:B------:R-:W-:-:S02]  /*13fe0*/  ISETP.GT.U32.AND P1, PT, R29, R18, PT ;  /* 0x000000121d00720c */ /* 0x000fc40003f24070 */
[C---:B------:R-:W-:Y:S02]  /*13ff0*/  ISETP.GT.U32.AND P2, PT, R29.reuse, R6, PT ;  /* 0x000000061d00720c */ /* 0x040fe40003f44070 */
[----:B------:R-:W-:-:S09]  /*14000*/  ISETP.GT.U32.AND P3, PT, R29, R19, PT ;  /* 0x000000131d00720c */ /* 0x000fd20003f64070 */
[--C-:B------:R-:W-:Y:S01]  /*14010*/  @!P1 IMAD.IADD R18, R18, 0x1, -R29.reuse ;  /* 0x0000000112129824 */ /* 0x100fe200078e0a1d */
[C---:B------:R-:W-:Y:S02]  /*14020*/  ISETP.GT.U32.AND P1, PT, R29.reuse, R25, PT ;  /* 0x000000191d00720c */ /* 0x040fe40003f24070 */
[C---:B------:R-:W-:Y:S02]  /*14030*/  ISETP.GT.U32.AND P4, PT, R29.reuse, R7, PT ;  /* 0x000000071d00720c */ /* 0x040fe40003f84070 */
[C---:B------:R-:W-:Y:S02]  /*14040*/  ISETP.GT.U32.AND P5, PT, R29.reuse, R13, PT ;  /* 0x0000000d1d00720c */ /* 0x040fe40003fa4070 */
[----:B------:R-:W-:Y:S01]  /*14050*/  ISETP.GT.U32.AND P6, PT, R29, R18, PT ;  /* 0x000000121d00720c */ /* 0x000fe20003fc4070 */
[----:B------:R-:W-:-:S06]  /*14060*/  @!P2 IMAD.IADD R6, R6, 0x1, -R29 ;  /* 0x000000010606a824 */ /* 0x000fcc00078e0a1d */
[--C-:B------:R-:W-:Y:S01]  /*14070*/  @!P1 IMAD.IADD R25, R25, 0x1, -R29.reuse ;  /* 0x0000000119199824 */ /* 0x100fe200078e0a1d */
[----:B------:R-:W-:Y:S01]  /*14080*/  ISETP.GT.U32.AND P1, PT, R29, R26, PT ;  /* 0x0000001a1d00720c */ /* 0x000fe20003f24070 */
[--C-:B------:R-:W-:Y:S01]  /*14090*/  @!P3 IMAD.IADD R19, R19, 0x1, -R29.reuse ;  /* 0x000000011313b824 */ /* 0x100fe200078e0a1d */
[----:B------:R-:W-:Y:S01]  /*140a0*/  ISETP.GT.U32.AND P2, PT, R29, R27, PT ;  /* 0x0000001b1d00720c */ /* 0x000fe20003f44070 */
[--C-:B------:R-:W-:Y:S01]  /*140b0*/  @!P4 IMAD.IADD R7, R7, 0x1, -R29.reuse ;  /* 0x000000010707c824 */ /* 0x100fe200078e0a1d */
[C---:B------:R-:W-:Y:S02]  /*140c0*/  ISETP.GT.U32.AND P0, PT, R29.reuse, R16, PT ;  /* 0x000000101d00720c */ /* 0x040fe40003f04070 */
[----:B------:R-:W-:Y:S01]  /*140d0*/  ISETP.GT.U32.AND P3, PT, R29, R2, PT ;  /* 0x000000021d00720c */ /* 0x000fe20003f64070 */
[--C-:B------:R-:W-:Y:S01]  /*140e0*/  @!P5 IMAD.IADD R13, R13, 0x1, -R29.reuse ;  /* 0x000000010d0dd824 */ /* 0x100fe200078e0a1d */
[C---:B------:R-:W-:Y:S01]  /*140f0*/  ISETP.GT.U32.AND P4, PT, R29.reuse, R8, PT ;  /* 0x000000081d00720c */ /* 0x040fe20003f84070 */
[----:B------:R-:W-:Y:S01]  /*14100*/  @!P6 IMAD.IADD R18, R18, 0x1, -R29 ;  /* 0x000000011212e824 */ /* 0x000fe200078e0a1d */
[----:B------:R-:W-:-:S03]  /*14110*/  ISETP.GT.U32.AND P5, PT, R29, R9, PT ;  /* 0x000000091d00720c */ /* 0x000fc60003fa4070 */
[--C-:B------:R-:W-:Y:S02]  /*14120*/  @!P1 IMAD.IADD R26, R26, 0x1, -R29.reuse ;  /* 0x000000011a1a9824 */ /* 0x100fe400078e0a1d */
[----:B------:R-:W-:-:S04]  /*14130*/  @!P2 IMAD.IADD R27, R27, 0x1, -R29 ;  /* 0x000000011b1ba824 */ /* 0x000fc800078e0a1d */
[--C-:B------:R-:W-:Y:S02]  /*14140*/  @!P3 IMAD.IADD R2, R2, 0x1, -R29.reuse ;  /* 0x000000010202b824 */ /* 0x100fe400078e0a1d */
[--C-:B------:R-:W-:Y:S02]  /*14150*/  @!P0 IMAD.IADD R16, R16, 0x1, -R29.reuse ;  /* 0x0000000110108824 */ /* 0x100fe400078e0a1d */
[--C-:B------:R-:W-:Y:S02]  /*14160*/  @!P4 IMAD.IADD R8, R8, 0x1, -R29.reuse ;  /* 0x000000010808c824 */ /* 0x100fe400078e0a1d */
[----:B------:R-:W-:Y:S01]  /*14170*/  @!P5 IMAD.IADD R9, R9, 0x1, -R29 ;  /* 0x000000010909d824 */ /* 0x000fe200078e0a1d */
[----:B------:R0:W-:Y:S04]  /*14180*/  STL [R1+0x6bc], R25 ;  /* 0x0006bc1901007387 */ /* 0x0001e80000100800 */
[----:B0-----:R-:W5:Y:S04]  /*14190*/  LDL.LU R25, [R1+0x3eb4] ;  /* 0x003eb40001197983 */ /* 0x001f680000300800 */
[----:B------:R-:W-:Y:S04]  /*141a0*/  STL [R1+0x6c0], R6 ;  /* 0x0006c00601007387 */ /* 0x000fe80000100800 */
[----:B------:R-:W-:Y:S04]  /*141b0*/  STL [R1+0x6b8], R19 ;  /* 0x0006b81301007387 */ /* 0x000fe80000100800 */
[----:B------:R-:W-:Y:S04]  /*141c0*/  STL [R1+0x6b0], R7 ;  /* 0x0006b00701007387 */ /* 0x000fe80000100800 */
[----:B------:R-:W-:Y:S04]  /*141d0*/  STL [R1+0x69c], R13 ;  /* 0x00069c0d01007387 */ /* 0x000fe80000100800 */
[----:B------:R-:W-:Y:S04]  /*141e0*/  STL [R1+0x6a4], R16 ;  /* 0x0006a41001007387 */ /* 0x000fe80000100800 */
[----:B------:R0:W-:Y:S01]  /*141f0*/  STL [R1+0x6a8], R18 ;  /* 0x0006a81201007387 */ /* 0x0001e20000100800 */
[----:B------:R-:W-:-:S03]  /*14200*/  IMAD.HI.U32 R0, R28, R4, RZ ;  /* 0x000000041c007227 */ /* 0x000fc600078e00ff */
[----:B0-----:R-:W5:Y:S04]  /*14210*/  LDL.LU R18, [R1+0x66c] ;  /* 0x00066c0001127983 */ /* 0x001f680000300800 */
[----:B------:R-:W5:Y:S04]  /*14220*/  LDL.LU R7, [R1+0x670] ;  /* 0x0006700001077983 */ /* 0x000f680000300800 */
[----:B------:R-:W5:Y:S04]  /*14230*/  LDL.LU R13, [R1+0x668] ;  /* 0x00066800010d7983 */ /* 0x000f680000300800 */
[----:B------:R-:W5:Y:S01]  /*14240*/  LDL.LU R16, [R1+0x660] ;  /* 0x0006600001107983 */ /* 0x000f620000300800 */
[----:B------:R-:W-:-:S04]  /*14250*/  IMAD.MOV R0, RZ, RZ, -R0 ;  /* 0x000000ffff007224 */ /* 0x000fc800078e0a00 */
[C---:B------:R-:W-:Y:S01]  /*14260*/  IMAD R4, R29.reuse, R0, R4 ;  /* 0x000000001d047224 */ /* 0x040fe200078e0204 */
[C---:B--2---:R-:W-:Y:S02]  /*14270*/  ISETP.GT.U32.AND P0, PT, R29.reuse, R15, PT ;  /* 0x0000000f1d00720c */ /* 0x044fe40003f04070 */
[C---:B---3--:R-:W-:Y:S02]  /*14280*/  ISETP.GT.U32.AND P6, PT, R29.reuse, R5, PT ;  /* 0x000000051d00720c */ /* 0x048fe40003fc4070 */
[C---:B----4-:R-:W-:Y:S02]  /*14290*/  ISETP.GT.U32.AND P1, PT, R29.reuse, R3, PT ;  /* 0x000000031d00720c */ /* 0x050fe40003f24070 */
[----:B-----5:R-:W-:-:S09]  /*142a0*/  ISETP.GT.U32.AND P2, PT, R29, R10, PT ;  /* 0x0000000a1d00720c */ /* 0x020fd20003f44070 */
        /* <DEDUP_REMOVED lines=10> */
[C---:B------:R-:W-:Y:S02]  /*14350*/  ISETP.GT.U32.AND P3, PT, R29.reuse, R8, PT ;  /* 0x000000081d00720c */ /* 0x040fe40003f64070 */
[C---:B------:R-:W-:Y:S01]  /*14360*/  ISETP.GT.U32.AND P5, PT, R29.reuse, R17, PT ;  /* 0x000000111d00720c */ /* 0x040fe20003fa4070 */
[--C-:B------:R-:W-:Y:S01]  /*14370*/  @!P4 IMAD.IADD R12, R12, 0x1, -R29.reuse ;  /* 0x000000010c0cc824 */ /* 0x100fe200078e0a1d */
[----:B------:R-:W-:Y:S01]  /*14380*/  ISETP.GT.U32.AND P4, PT, R29, R9, PT ;  /* 0x000000091d00720c */ /* 0x000fe20003f84070 */
[--C-:B------:R-:W-:Y:S02]  /*14390*/  @!P6 IMAD.IADD R26, R26, 0x1, -R29.reuse ;  /* 0x000000011a1ae824 */ /* 0x100fe400078e0a1d */
[--C-:B------:R-:W-:Y:S02]  /*143a0*/  @!P1 IMAD.IADD R27, R27, 0x1, -R29.reuse ;  /* 0x000000011b1b9824 */ /* 0x100fe400078e0a1d */
[----:B------:R-:W-:-:S06]  /*143b0*/  @!P2 IMAD.IADD R2, R2, 0x1, -R29 ;  /* 0x000000010202a824 */ /* 0x000fcc00078e0a1d */
[--C-:B------:R-:W-:Y:S01]  /*143c0*/  @!P5 IMAD.IADD R17, R17, 0x1, -R29.reuse ;  /* 0x000000011111d824 */ /* 0x100fe200078e0a1d */
[C---:B------:R-:W-:Y:S01]  /*143d0*/  ISETP.GT.U32.AND P5, PT, R29.reuse, R15, PT ;  /* 0x0000000f1d00720c */ /* 0x040fe20003fa4070 */
[----:B------:R0:W-:Y:S01]  /*143e0*/  STL [R1+0x6a0], R26 ;  /* 0x0006a01a01007387 */ /* 0x0001e20000100800 */
[--C-:B------:R-:W-:Y:S01]  /*143f0*/  @!P3 IMAD.IADD R8, R8, 0x1, -R29.reuse ;  /* 0x000000010808b824 */ /* 0x100fe200078e0a1d */
[----:B------:R-:W-:Y:S01]  /*14400*/  ISETP.GT.U32.AND P0, PT, R29, R14, PT ;  /* 0x0000000e1d00720c */ /* 0x000fe20003f04070 */
[--C-:B------:R-:W-:Y:S01]  /*14410*/  @!P4 IMAD.IADD R9, R9, 0x1, -R29.reuse ;  /* 0x000000010909c824 */ /* 0x100fe200078e0a1d */
[----:B0-----:R-:W2:Y:S04]  /*14420*/  LDL.LU R26, [R1+0x64c] ;  /* 0x00064c00011a7983 */ /* 0x001ea80000300800 */
[----:B------:R0:W-:Y:S04]  /*14430*/  STL [R1+0x684], R27 ;  /* 0x0006841b01007387 */ /* 0x0001e80000100800 */
[--C-:B------:R-:W-:Y:S01]  /*14440*/  @!P5 IMAD.IADD R15, R15, 0x1, -R29.reuse ;  /* 0x000000010f0fd824 */ /* 0x100fe200078e0a1d */
[----:B0-----:R-:W3:Y:S04]  /*14450*/  LDL.LU R27, [R1+0x654] ;  /* 0x00065400011b7983 */ /* 0x001ee80000300800 */
[----:B------:R0:W-:Y:S04]  /*14460*/  STL [R1+0x68c], R2 ;  /* 0x00068c0201007387 */ /* 0x0001e80000100800 */
[----:B------:R-:W4:Y:S04]  /*14470*/  LDL.LU R6, [R1+0x650] ;  /* 0x0006500001067983 */ /* 0x000f280000300800 */
[----:B------:R-:W5:Y:S04]  /*14480*/  LDL.LU R19, [R1+0x634] ;  /* 0x0006340001137983 */ /* 0x000f680000300800 */
[----:B------:R1:W-:Y:S04]  /*14490*/  STL [R1+0x694], R8 ;  /* 0x0006940801007387 */ /* 0x0003e80000100800 */
        /* <DEDUP_REMOVED lines=26> */
[----:B------:R1:W-:Y:S04]  /*14640*/  STL [R1+0x678], R12 ;  /* 0x0006780c01007387 */ /* 0x0003e80000100800 */
[----:B0-----:R-:W3:Y:S01]  /*14650*/  LDL R17, [R1+0x3430] ;  /* 0x0034300001117983 */ /* 0x001ee20000100800 */
[----:B------:R-:W-:-:S02]  /*14660*/  ISETP.GT.U32.AND P6, PT, R29, R14, PT ;  /* 0x0000000e1d00720c */ /* 0x000fc40003fc4070 */
[C---:B------:R-:W-:Y:S01]  /*14670*/  ISETP.GT.U32.AND P0, PT, R29.reuse, R18, PT ;  /* 0x000000121d00720c */ /* 0x040fe20003f04070 */
[----:B------:R-:W3:Y:S01]  /*14680*/  LDL.LU R10, [R1+0x638] ;  /* 0x00063800010a7983 */ /* 0x000ee20000300800 */
[C---:B------:R-:W-:Y:S02]  /*14690*/  ISETP.GT.U32.AND P1, PT, R29.reuse, R7, PT ;  /* 0x000000071d00720c */ /* 0x040fe40003f24070 */
[C---:B------:R-:W-:Y:S01]  /*146a0*/  ISETP.GT.U32.AND P2, PT, R29.reuse, R13, PT ;  /* 0x0000000d1d00720c */ /* 0x040fe20003f44070 */
[----:B------:R-:W3:Y:S01]  /*146b0*/  LDL.LU R11, [R1+0x624] ;  /* 0x00062400010b7983 */ /* 0x000ee20000300800 */
[----:B------:R-:W-:-:S05]  /*146c0*/  ISETP.GT.U32.AND P3, PT, R29, R16, PT ;  /* 0x000000101d00720c */ /* 0x000fca0003f64070 */
[--C-:B------:R-:W-:Y:S02]  /*146d0*/  @!P6 IMAD.IADD R14, R14, 0x1, -R29.reuse ;  /* 0x000000010e0ee824 */ /* 0x100fe400078e0a1d */
[--C-:B------:R-:W-:Y:S02]  /*146e0*/  @!P0 IMAD.IADD R18, R18, 0x1, -R29.reuse ;  /* 0x0000000112128824 */ /* 0x100fe400078e0a1d */
[--C-:B------:R-:W-:Y:S02]  /*146f0*/  @!P1 IMAD.IADD R7, R7, 0x1, -R29.reuse ;  /* 0x0000000107079824 */ /* 0x100fe400078e0a1d */
[--C-:B------:R-:W-:Y:S02]  /*14700*/  @!P2 IMAD.IADD R13, R13, 0x1, -R29.reuse ;  /* 0x000000010d0da824 */ /* 0x100fe400078e0a1d */
[----:B------:R-:W-:Y:S01]  /*14710*/  @!P3 IMAD.IADD R16, R16, 0x1, -R29 ;  /* 0x000000011010b824 */ /* 0x000fe200078e0a1d */
[----:B------:R0:W-:Y:S04]  /*14720*/  STL [R1+0x664], R14 ;  /* 0x0006640e01007387 */ /* 0x0001e80000100800 */
[----:B-1----:R-:W3:Y:S04]  /*14730*/  LDL.LU R12, [R1+0x62c] ;  /* 0x00062c00010c7983 */ /* 0x002ee80000300800 */
[----:B0-----:R-:W3:Y:S01]  /*14740*/  LDL.LU R14, [R1+0x630] ;  /* 0x00063000010e7983 */ /* 0x001ee20000300800 */
        /* <DEDUP_REMOVED lines=12> */
[C---:B------:R-:W-:Y:S01]  /*14810*/  ISETP.GT.U32.AND P6, PT, R29.reuse, R0, PT ;  /* 0x000000001d00720c */ /* 0x040fe20003fc4070 */
        /* <DEDUP_REMOVED lines=14> */
[----:B------:R-:W4:Y:S04]  /*14900*/  LDL.LU R4, [R1+0x614] ;  /* 0x0006140001047983 */ /* 0x000f280000300800 */
[----:B------:R1:W-:Y:S04]  /*14910*/  STL [R1+0x668], R13 ;  /* 0x0006680d01007387 */ /* 0x0003e80000100800 */
[----:B------:R5:W-:Y:S04]  /*14920*/  STL [R1+0x660], R16 ;  /* 0x0006601001007387 */ /* 0x000be80000100800 */
[----:B------:R-:W3:Y:S04]  /*14930*/  LDL.LU R5, [R1+0x61c] ;  /* 0x00061c0001057983 */ /* 0x000ee80000300800 */
[----:B0-----:R-:W3:Y:S04]  /*14940*/  LDL.LU R7, [R1+0x620] ;  /* 0x0006200001077983 */ /* 0x001ee80000300800 */
[----:B------:R0:W-:Y:S04]  /*14950*/  STL [R1+0x64c], R26 ;  /* 0x00064c1a01007387 */ /* 0x0001e80000100800 */
[----:B-1----:R-:W3:Y:S04]  /*14960*/  LDL.LU R13, [R1+0x618] ;  /* 0x00061800010d7983 */ /* 0x002ee80000300800 */
[----:B-----5:R-:W5:Y:S01]  /*14970*/  LDL.LU R16, [R1+0x610] ;  /* 0x0006100001107983 */ /* 0x020f620000300800 */
[----:B------:R-:W-:-:S02]  /*14980*/  ISETP.GT.U32.AND P5, PT, R29, R27, PT ;  /* 0x0000001b1d00720c */ /* 0x000fc40003fa4070 */
[----:B------:R-:W-:Y:S01]  /*14990*/  ISETP.GT.U32.AND P4, PT, R29, R9, PT ;  /* 0x000000091d00720c */ /* 0x000fe20003f84070 */
[----:B0-----:R-:W5:Y:S10]  /*149a0*/  LDL.LU R26, [R1+0x5fc] ;  /* 0x0005fc00011a7983 */ /* 0x001f740000300800 */
[--C-:B------:R-:W-:Y:S01]  /*149b0*/  @!P5 IMAD.IADD R27, R27, 0x1, -R29.reuse ;  /* 0x000000011b1bd824 */ /* 0x100fe200078e0a1d */
[----:B------:R-:W-:Y:S01]  /*149c0*/  ISETP.GT.U32.AND P5, PT, R29, R15, PT ;  /* 0x0000000f1d00720c */ /* 0x000fe20003fa4070 */
[----:B------:R-:W-:Y:S01]  /*149d0*/  @!P4 IMAD.IADD R9, R9, 0x1, -R29 ;  /* 0x000000010909c824 */ /* 0x000fe200078e0a1d */
[----:B------:R-:W-:-:S02]  /*149e0*/  ISETP.GT.U32.AND P0, PT, R29, R6, PT ;  /* 0x000000061d00720c */ /* 0x000fc40003f04070 */
[C---:B------:R-:W-:Y:S02]  /*149f0*/  ISETP.GT.U32.AND P4, PT, R29.reuse, R27, PT ;  /* 0x0000001b1d00720c */ /* 0x040fe40003f84070 */
[----:B------:R-:W-:-:S07]  /*14a00*/  ISETP.GT.U32.AND P1, PT, R29, R19, PT ;  /* 0x000000131d00720c */ /* 0x000fce0003f24070 */
[--C-:B------:R-:W-:Y:S01]  /*14a10*/  @!P5 IMAD.IADD R15, R15, 0x1, -R29.reuse ;  /* 0x000000010f0fd824 */ /* 0x100fe200078e0a1d */
[C---:B------:R-:W-:Y:S01]  /*14a20*/  ISETP.GT.U32.AND P5, PT, R29.reuse, R0, PT ;  /* 0x000000001d00720c */ /* 0x040fe20003fa4070 */
[--C-:B------:R-:W-:Y:S01]  /*14a30*/  @!P0 IMAD.IADD R6, R6, 0x1, -R29.reuse ;  /* 0x0000000106068824 */ /* 0x100fe200078e0a1d */
[C---:B------:R-:W-:Y:S02]  /*14a40*/  ISETP.GT.U32.AND P2, PT, R29.reuse, R2, PT ;  /* 0x000000021d00720c */ /* 0x040fe40003f44070 */
[----:B------:R-:W-:Y:S01]  /*14a50*/  ISETP.GT.U32.AND P6, PT, R29, R15, PT ;  /* 0x0000000f1d00720c */ /* 0x000fe20003fc4070 */
[--C-:B------:R-:W-:Y:S01]  /*14a60*/  @!P4 IMAD.IADD R27, R27, 0x1, -R29.reuse ;  /* 0x000000011b1bc824 */ /* 0x100fe200078e0a1d */
[----:B------:R-:W-:Y:S01]  /*14a70*/  ISETP.GT.U32.AND P0, PT, R29, R11, PT ;  /* 0x0000000b1d00720c */ /* 0x000fe20003f04070 */
[----:B------:R-:W-:Y:S01]  /*14a80*/  @!P1 IMAD.IADD R19, R19, 0x1, -R29 ;  /* 0x0000000113139824 */ /* 0x000fe200078e0a1d */
[----:B------:R-:W-:-:S05]  /*14a90*/  ISETP.GT.U32.AND P1, PT, R29, R12, PT ;  /* 0x0000000c1d00720c */ /* 0x000fca0003f24070 */
[--C-:B------:R-:W-:Y:S01]  /*14aa0*/  @!P5 IMAD.IADD R0, R0, 0x1, -R29.reuse ;  /* 0x000000010000d824 */ /* 0x100fe200078e0a1d */
[----:B------:R-:W-:Y:S01]  /*14ab0*/  ISETP.GT.U32.AND P5, PT, R29, R10, PT ;  /* 0x0000000a1d00720c */ /* 0x000fe20003fa4070 */
[----:B------:R0:W-:Y:S01]  /*14ac0*/  STL [R1+0x654], R27 ;  /* 0x0006541b01007387 */ /* 0x0001e20000100800 */
[--C-:B------:R-:W-:Y:S02]  /*14ad0*/  @!P2 IMAD.IADD R2, R2, 0x1, -R29.reuse ;  /* 0x000000010202a824 */ /* 0x100fe400078e0a1d */
[----:B------:R-:W-:Y:S01]  /*14ae0*/  @!P6 IMAD.IADD R15, R15, 0x1, -R29 ;  /* 0x000000010f0fe824 */ /* 0x000fe200078e0a1d */
[----:B0-----:R-:W5:Y:S01]  /*14af0*/  LDL.LU R27, [R1+0x604] ;  /* 0x00060400011b7983 */ /* 0x001f620000300800 */
[----:B------:R-:W-:-:S07]  /*14b00*/  ISETP.GT.U32.AND P3, PT, R29, R8, PT ;  /* 0x000000081d00720c */ /* 0x000fce0003f64070 */
[--C-:B------:R-:W-:Y:S01]  /*14b10*/  @!P5 IMAD.IADD R10, R10, 0x1, -R29.reuse ;  /* 0x000000010a0ad824 */ /* 0x100fe200078e0a1d */
[----:B------:R-:W-:Y:S01]  /*14b20*/  ISETP.GT.U32.AND P2, PT, R29, R14, PT ;  /* 0x0000000e1d00720c */ /* 0x000fe20003f44070 */
[--C-:B------:R-:W-:Y:S01]  /*14b30*/  @!P0 IMAD.IADD R11, R11, 0x1, -R29.reuse ;  /* 0x000000010b0b8824 */ /* 0x100fe200078e0a1d */
[----:B------:R-:W-:Y:S01]  /*14b40*/  ISETP.GT.U32.AND P4, PT, R29, R9, PT ;  /* 0x000000091d00720c */ /* 0x000fe20003f84070 */
[--C-:B------:R-:W-:Y:S01]  /*14b50*/  @!P1 IMAD.IADD R12, R12, 0x1, -R29.reuse ;  /* 0x000000010c0c9824 */ /* 0x100fe200078e0a1d */
[----:B------:R-:W-:Y:S04]  /*14b60*/  STL [R1+0x658], R0 ;  /* 0x0006580001007387 */ /* 0x000fe80000100800 */
[----:B------:R-:W-:Y:S01]  /*14b70*/  STL [R1+0x650], R6 ;  /* 0x0006500601007387 */ /* 0x000fe20000100800 */
[----:B------:R-:W-:-:S04]  /*14b80*/  @!P3 IMAD.IADD R8, R8, 0x1, -R29 ;  /* 0x000000010808b824 */ /* 0x000fc800078e0a1d */
[--C-:B------:R-:W-:Y:S01]  /*14b90*/  @!P2 IMAD.IADD R14, R14, 0x1, -R29.reuse ;  /* 0x000000010e0ea824 */ /* 0x100fe200078e0a1d */
[----:B------:R-:W-:Y:S01]  /*14ba0*/  STL [R1+0x634], R19 ;  /* 0x0006341301007387 */ /* 0x000fe20000100800 */
[----:B------:R-:W-:-:S03]  /*14bb0*/  @!P4 IMAD.IADD R9, R9, 0x1, -R29 ;  /* 0x000000010909c824 */ /* 0x000fc600078e0a1d */
[----:B------:R-:W-:Y:S04]  /*14bc0*/  STL [R1+0x63c], R2 ;  /* 0x00063c0201007387 */ /* 0x000fe80000100800 */
[----:B------:R-:W-:Y:S04]  /*14bd0*/  STL [R1+0x644], R8 ;  /* 0x0006440801007387 */ /* 0x000fe80000100800 */
[----:B------:R0:W-:Y:S04]  /*14be0*/  STL [R1+0x640], R15 ;  /* 0x0006400f01007387 */ /* 0x0001e80000100800 */
[----:B------:R1:W-:Y:S01]  /*14bf0*/  STL [R1+0x648], R9 ;  /* 0x0006480901007387 */ /* 0x0003e20000100800 */
[----:B0-----:R-:W-:-:S03]  /*14c00*/  IMAD.MOV.U32 R15, RZ, RZ, R24 ;  /* 0x000000ffff0f7224 */ /* 0x001fc600078e0018 */
[----:B------:R-:W5:Y:S04]  /*14c10*/  LDL.LU R24, [R1+0x608] ;  /* 0x0006080001187983 */ /* 0x000f680000300800 */
[----:B------:R-:W5:Y:S04]  /*14c20*/  LDL.LU R19, [R1+0x600] ;  /* 0x0006000001137983 */ /* 0x000f680000300800 */
[----:B------:R-:W5:Y:S04]  /*14c30*/  LDL.LU R2, [R1+0x5e4] ;  /* 0x0005e40001027983 */ /* 0x000f680000300800 */
[----:B------:R-:W5:Y:S04]  /*14c40*/  LDL.LU R8, [R1+0x5ec] ;  /* 0x0005ec0001087983 */ /* 0x000f680000300800 */
[----:B-1----:R-:W5:Y:S01]  /*14c50*/  LDL.LU R9, [R1+0x5f4] ;  /* 0x0005f40001097983 */ /* 0x002f620000300800 */
[----:B--2---:R-:W-:-:S02]  /*14c60*/  ISETP.GT.U32.AND P3, PT, R29, R17, PT ;  /* 0x000000111d00720c */ /* 0x004fc40003f64070 */
[C---:B----4-:R-:W-:Y:S02]  /*14c70*/  ISETP.GT.U32.AND P6, PT, R29.reuse, R4, PT ;  /* 0x000000041d00720c */ /* 0x050fe40003fc4070 */
[C---:B---3--:R-:W-:Y:S02]  /*14c80*/  ISETP.GT.U32.AND P5, PT, R29.reuse, R5, PT ;  /* 0x000000051d00720c */ /* 0x048fe40003fa4070 */
[C---:B------:R-:W-:Y:S02]  /*14c90*/  ISETP.GT.U32.AND P0, PT, R29.reuse, R7, PT ;  /* 0x000000071d00720c */ /* 0x040fe40003f04070 */
[----:B------:R-:W-:-:S07]  /*14ca0*/  ISETP.GT.U32.AND P1, PT, R29, R13, PT ;  /* 0x0000000d1d00720c */ /* 0x000fce0003f24070 */
[--C-:B------:R-:W-:Y:S01]  /*14cb0*/  @!P6 IMAD.IADD R4, R4, 0x1, -R29.reuse ;  /* 0x000000010404e824 */ /* 0x100fe200078e0a1d */
[----:B------:R-:W-:Y:S01]  /*14cc0*/  ISETP.GT.U32.AND P6, PT, R29, R10, PT ;  /* 0x0000000a1d00720c */ /* 0x000fe20003fc4070 */
[--C-:B------:R-:W-:Y:S01]  /*14cd0*/  @!P5 IMAD.IADD R5, R5, 0x1, -R29.reuse ;  /* 0x000000010505d824 */ /* 0x100fe200078e0a1d */
[----:B------:R-:W-:Y:S01]  /*14ce0*/  ISETP.GT.U32.AND P5, PT, R29, R11, PT ;  /* 0x0000000b1d00720c */ /* 0x000fe20003fa4070 */
[--C-:B------:R-:W-:Y:S01]  /*14cf0*/  @!P0 IMAD.IADD R7, R7, 0x1, -R29.reuse ;  /* 0x0000000107078824 */ /* 0x100fe200078e0a1d */
[C---:B------:R-:W-:Y:S02]  /*14d00*/  ISETP.GT.U32.AND P0, PT, R29.reuse, R12, PT ;  /* 0x0000000c1d00720c */ /* 0x040fe40003f04070 */
[----:B-----5:R-:W-:Y:S01]  /*14d10*/  ISETP.GT.U32.AND P2, PT, R29, R16, PT ;  /* 0x000000101d00720c */ /* 0x020fe20003f44070 */
[----:B------:R-:W-:Y:S01]  /*14d20*/  @!P1 IMAD.IADD R13, R13, 0x1, -R29 ;  /* 0x000000010d0d9824 */ /* 0x000fe200078e0a1d */
[----:B------:R-:W-:-:S05]  /*14d30*/  ISETP.GT.U32.AND P1, PT, R29, R14, PT ;  /* 0x0000000e1d00720c */ /* 0x000fca0003f24070 */
[--C-:B------:R-:W-:Y:S02]  /*14d40*/  @!P6 IMAD.IADD R10, R10, 0x1, -R29.reuse ;  /* 0x000000010a0ae824 */ /* 0x100fe400078e0a1d */
[--C-:B------:R-:W-:Y:S02]  /*14d50*/  @!P5 IMAD.IADD R11, R11, 0x1, -R29.reuse ;  /* 0x000000010b0bd824 */ /* 0x100fe400078e0a1d */
[--C-:B------:R-:W-:Y:S01]  /*14d60*/  @!P0 IMAD.IADD R12, R12, 0x1, -R29.reuse ;  /* 0x000000010c0c8824 */ /* 0x100fe200078e0a1d */
[----:B------:R0:W-:Y:S01]  /*14d70*/  STL [R1+0x638], R10 ;  /* 0x0006380a01007387 */ /* 0x0001e20000100800 */
[--C-:B------:R-:W-:Y:S02]  /*14d80*/  @!P3 IMAD.IADD R17, R17, 0x1, -R29.reuse ;  /* 0x000000011111b824 */ /* 0x100fe400078e0a1d */
[--C-:B------:R-:W-:Y:S02]  /*14d90*/  @!P2 IMAD.IADD R16, R16, 0x1, -R29.reuse ;  /* 0x000000011010a824 */ /* 0x100fe400078e0a1d */
[----:B------:R-:W-:Y:S01]  /*14da0*/  @!P1 IMAD.IADD R14, R14, 0x1, -R29 ;  /* 0x000000010e0e9824 */ /* 0x000fe200078e0a1d */
[----:B0-----:R-:W2:Y:S01]  /*14db0*/  LDL.LU R10, [R1+0x5f8] ;  /* 0x0005f800010a7983 */ /* 0x001ea20000300800 */
[----:B------:R-:W-:-:S03]  /*14dc0*/  ISETP.GT.U32.AND P2, PT, R29, R17, PT ;  /* 0x000000111d00720c */ /* 0x000fc60003f44070 */
[----:B------:R0:W-:Y:S04]  /*14dd0*/  STL [R1+0x624], R11 ;  /* 0x0006240b01007387 */ /* 0x0001e80000100800 */
[----:B------:R1:W-:Y:S04]  /*14de0*/  STL [R1+0x62c], R12 ;  /* 0x00062c0c01007387 */ /* 0x0003e80000100800 */
[----:B------:R-:W3:Y:S04]  /*14df0*/  LDL.LU R6, [R1+0x5e8] ;  /* 0x0005e80001067983 */ /* 0x000ee80000300800 */
[----:B------:R4:W-:Y:S04]  /*14e00*/  STL [R1+0x630], R14 ;  /* 0x0006300e01007387 */ /* 0x0009e80000100800 */
[----:B0-----:R-:W5:Y:S04]  /*14e10*/  LDL.LU R11, [R1+0x5d4] ;  /* 0x0005d400010b7983 */ /* 0x001f680000300800 */
[----:B-1----:R-:W2:Y:S01]  /*14e20*/  LDL.LU R12, [R1+0x5dc] ;  /* 0x0005dc00010c7983 */ /* 0x002ea20000300800 */
[----:B------:R-:W-:-:S05]  /*14e30*/  @!P2 IMAD.IADD R17, R17, 0x1, -R29 ;  /* 0x000000011111a824 */ /* 0x000fca00078e0a1d */
[----:B------:R0:W-:Y:S04]  /*14e40*/  STL [R1+0x628], R17 ;  /* 0x0006281101007387 */ /* 0x0001e80000100800 */
[----:B----4-:R-:W4:Y:S04]  /*14e50*/  LDL.LU R14, [R1+0x5e0] ;  /* 0x0005e000010e7983 */ /* 0x010f280000300800 */
[----:B0-----:R-:W4:Y:S01]  /*14e60*/  LDL.LU R17, [R1+0x5d8] ;  /* 0x0005d80001117983 */ /* 0x001f220000300800 */
[C---:B------:R-:W-:Y:S02]  /*14e70*/  ISETP.GT.U32.AND P4, PT, R29.reuse, R18, PT ;  /* 0x000000121d00720c */ /* 0x040fe40003f84070 */
[----:B------:R-:W-:-:S11]  /*14e80*/  ISETP.GT.U32.AND P3, PT, R29, R26, PT ;  /* 0x0000001a1d00720c */ /* 0x000fd60003f64070 */
[--C-:B------:R-:W-:Y:S01]  /*14e90*/  @!P4 IMAD.IADD R18, R18, 0x1, -R29.reuse ;  /* 0x000000011212c824 */ /* 0x100fe200078e0a1d */
[C---:B------:R-:W-:Y:S01]  /*14ea0*/  ISETP.GT.U32.AND P4, PT, R29.reuse, R27, PT ;  /* 0x0000001b1d00720c */ /* 0x040fe20003f84070 */
        /* <DEDUP_REMOVED lines=8> */
[C---:B------:R-:W-:Y:S02]  /*14f30*/  ISETP.GT.U32.AND P1, PT, R29.reuse, R13, PT ;  /* 0x0000000d1d00720c */ /* 0x040fe40003f24070 */
[----:B------:R-:W-:Y:S01]  /*14f40*/  ISETP.GT.U32.AND P2, PT, R29, R16, PT ;  /* 0x000000101d00720c */ /* 0x000fe20003f44070 */
[----:B------:R-:W-:Y:S01]  /*14f50*/  @!P5 IMAD.IADD R5, R5, 0x1, -R29 ;  /* 0x000000010505d824 */ /* 0x000fe200078e0a1d */
[----:B------:R-:W-:-:S03]  /*14f60*/  ISETP.GT.U32.AND P3, PT, R29, R26, PT ;  /* 0x0000001a1d00720c */ /* 0x000fc60003f64070 */
[--C-:B------:R-:W-:Y:S01]  /*14f70*/  @!P4 IMAD.IADD R4, R4, 0x1, -R29.reuse ;  /* 0x000000010404c824 */ /* 0x100fe200078e0a1d */
[----:B------:R-:W-:Y:S01]  /*14f80*/  ISETP.GT.U32.AND P4, PT, R29, R24, PT ;  /* 0x000000181d00720c */ /* 0x000fe20003f84070 */
[--C-:B------:R-:W-:Y:S01]  /*14f90*/  @!P0 IMAD.IADD R7, R7, 0x1, -R29.reuse ;  /* 0x0000000107078824 */ /* 0x100fe200078e0a1d */
[C---:B------:R-:W-:Y:S01]  /*14fa0*/  ISETP.GT.U32.AND P5, PT, R29.reuse, R19, PT ;  /* 0x000000131d00720c */ /* 0x040fe20003fa4070 */
[----:B------:R0:W-:Y:S01]  /*14fb0*/  STL [R1+0x60c], R18 ;  /* 0x00060c1201007387 */ /* 0x0001e20000100800 */
[----:B------:R-:W-:Y:S01]  /*14fc0*/  ISETP.GT.U32.AND P0, PT, R29, R2, PT ;  /* 0x000000021d00720c */ /* 0x000fe20003f04070 */
[--C-:B------:R-:W-:Y:S01]  /*14fd0*/  @!P6 IMAD.IADD R27, R27, 0x1, -R29.reuse ;  /* 0x000000011b1be824 */ /* 0x100fe200078e0a1d */
[----:B------:R-:W-:Y:S01]  /*14fe0*/  ISETP.GT.U32.AND P6, PT, R29, R15, PT ;  /* 0x0000000f1d00720c */ /* 0x000fe20003fc4070 */
[--C-:B------:R-:W-:Y:S01]  /*14ff0*/  @!P1 IMAD.IADD R13, R13, 0x1, -R29.reuse ;  /* 0x000000010d0d9824 */ /* 0x100fe200078e0a1d */
[----:B0-----:R-:W4:Y:S01]  /*15000*/  LDL.LU R18, [R1+0x5bc] ;  /* 0x0005bc0001127983 */ /* 0x001f220000300800 */
[----:B------:R-:W-:Y:S01]  /*15010*/  @!P2 IMAD.IADD R16, R16, 0x1, -R29 ;  /* 0x000000011010a824 */ /* 0x000fe200078e0a1d */
[----:B------:R-:W-:-:S03]  /*15020*/  ISETP.GT.U32.AND P1, PT, R29, R8, PT ;  /* 0x000000081d00720c */ /* 0x000fc60003f24070 */
[--C-:B------:R-:W-:Y:S01]  /*15030*/  @!P4 IMAD.IADD R24, R24, 0x1, -R29.reuse ;  /* 0x000000011818c824 */ /* 0x100fe200078e0a1d */
[----:B------:R-:W-:Y:S01]  /*15040*/  STL [R1+0x614], R4 ;  /* 0x0006140401007387 */ /* 0x000fe20000100800 */
[--C-:B------:R-:W-:Y:S02]  /*15050*/  @!P3 IMAD.IADD R26, R26, 0x1, -R29.reuse ;  /* 0x000000011a1ab824 */ /* 0x100fe400078e0a1d */
[--C-:B------:R-:W-:Y:S01]  /*15060*/  @!P5 IMAD.IADD R19, R19, 0x1, -R29.reuse ;  /* 0x000000011313d824 */ /* 0x100fe200078e0a1d */
[----:B------:R-:W-:Y:S01]  /*15070*/  STL [R1+0x61c], R5 ;  /* 0x00061c0501007387 */ /* 0x000fe20000100800 */
[----:B------:R-:W-:-:S03]  /*15080*/  @!P0 IMAD.IADD R2, R2, 0x1, -R29 ;  /* 0x0000000102028824 */ /* 0x000fc600078e0a1d */
[----:B------:R-:W-:Y:S04]  /*15090*/  STL [R1+0x620], R7 ;  /* 0x0006200701007387 */ /* 0x000fe80000100800 */
[----:B------:R-:W-:Y:S01]  /*150a0*/  STL [R1+0x618], R13 ;  /* 0x0006180d01007387 */ /* 0x000fe20000100800 */
[----:B------:R-:W-:-:S03]  /*150b0*/  @!P6 IMAD.IADD R15, R15, 0x1, -R29 ;  /* 0x000000010f0fe824 */ /* 0x000fc600078e0a1d */
[----:B------:R0:W-:Y:S01]  /*150c0*/  STL [R1+0x610], R16 ;  /* 0x0006101001007387 */ /* 0x0001e20000100800 */
[----:B------:R-:W-:-:S03]  /*150d0*/  ISETP.GT.U32.AND P2, PT, R29, R9, PT ;  /* 0x000000091d00720c */ /* 0x000fc60003f44070 */
[----:B0-----:R-:W4:Y:S04]  /*150e0*/  LDL R16, [R1+0x3434] ;  /* 0x0034340001107983 */ /* 0x001f280000100800 */
[----:B------:R0:W-:Y:S01]  /*150f0*/  STL [R1+0x5fc], R26 ;  /* 0x0005fc1a01007387 */ /* 0x0001e20000100800 */
[----:B------:R-:W-:-:S03]  /*15100*/  @!P1 IMAD.IADD R8, R8, 0x1, -R29 ;  /* 0x0000000108089824 */ /* 0x000fc600078e0a1d */
[----:B0-----:R-:W4:Y:S04]  /*15110*/  LDL.LU R26, [R1+0x5c4] ;  /* 0x0005c400011a7983 */ /* 0x001f280000300800 */
[----:B------:R-:W4:Y:S04]  /*15120*/  LDL.LU R7, [R1+0x5cc] ;  /* 0x0005cc0001077983 */ /* 0x000f280000300800 */
[----:B------:R0:W-:Y:S01]  /*15130*/  STL [R1+0x604], R27 ;  /* 0x0006041b01007387 */ /* 0x0001e20000100800 */
[----:B------:R-:W-:-:S03]  /*15140*/  IMAD.HI.U32 R0, R28, R3, RZ ;  /* 0x000000031c007227 */ /* 0x000fc600078e00ff */
[----:B0-----:R-:W4:Y:S04]  /*15150*/  LDL.LU R27, [R1+0x5d0] ;  /* 0x0005d000011b7983 */ /* 0x001f280000300800 */
[----:B------:R-:W4:Y:S04]  /*15160*/  LDL.LU R13, [R1+0x5c8] ;  /* 0x0005c800010d7983 */ /* 0x000f280000300800 */
[----:B------:R0:W-:Y:S01]  /*15170*/  @!P6 STL [R1+0x5f0], R15 ;  /* 0x0005f00f0100e387 */ /* 0x0001e20000100800 */
[----:B------:R-:W-:Y:S01]  /*15180*/  ISETP.GT.U32.AND P6, PT, R29, R24, PT ;  /* 0x000000181d00720c */ /* 0x000fe20003fc4070 */
[----:B------:R-:W-:-:S02]  /*15190*/  IMAD.MOV R0, RZ, RZ, -R0 ;  /* 0x000000ffff007224 */ /* 0x000fc400078e0a00 */
[----:B------:R-:W-:Y:S02]  /*151a0*/  @!P2 IMAD.IADD R9, R9, 0x1, -R29 ;  /* 0x000000010909a824 */ /* 0x000fe400078e0a1d */
[----:B------:R-:W-:Y:S02]  /*151b0*/  IMAD R3, R29, R0, R3 ;  /* 0x000000001d037224 */ /* 0x000fe400078e0203 */
[----:B------:R-:W-:-:S03]  /*151c0*/  IMAD.MOV.U32 R0, RZ, RZ, R15 ;  /* 0x000000ffff007224 */ /* 0x000fc600078e000f */
[----:B------:R-:W-:Y:S03]  /*151d0*/  STL [R1+0x3e8c], R3 ;  /* 0x003e8c0301007387 */ /* 0x000fe60000100800 */
[----:B------:R-:W-:Y:S01]  /*151e0*/  @!P6 IMAD.IADD R24, R24, 0x1, -R29 ;  /* 0x000000011818e824 */ /* 0x000fe200078e0a1d */
[----:B0-----:R-:W4:Y:S04]  /*151f0*/  LDL.LU R15, [R1+0x5c0] ;  /* 0x0005c000010f7983 */ /* 0x001f280000300800 */
[----:B------:R0:W-:Y:S04]  /*15200*/  STL [R1+0x608], R24 ;  /* 0x0006081801007387 */ /* 0x0001e80000100800 */
[----:B0-----:R-:W4:Y:S01]  /*15210*/  LDL.LU R24, [R1+0x5ac] ;  /* 0x0005ac0001187983 */ /* 0x001f220000300800 */
[----:B---3--:R-:W-:-:S02]  /*15220*/  ISETP.GT.U32.AND P4, PT, R29, R6, PT ;  /* 0x000000061d00720c */ /* 0x008fc40003f84070 */
[C---:B-----5:R-:W-:Y:S02]  /*15230*/  ISETP.GT.U32.AND P5, PT, R29.reuse, R11, PT ;  /* 0x0000000b1d00720c */ /* 0x060fe40003fa4070 */
[----:B--2---:R-:W-:-:S09]  /*15240*/  ISETP.GT.U32.AND P0, PT, R29, R12, PT ;  /* 0x0000000c1d00720c */ /* 0x004fd20003f04070 */
[--C-:B------:R-:W-:Y:S01]  /*15250*/  @!P4 IMAD.IADD R6, R6, 0x1, -R29.reuse ;  /* 0x000000010606c824 */ /* 0x100fe200078e0a1d */
[C---:B------:R-:W-:Y:S02]  /*15260*/  ISETP.GT.U32.AND P4, PT, R29.reuse, R19, PT ;  /* 0x000000131d00720c */ /* 0x040fe40003f84070 */
[----:B------:R-:W-:Y:S01]  /*15270*/  ISETP.GT.U32.AND P3, PT, R29, R10, PT ;  /* 0x0000000a1d00720c */ /* 0x000fe20003f64070 */
[--C-:B------:R-:W-:Y:S01]  /*15280*/  @!P5 IMAD.IADD R11, R11, 0x1, -R29.reuse ;  /* 0x000000010b0bd824 */ /* 0x100fe200078e0a1d */
[C---:B------:R-:W-:Y:S01]  /*15290*/  ISETP.GT.U32.AND P5, PT, R29.reuse, R2, PT ;  /* 0x000000021d00720c */ /* 0x040fe20003fa4070 */
[----:B------:R-:W-:Y:S01]  /*152a0*/  @!P0 IMAD.IADD R12, R12, 0x1, -R29 ;  /* 0x000000010c0c8824 */ /* 0x000fe200078e0a1d */
[C---:B------:R-:W-:Y:S02]  /*152b0*/  ISETP.GT.U32.AND P0, PT, R29.reuse, R8, PT ;  /* 0x000000081d00720c */ /* 0x040fe40003f04070 */
[C---:B----4-:R-:W-:Y:S02]  /*152c0*/  ISETP.GT.U32.AND P1, PT, R29.reuse, R14, PT ;  /* 0x0000000e1d00720c */ /* 0x050fe40003f24070 */
[----:B------:R-:W-:-:S03]  /*152d0*/  ISETP.GT.U32.AND P2, PT, R29, R17, PT ;  /* 0x000000111d00720c */ /* 0x000fc60003f44070 */
[--C-:B------:R-:W-:Y:S02]  /*152e0*/  @!P4 IMAD.IADD R19, R19, 0x1, -R29.reuse ;  /* 0x000000011313c824 */ /* 0x100fe400078e0a1d */
[--C-:B------:R-:W-:Y:S02]  /*152f0*/  @!P3 IMAD.IADD R10, R10, 0x1, -R29.reuse ;  /* 0x000000010a0ab824 */ /* 0x100fe400078e0a1d */
[--C-:B------:R-:W-:Y:S01]  /*15300*/  @!P5 IMAD.IADD R2, R2, 0x1, -R29.reuse ;  /* 0x000000010202d824 */ /* 0x100fe200078e0a1d */
[----:B------:R0:W-:Y:S01]  /*15310*/  STL [R1+0x600], R19 ;  /* 0x0006001301007387 */ /* 0x0001e20000100800 */
[----:B------:R-:W-:-:S03]  /*15320*/  @!P0 IMAD.IADD R8, R8, 0x1, -R29 ;  /* 0x0000000108088824 */ /* 0x000fc600078e0a1d */
[----:B------:R-:W2:Y:S01]  /*15330*/  LDL.LU R4, [R1+0x5b4] ;  /* 0x0005b40001047983 */ /* 0x000ea20000300800 */
[--C-:B------:R-:W-:Y:S01]  /*15340*/  @!P1 IMAD.IADD R14, R14, 0x1, -R29.reuse ;  /* 0x000000010e0e9824 */ /* 0x100fe200078e0a1d */
[----:B------:R-:W-:Y:S01]  /*15350*/  ISETP.GT.U32.AND P1, PT, R29, R9, PT ;  /* 0x000000091d00720c */ /* 0x000fe20003f24070 */
[----:B------:R-:W-:Y:S01]  /*15360*/  @!P2 IMAD.IADD R17, R17, 0x1, -R29 ;  /* 0x000000011111a824 */ /* 0x000fe200078e0a1d */
[----:B------:R-:W-:Y:S01]  /*15370*/  STL [R1+0x5e4], R2 ;  /* 0x0005e40201007387 */ /* 0x000fe20000100800 */
[----:B------:R-:W-:-:S03]  /*15380*/  ISETP.GT.U32.AND P2, PT, R29, R10, PT ;  /* 0x0000000a1d00720c */ /* 0x000fc60003f44070 */
[----:B------:R-:W3:Y:S04]  /*15390*/  LDL.LU R5, [R1+0x5b8] ;  /* 0x0005b80001057983 */ /* 0x000ee80000300800 */
[----:B------:R1:W-:Y:S04]  /*153a0*/  STL [R1+0x5ec], R8 ;  /* 0x0005ec0801007387 */ /* 0x0003e80000100800 */
[----:B0-----:R-:W4:Y:S01]  /*153b0*/  LDL.LU R19, [R1+0x5b0] ;  /* 0x0005b00001137983 */ /* 0x001f220000300800 */
[----:B------:R-:W-:-:S03]  /*153c0*/  @!P1 IMAD.IADD R9, R9, 0x1, -R29 ;  /* 0x0000000109099824 */ /* 0x000fc600078e0a1d */
[----:B-1----:R-:W5:Y:S01]  /*153d0*/  LDL.LU R8, [R1+0x594] ;  /* 0x0005940001087983 */ /* 0x002f620000300800 */
[----:B------:R-:W-:-:S03]  /*153e0*/  @!P2 IMAD.IADD R10, R10, 0x1, -R29 ;  /* 0x000000010a0aa824 */ /* 0x000fc600078e0a1d */
[----:B------:R0:W-:Y:S04]  /*153f0*/  STL [R1+0x5f4], R9 ;  /* 0x0005f40901007387 */ /* 0x0001e80000100800 */
[----:B0-----:R-:W5:Y:S04]  /*15400*/  LDL.LU R9, [R1+0x59c] ;  /* 0x00059c0001097983 */ /* 0x001f680000300800 */
[----:B------:R0:W-:Y:S04]  /*15410*/  STL [R1+0x5f8], R10 ;  /* 0x0005f80a01007387 */ /* 0x0001e80000100800 */
[----:B0-----:R-:W5:Y:S01]  /*15420*/  LDL.LU R10, [R1+0x5a4] ;  /* 0x0005a400010a7983 */ /* 0x001f620000300800 */
[----:B------:R-:W-:-:S02]  /*15430*/  ISETP.GT.U32.AND P3, PT, R29, R18, PT ;  /* 0x000000121d00720c */ /* 0x000fc40003f64070 */
[----:B------:R-:W-:-:S11]  /*15440*/  ISETP.GT.U32.AND P4, PT, R29, R6, PT ;  /* 0x000000061d00720c */ /* 0x000fd60003f84070 */
[--C-:B------:R-:W-:Y:S01]  /*15450*/  @!P3 IMAD.IADD R18, R18, 0x1, -R29.reuse ;  /* 0x000000011212b824 */ /* 0x100fe200078e0a1d */
[C---:B------:R-:W-:Y:S02]  /*15460*/  ISETP.GT.U32.AND P3, PT, R29.reuse, R0, PT ;  /* 0x000000001d00720c */ /* 0x040fe40003f64070 */
[C---:B------:R-:W-:Y:S01]  /*15470*/  ISETP.GT.U32.AND P5, PT, R29.reuse, R11, PT ;  /* 0x0000000b1d00720c */ /* 0x040fe20003fa4070 */
[--C-:B------:R-:W-:Y:S01]  /*15480*/  @!P4 IMAD.IADD R6, R6, 0x1, -R29.reuse ;  /* 0x000000010606c824 */ /* 0x100fe200078e0a1d */
[C---:B------:R-:W-:Y:S02]  /*15490*/  ISETP.GT.U32.AND P6, PT, R29.reuse, R18, PT ;  /* 0x000000121d00720c */ /* 0x040fe40003fc4070 */
[----:B------:R-:W-:Y:S02]  /*154a0*/  IABS R2, R16 ;  /* 0x0000001000027213 */ /* 0x000fe40000000000 */
[----:B------:R-:W5:Y:S05]  /*154b0*/  LDL.LU R16, [R1+0x5a8] ;  /* 0x0005a80001107983 */ /* 0x000f6a0000300800 */
[----:B------:R-:W-:Y:S01]  /*154c0*/  @!P3 IMAD.IADD R0, R0, 0x1, -R29 ;  /* 0x000000010000b824 */ /* 0x000fe200078e0a1d */
[----:B------:R-:W-:-:S04]  /*154d0*/  ISETP.GT.U32.AND P0, PT, R29, R12, PT ;  /* 0x0000000c1d00720c */ /* 0x000fc80003f04070 */
[----:B------:R-:W-:Y:S01]  /*154e0*/  @!P3 STL [R1+0x5f0], R0 ;  /* 0x0005f0000100b387 */ /* 0x000fe20000100800 */
[C---:B------:R-:W-:Y:S02]  /*154f0*/  ISETP.GT.U32.AND P1, PT, R29.reuse, R14, PT ;  /* 0x0000000e1d00720c */ /* 0x040fe40003f24070 */
[C---:B------:R-:W-:Y:S02]  /*15500*/  ISETP.GT.U32.AND P3, PT, R29.reuse, R26, PT ;  /* 0x0000001a1d00720c */ /* 0x040fe40003f64070 */
[----:B------:R-:W-:Y:S01]  /*15510*/  ISETP.GT.U32.AND P4, PT, R29, R7, PT ;  /* 0x000000071d00720c */ /* 0x000fe20003f84070 */
[--C-:B------:R-:W-:Y:S02]  /*15520*/  @!P5 IMAD.IADD R11, R11, 0x1, -R29.reuse ;  /* 0x000000010b0bd824 */ /* 0x100fe400078e0a1d */
[--C-:B------:R-:W-:Y:S01]  /*15530*/  @!P6 IMAD.IADD R18, R18, 0x1, -R29.reuse ;  /* 0x000000011212e824 */ /* 0x100fe200078e0a1d */
[C---:B------:R-:W-:Y:S01]  /*15540*/  ISETP.GT.U32.AND P2, PT, R29.reuse, R17, PT ;  /* 0x000000111d00720c */ /* 0x040fe20003f44070 */
[----:B------:R-:W-:Y:S01]  /*15550*/  @!P0 IMAD.IADD R12, R12, 0x1, -R29 ;  /* 0x000000010c0c8824 */ /* 0x000fe200078e0a1d */
[----:B------:R-:W-:-:S07]  /*15560*/  ISETP.GT.U32.AND P5, PT, R29, R27, PT ;  /* 0x0000001b1d00720c */ /* 0x000fce0003fa4070 */
[--C-:B------:R-:W-:Y:S02]  /*15570*/  @!P4 IMAD.IADD R7, R7, 0x1, -R29.reuse ;  /* 0x000000010707c824 */ /* 0x100fe400078e0a1d */
[--C-:B------:R-:W-:Y:S01]  /*15580*/  @!P3 IMAD.IADD R26, R26, 0x1, -R29.reuse ;  /* 0x000000011a1ab824 */ /* 0x100fe200078e0a1d */
[----:B------:R-:W-:Y:S01]  /*15590*/  ISETP.GT.U32.AND P0, PT, R29, R13, PT ;  /* 0x0000000d1d00720c */ /* 0x000fe20003f04070 */
[--C-:B------:R-:W-:Y:S02]  /*155a0*/  @!P1 IMAD.IADD R14, R14, 0x1, -R29.reuse ;  /* 0x000000010e0e9824 */ /* 0x100fe400078e0a1d */
[--C-:B------:R-:W-:Y:S02]  /*155b0*/  @!P2 IMAD.IADD R17, R17, 0x1, -R29.reuse ;  /* 0x000000011111a824 */ /* 0x100fe400078e0a1d */
[----:B------:R-:W-:Y:S01]  /*155c0*/  @!P5 IMAD.IADD R27, R27, 0x1, -R29 ;  /* 0x000000011b1bd824 */ /* 0x000fe200078e0a1d */
[----:B------:R-:W-:-:S07]  /*155d0*/  ISETP.GT.U32.AND P1, PT, R29, R15, PT ;  /* 0x0000000f1d00720c */ /* 0x000fce0003f24070 */
[--C-:B------:R-:W-:Y:S01]  /*155e0*/  @!P0 IMAD.IADD R13, R13, 0x1, -R29.reuse ;  /* 0x000000010d0d8824 */ /* 0x100fe200078e0a1d */
[----:B------:R-:W-:Y:S04]  /*155f0*/  STL [R1+0x5e8], R6 ;  /* 0x0005e80601007387 */ /* 0x000fe80000100800 */
[----:B------:R-:W-:Y:S01]  /*15600*/  STL [R1+0x5d4], R11 ;  /* 0x0005d40b01007387 */ /* 0x000fe20000100800 */
[----:B------:R-:W-:Y:S01]  /*15610*/  ISETP.GT.U32.AND P2, PT, R29, R24, PT ;  /* 0x000000181d00720c */ /* 0x000fe20003f44070 */
[--C-:B------:R-:W-:Y:S02]  /*15620*/  @!P1 IMAD.IADD R15, R15, 0x1, -R29.reuse ;  /* 0x000000010f0f9824 */ /* 0x100fe400078e0a1d */
[----:B------:R-:W-:Y:S04]  /*15630*/  STL [R1+0x5dc], R12 ;  /* 0x0005dc0c01007387 */ /* 0x000fe80000100800 */
[----:B------:R0:W-:Y:S04]  /*15640*/  STL [R1+0x5e0], R14 ;  /* 0x0005e00e01007387 */ /* 0x0001e80000100800 */
[----:B0-----:R-:W5:Y:S04]  /*15650*/  LDL.LU R14, [R1+0x5a0] ;  /* 0x0005a000010e7983 */ /* 0x001f680000300800 */
[----:B------:R-:W-:Y:S01]  /*15660*/  STL [R1+0x5d8], R17 ;  /* 0x0005d81101007387 */ /* 0x000fe20000100800 */
[----:B------:R-:W-:-:S03]  /*15670*/  @!P2 IMAD.IADD R24, R24, 0x1, -R29 ;  /* 0x000000011818a824 */ /* 0x000fc600078e0a1d */
[----:B------:R0:W-:Y:S04]  /*15680*/  STL [R1+0x5bc], R18 ;  /* 0x0005bc1201007387 */ /* 0x0001e80000100800 */
[----:B0-----:R-:W5:Y:S04]  /*15690*/  LDL.LU R18, [R1+0x598] ;  /* 0x0005980001127983 */ /* 0x001f680000300800 */
[----:B------:R-:W5:Y:S04]  /*156a0*/  LDL.LU R11, [R1+0x584] ;  /* 0x00058400010b7983 */ /* 0x000f680000300800 */
[----:B------:R-:W5:Y:S04]  /*156b0*/  LDL.LU R12, [R1+0x58c] ;  /* 0x00058c00010c7983 */ /* 0x000f680000300800 */
[----:B------:R-:W5:Y:S01]  /*156c0*/  LDL.LU R17, [R1+0x590] ;  /* 0x0005900001117983 */ /* 0x000f620000300800 */
[----:B--2---:R-:W-:-:S02]  /*156d0*/  ISETP.GT.U32.AND P6, PT, R29, R4, PT ;  /* 0x000000041d00720c */ /* 0x004fc40003fc4070 */
[C---:B---3--:R-:W-:Y:S02]  /*156e0*/  ISETP.GT.U32.AND P3, PT, R29.reuse, R5, PT ;  /* 0x000000051d00720c */ /* 0x048fe40003f64070 */
[----:B----4-:R-:W-:-:S09]  /*156f0*/  ISETP.GT.U32.AND P4, PT, R29, R19, PT ;  /* 0x000000131d00720c */ /* 0x010fd20003f84070 */
[--C-:B------:R-:W-:Y:S01]  /*15700*/  @!P6 IMAD.IADD R4, R4, 0x1, -R29.reuse ;  /* 0x000000010404e824 */ /* 0x100fe200078e0a1d */
[C---:B------:R-:W-:Y:S02]  /*15710*/  ISETP.GT.U32.AND P6, PT, R29.reuse, R26, PT ;  /* 0x0000001a1d00720c */ /* 0x040fe40003fc4070 */
[----:B-----5:R-:W-:Y:S01]  /*15720*/  ISETP.GT.U32.AND P5, PT, R29, R8, PT ;  /* 0x000000081d00720c */ /* 0x020fe20003fa4070 */
[--C-:B------:R-:W-:Y:S01]  /*15730*/  @!P3 IMAD.IADD R5, R5, 0x1, -R29.reuse ;  /* 0x000000010505b824 */ /* 0x100fe200078e0a1d */
[----:B------:R-:W-:Y:S01]  /*15740*/  ISETP.GT.U32.AND P3, PT, R29, R7, PT ;  /* 0x000000071d00720c */ /* 0x000fe20003f64070 */
[----:B------:R-:W-:Y:S01]  /*15750*/  @!P4 IMAD.IADD R19, R19, 0x1, -R29 ;  /* 0x000000011313c824 */ /* 0x000fe200078e0a1d */
[C---:B------:R-:W-:Y:S02]  /*15760*/  ISETP.GT.U32.AND P4, PT, R29.reuse, R27, PT ;  /* 0x0000001b1d00720c */ /* 0x040fe40003f84070 */
[----:B------:R-:W-:-:S07]  /*15770*/  ISETP.GT.U32.AND P0, PT, R29, R9, PT ;  /* 0x000000091d00720c */ /* 0x000fce0003f04070 */
[--C-:B------:R-:W-:Y:S01]  /*15780*/  @!P5 IMAD.IADD R8, R8, 0x1, -R29.reuse ;  /* 0x000000010808d824 */ /* 0x100fe200078e0a1d */
[C---:B------:R-:W-:Y:S01]  /*15790*/  ISETP.GT.U32.AND P5, PT, R29.reuse, R13, PT ;  /* 0x0000000d1d00720c */ /* 0x040fe20003fa4070 */
[--C-:B------:R-:W-:Y:S01]  /*157a0*/  @!P6 IMAD.IADD R26, R26, 0x1, -R29.reuse ;  /* 0x000000011a1ae824 */ /* 0x100fe200078e0a1d */
[----:B------:R-:W-:Y:S01]  /*157b0*/  ISETP.GT.U32.AND P1, PT, R29, R10, PT ;  /* 0x0000000a1d00720c */ /* 0x000fe20003f24070 */
[--C-:B------:R-:W-:Y:S02]  /*157c0*/  @!P4 IMAD.IADD R27, R27, 0x1, -R29.reuse ;  /* 0x000000011b1bc824 */ /* 0x100fe400078e0a1d */
[--C-:B------:R-:W-:Y:S01]  /*157d0*/  @!P3 IMAD.IADD R7, R7, 0x1, -R29.reuse ;  /* 0x000000010707b824 */ /* 0x100fe200078e0a1d */
[----:B------:R0:W-:Y:S01]  /*157e0*/  STL [R1+0x5c4], R26 ;  /* 0x0005c41a01007387 */ /* 0x0001e20000100800 */
[----:B------:R-:W-:Y:S01]  /*157f0*/  @!P0 IMAD.IADD R9, R9, 0x1, -R29 ;  /* 0x0000000109098824 */ /* 0x000fe200078e0a1d */
[----:B------:R-:W-:-:S05]  /*15800*/  ISETP.GT.U32.AND P0, PT, R29, R15, PT ;  /* 0x0000000f1d00720c */ /* 0x000fca0003f04070 */
[--C-:B------:R-:W-:Y:S02]  /*15810*/  @!P5 IMAD.IADD R13, R13, 0x1, -R29.reuse ;  /* 0x000000010d0dd824 */ /* 0x100fe400078e0a1d */
[----:B------:R-:W-:Y:S01]  /*15820*/  @!P1 IMAD.IADD R10, R10, 0x1, -R29 ;  /* 0x000000010a0a9824 */ /* 0x000fe200078e0a1d */
[----:B0-----:R-:W2:Y:S01]  /*15830*/  LDL.LU R26, [R1+0x588] ;  /* 0x00058800011a7983 */ /* 0x001ea20000300800 */
[----:B------:R-:W-:-:S03]  /*15840*/  ISETP.GT.U32.AND P1, PT, R29, R24, PT ;  /* 0x000000181d00720c */ /* 0x000fc60003f24070 */
[----:B------:R0:W-:Y:S04]  /*15850*/  STL [R1+0x5d0], R27 ;  /* 0x0005d01b01007387 */ /* 0x0001e80000100800 */
[----:B------:R1:W-:Y:S04]  /*15860*/  STL [R1+0x5cc], R7 ;  /* 0x0005cc0701007387 */ /* 0x0003e80000100800 */
[----:B0-----:R-:W3:Y:S04]  /*15870*/  LDL.LU R27, [R1+0x56c] ;  /* 0x00056c00011b7983 */ /* 0x001ee80000300800 */
[----:B------:R-:W4:Y:S04]  /*15880*/  LDL.LU R3, [R1+0x574] ;  /* 0x0005740001037983 */ /* 0x000f280000300800 */
[----:B------:R-:W4:Y:S04]  /*15890*/  LDL.LU R6, [R1+0x57c] ;  /* 0x00057c0001067983 */ /* 0x000f280000300800 */
[----:B------:R0:W-:Y:S01]  /*158a0*/  STL [R1+0x5c8], R13 ;  /* 0x0005c80d01007387 */ /* 0x0001e20000100800 */
[----:B------:R-:W-:-:S03]  /*158b0*/  @!P0 IMAD.IADD R15, R15, 0x1, -R29 ;  /* 0x000000010f0f8824 */ /* 0x000fc600078e0a1d */
[----:B-1----:R-:W4:Y:S01]  /*158c0*/  LDL.LU R7, [R1+0x580] ;  /* 0x0005800001077983 */ /* 0x002f220000300800 */
[----:B------:R-:W-:-:S03]  /*158d0*/  @!P1 IMAD.IADD R24, R24, 0x1, -R29 ;  /* 0x0000000118189824 */ /* 0x000fc600078e0a1d */
[----:B0-----:R-:W4:Y:S04]  /*158e0*/  LDL.LU R13, [R1+0x578] ;  /* 0x00057800010d7983 */ /* 0x001f280000300800 */
[----:B------:R-:W-:Y:S04]  /*158f0*/  STL [R1+0x5c0], R15 ;  /* 0x0005c00f01007387 */ /* 0x000fe80000100800 */
[----:B------:R0:W-:Y:S04]  /*15900*/  STL [R1+0x5ac], R24 ;  /* 0x0005ac1801007387 */ /* 0x0001e80000100800 */
[----:B0-----:R-:W4:Y:S04]  /*15910*/  LDL.LU R24, [R1+0x570] ;  /* 0x0005700001187983 */ /* 0x001f280000300800 */
[----:B------:R-:W4:Y:S01]  /*15920*/  LDL.LU R15, [R1+0x55c] ;  /* 0x00055c00010f7983 */ /* 0x000f220000300800 */
[----:B------:R-:W-:-:S02]  /*15930*/  ISETP.GT.U32.AND P2, PT, R29, R16, PT ;  /* 0x000000101d00720c */ /* 0x000fc40003f44070 */
[C---:B------:R-:W-:Y:S02]  /*15940*/  ISETP.GT.U32.AND P3, PT, R29.reuse, R5, PT ;  /* 0x000000051d00720c */ /* 0x040fe40003f64070 */
[----:B------:R-:W-:-:S09]  /*15950*/  ISETP.GT.U32.AND P4, PT, R29, R19, PT ;  /* 0x000000131d00720c */ /* 0x000fd20003f84070 */
[----:B------:R-:W-:Y:S01]  /*15960*/  @!P2 IMAD.IADD R16, R16, 0x1, -R29 ;  /* 0x000000011010a824 */ /* 0x000fe200078e0a1d */
[----:B------:R-:W-:-:S04]  /*15970*/  ISETP.GT.U32.AND P2, PT, R29, R4, PT ;  /* 0x000000041d00720c */ /* 0x000fc80003f44070 */
[----:B------:R-:W-:Y:S01]  /*15980*/  ISETP.GT.U32.AND P6, PT, R29, R16, PT ;  /* 0x000000101d00720c */ /* 0x000fe20003fc4070 */
[----:B------:R-:W-:Y:S01]  /*15990*/  @!P3 IMAD.IADD R5, R5, 0x1, -R29 ;  /* 0x000000010505b824 */ /* 0x000fe200078e0a1d */
[C---:B------:R-:W-:Y:S02]  /*159a0*/  ISETP.GT.U32.AND P5, PT, R29.reuse, R8, PT ;  /* 0x000000081d00720c */ /* 0x040fe40003fa4070 */
[----:B------:R-:W-:-:S05]  /*159b0*/  ISETP.GT.U32.AND P0, PT, R29, R9, PT ;  /* 0x000000091d00720c */ /* 0x000fca0003f04070 */
[--C-:B------:R-:W-:Y:S02]  /*159c0*/  @!P2 IMAD.IADD R4, R4, 0x1, -R29.reuse ;  /* 0x000000010404a824 */ /* 0x100fe400078e0a1d */
[--C-:B------:R-:W-:Y:S01]  /*159d0*/  @!P4 IMAD.IADD R19, R19, 0x1, -R29.reuse ;  /* 0x000000011313c824 */ /* 0x100fe200078e0a1d */
[C---:B------:R-:W-:Y:S01]  /*159e0*/  ISETP.GT.U32.AND P2, PT, R29.reuse, R14, PT ;  /* 0x0000000e1d00720c */ /* 0x040fe20003f44070 */
[--C-:B------:R-:W-:Y:S01]  /*159f0*/  @!P6 IMAD.IADD R16, R16, 0x1, -R29.reuse ;  /* 0x000000011010e824 */ /* 0x100fe200078e0a1d */
[----:B------:R-:W-:Y:S01]  /*15a00*/  ISETP.GT.U32.AND P1, PT, R29, R10, PT ;  /* 0x0000000a1d00720c */ /* 0x000fe20003f24070 */
[--C-:B------:R-:W-:Y:S02]  /*15a10*/  @!P5 IMAD.IADD R8, R8, 0x1, -R29.reuse ;  /* 0x000000010808d824 */ /* 0x100fe400078e0a1d */
[----:B------:R-:W-:Y:S01]  /*15a20*/  @!P0 IMAD.IADD R9, R9, 0x1, -R29 ;  /* 0x0000000109098824 */ /* 0x000fe200078e0a1d */
[C---:B------:R-:W-:Y:S02]  /*15a30*/  ISETP.GT.U32.AND P3, PT, R29.reuse, R18, PT ;  /* 0x000000121d00720c */ /* 0x040fe40003f64070 */
[----:B------:R-:W-:-:S05]  /*15a40*/  ISETP.GT.U32.AND P4, PT, R29, R11, PT ;  /* 0x0000000b1d00720c */ /* 0x000fca0003f84070 */
[----:B------:R-:W-:Y:S01]  /*15a50*/  @!P2 IMAD.IADD R14, R14, 0x1, -R29 ;  /* 0x000000010e0ea824 */ /* 0x000fe200078e0a1d */
[C---:B------:R-:W-:Y:S02]  /*15a60*/  ISETP.GT.U32.AND P5, PT, R29.reuse, R12, PT ;  /* 0x0000000c1d00720c */ /* 0x040fe40003fa4070 */
[----:B------:R-:W-:-:S03]  /*15a70*/  ISETP.GT.U32.AND P0, PT, R29, R17, PT ;  /* 0x000000111d00720c */ /* 0x000fc60003f04070 */
[--C-:B------:R-:W-:Y:S02]  /*15a80*/  @!P3 IMAD.IADD R18, R18, 0x1, -R29.reuse ;  /* 0x000000011212b824 */ /* 0x100fe400078e0a1d */
[--C-:B------:R-:W-:Y:S02]  /*15a90*/  @!P4 IMAD.IADD R11, R11, 0x1, -R29.reuse ;  /* 0x000000010b0bc824 */ /* 0x100fe400078e0a1d */
[----:B------:R-:W-:-:S04]  /*15aa0*/  @!P1 IMAD.IADD R10, R10, 0x1, -R29 ;  /* 0x000000010a0a9824 */ /* 0x000fc800078e0a1d */
[--C-:B------:R-:W-:Y:S01]  /*15ab0*/  @!P5 IMAD.IADD R12, R12, 0x1, -R29.reuse ;  /* 0x000000010c0cd824 */ /* 0x100fe200078e0a1d */
[----:B------:R-:W-:Y:S01]  /*15ac0*/  STL [R1+0x5b4], R4 ;  /* 0x0005b40401007387 */ /* 0x000fe20000100800 */
[----:B------:R-:W-:-:S03]  /*15ad0*/  @!P0 IMAD.IADD R17, R17, 0x1, -R29 ;  /* 0x0000000111118824 */ /* 0x000fc600078e0a1d */
[----:B------:R-:W-:Y:S04]  /*15ae0*/  STL [R1+0x5b8], R5 ;  /* 0x0005b80501007387 */ /* 0x000fe80000100800 */
[----:B------:R-:W-:Y:S04]  /*15af0*/  STL [R1+0x5b0], R19 ;  /* 0x0005b01301007387 */ /* 0x000fe80000100800 */
[----:B------:R-:W-:Y:S04]  /*15b00*/  STL [R1+0x594], R8 ;  /* 0x0005940801007387 */ /* 0x000fe80000100800 */
[----:B------:R-:W-:Y:S04]  /*15b10*/  STL [R1+0x59c], R9 ;  /* 0x00059c0901007387 */ /* 0x000fe80000100800 */
[----:B------:R0:W-:Y:S04]  /*15b20*/  STL [R1+0x5a8], R16 ;  /* 0x0005a81001007387 */ /* 0x0001e80000100800 */
[----:B------:R1:W-:Y:S04]  /*15b30*/  STL [R1+0x5a4], R10 ;  /* 0x0005a40a01007387 */ /* 0x0003e80000100800 */
[----:B0-----:R-:W5:Y:S04]  /*15b40*/  LDL.LU R16, [R1+0x564] ;  /* 0x0005640001107983 */ /* 0x001f680000300800 */
[----:B------:R-:W5:Y:S04]  /*15b50*/  LDL.LU R8, [R1+0x568] ;  /* 0x0005680001087983 */ /* 0x000f680000300800 */
[----:B------:R-:W5:Y:S04]  /*15b60*/  LDL.LU R9, [R1+0x560] ;  /* 0x0005600001097983 */ /* 0x000f680000300800 */
[----:B-1----:R-:W5:Y:S01]  /*15b70*/  LDL.LU R10, [R1+0x544] ;  /* 0x00054400010a7983 */ /* 0x002f620000300800 */
[----:B------:R-:W-:-:S04]  /*15b80*/  IMAD.HI.U32 R0, R28, R2, RZ ;  /* 0x000000021c007227 */ /* 0x000fc800078e00ff */
[----:B------:R-:W-:-:S04]  /*15b90*/  IMAD.MOV R0, RZ, RZ, -R0 ;  /* 0x000000ffff007224 */ /* 0x000fc800078e0a00 */
[C---:B------:R-:W-:Y:S01]  /*15ba0*/  IMAD R2, R29.reuse, R0, R2 ;  /* 0x000000001d027224 */ /* 0x040fe200078e0202 */
[C---:B--2---:R-:W-:Y:S02]  /*15bb0*/  ISETP.GT.U32.AND P1, PT, R29.reuse, R26, PT ;  /* 0x0000001a1d00720c */ /* 0x044fe40003f24070 */
[C---:B---3--:R-:W-:Y:S02]  /*15bc0*/  ISETP.GT.U32.AND P6, PT, R29.reuse, R27, PT ;  /* 0x0000001b1d00720c */ /* 0x048fe40003fc4070 */
[C---:B----4-:R-:W-:Y:S02]  /*15bd0*/  ISETP.GT.U32.AND P2, PT, R29.reuse, R3, PT ;  /* 0x000000031d00720c */ /* 0x050fe40003f44070 */
[C---:B------:R-:W-:Y:S02]  /*15be0*/  ISETP.GT.U32.AND P3, PT, R29.reuse, R6, PT ;  /* 0x000000061d00720c */ /* 0x040fe40003f64070 */
[----:B------:R-:W-:-:S07]  /*15bf0*/  ISETP.GT.U32.AND P4, PT, R29, R7, PT ;  /* 0x000000071d00720c */ /* 0x000fce0003f84070 */
[--C-:B------:R-:W-:Y:S01]  /*15c00*/  @!P6 IMAD.IADD R27, R27, 0x1, -R29.reuse ;  /* 0x000000011b1be824 */ /* 0x100fe200078e0a1d */
[----:B------:R-:W-:Y:S01]  /*15c10*/  ISETP.GT.U32.AND P6, PT, R29, R14, PT ;  /* 0x0000000e1d00720c */ /* 0x000fe20003fc4070 */
[--C-:B------:R-:W-:Y:S01]  /*15c20*/  @!P2 IMAD.IADD R3, R3, 0x1, -R29.reuse ;  /* 0x000000010303a824 */ /* 0x100fe200078e0a1d */
[C---:B------:R-:W-:Y:S01]  /*15c30*/  ISETP.GT.U32.AND P2, PT, R29.reuse, R18, PT ;  /* 0x000000121d00720c */ /* 0x040fe20003f44070 */
[--C-:B------:R-:W-:Y:S01]  /*15c40*/  @!P3 IMAD.IADD R6, R6, 0x1, -R29.reuse ;  /* 0x000000010606b824 */ /* 0x100fe200078e0a1d */
[C---:B------:R-:W-:Y:S02]  /*15c50*/  ISETP.GT.U32.AND P5, PT, R29.reuse, R13, PT ;  /* 0x0000000d1d00720c */ /* 0x040fe40003fa4070 */
[----:B------:R-:W-:Y:S01]  /*15c60*/  ISETP.GT.U32.AND P3, PT, R29, R11, PT ;  /* 0x0000000b1d00720c */ /* 0x000fe20003f64070 */
[--C-:B------:R-:W-:Y:S01]  /*15c70*/  @!P4 IMAD.IADD R7, R7, 0x1, -R29.reuse ;  /* 0x000000010707c824 */ /* 0x100fe200078e0a1d */
[C---:B------:R-:W-:Y:S01]  /*15c80*/  ISETP.GT.U32.AND P4, PT, R29.reuse, R12, PT ;  /* 0x0000000c1d00720c */ /* 0x040fe20003f84070 */
[----:B------:R-:W-:Y:S01]  /*15c90*/  @!P1 IMAD.IADD R26, R26, 0x1, -R29 ;  /* 0x000000011a1a9824 */ /* 0x000fe200078e0a1d */
[----:B------:R-:W-:-:S03]  /*15ca0*/  ISETP.GT.U32.AND P0, PT, R29, R24, PT ;  /* 0x000000181d00720c */ /* 0x000fc60003f04070 */
[--C-:B------:R-:W-:Y:S01]  /*15cb0*/  @!P6 IMAD.IADD R14, R14, 0x1, -R29.reuse ;  /* 0x000000010e0ee824 */ /* 0x100fe200078e0a1d */
[----:B------:R-:W-:Y:S01]  /*15cc0*/  ISETP.GT.U32.AND P1, PT, R29, R15, PT ;  /* 0x0000000f1d00720c */ /* 0x000fe20003f24070 */
[----:B------:R-:W-:-:S03]  /*15cd0*/  @!P2 IMAD.IADD R18, R18, 0x1, -R29 ;  /* 0x000000011212a824 */ /* 0x000fc600078e0a1d */
[----:B------:R0:W-:Y:S01]  /*15ce0*/  STL [R1+0x5a0], R14 ;  /* 0x0005a00e01007387 */ /* 0x0001e20000100800 */
[--C-:B------:R-:W-:Y:S01]  /*15cf0*/  @!P5 IMAD.IADD R13, R13, 0x1, -R29.reuse ;  /* 0x000000010d0dd824 */ /* 0x100fe200078e0a1d */
[----:B------:R-:W-:Y:S01]  /*15d00*/  ISETP.GT.U32.AND P5, PT, R29, R17, PT ;  /* 0x000000111d00720c */ /* 0x000fe20003fa4070 */
[--C-:B------:R-:W-:Y:S02]  /*15d10*/  @!P3 IMAD.IADD R11, R11, 0x1, -R29.reuse ;  /* 0x000000010b0bb824 */ /* 0x100fe400078e0a1d */
[--C-:B------:R-:W-:Y:S01]  /*15d20*/  @!P0 IMAD.IADD R24, R24, 0x1, -R29.reuse ;  /* 0x0000000118188824 */ /* 0x100fe200078e0a1d */
[----:B------:R-:W-:Y:S01]  /*15d30*/  ISETP.GT.U32.AND P0, PT, R29, R26, PT ;  /* 0x0000001a1d00720c */ /* 0x000fe20003f04070 */
[--C-:B------:R-:W-:Y:S01]  /*15d40*/  @!P4 IMAD.IADD R12, R12, 0x1, -R29.reuse ;  /* 0x000000010c0cc824 */ /* 0x100fe200078e0a1d */
[----:B0-----:R-:W2:Y:S04]  /*15d50*/  LDL.LU R14, [R1+0x54c] ;  /* 0x00054c00010e7983 */ /* 0x001ea80000300800 */
[----:B------:R0:W-:Y:S01]  /*15d60*/  STL [R1+0x598], R18 ;  /* 0x0005981201007387 */ /* 0x0001e20000100800 */
[----:B------:R-:W-:Y:S01]  /*15d70*/  @!P1 IMAD.IADD R15, R15, 0x1, -R29 ;  /* 0x000000010f0f9824 */ /* 0x000fe200078e0a1d */
[----:B------:R-:W-:-:S02]  /*15d80*/  ISETP.GT.U32.AND P1, PT, R29, R27, PT ;  /* 0x0000001b1d00720c */ /* 0x000fc40003f24070 */
[----:B0-----:R-:W3:Y:S04]  /*15d90*/  LDL.LU R18, [R1+0x554] ;  /* 0x0005540001127983 */ /* 0x001ee80000300800 */
[----:B------:R-:W4:Y:S04]  /*15da0*/  LDL.LU R4, [R1+0x558] ;  /* 0x0005580001047983 */ /* 0x000f280000300800 */
[----:B------:R0:W-:Y:S04]  /*15db0*/  STL [R1+0x584], R11 ;  /* 0x0005840b01007387 */ /* 0x0001e80000100800 */
[----:B------:R-:W3:Y:S01]  /*15dc0*/  LDL.LU R5, [R1+0x550] ;  /* 0x0005500001057983 */ /* 0x000ee20000300800 */
[----:B------:R-:W-:-:S03]  /*15dd0*/  ISETP.GT.U32.AND P2, PT, R29, R3, PT ;  /* 0x000000031d00720c */ /* 0x000fc60003f44070 */
[----:B------:R1:W-:Y:S01]  /*15de0*/  STL [R1+0x58c], R12 ;  /* 0x00058c0c01007387 */ /* 0x0003e20000100800 */
[----:B------:R-:W-:-:S03]  /*15df0*/  ISETP.GT.U32.AND P3, PT, R29, R6, PT ;  /* 0x000000061d00720c */ /* 0x000fc60003f64070 */
[----:B------:R-:W3:Y:S01]  /*15e00*/  LDL.LU R19, [R1+0x548] ;  /* 0x0005480001137983 */ /* 0x000ee20000300800 */
[----:B------:R-:W-:Y:S01]  /*15e10*/  ISETP.GT.U32.AND P4, PT, R29, R7, PT ;  /* 0x000000071d00720c */ /* 0x000fe20003f84070 */
[--C-:B------:R-:W-:Y:S02]  /*15e20*/  @!P0 IMAD.IADD R26, R26, 0x1, -R29.reuse ;  /* 0x000000011a1a8824 */ /* 0x100fe400078e0a1d */
[----:B0-----:R-:W3:Y:S01]  /*15e30*/  LDL.LU R11, [R1+0x534] ;  /* 0x00053400010b7983 */ /* 0x001ee20000300800 */
[--C-:B------:R-:W-:Y:S01]  /*15e40*/  @!P5 IMAD.IADD R17, R17, 0x1, -R29.reuse ;  /* 0x000000011111d824 */ /* 0x100fe200078e0a1d */
[C---:B------:R-:W-:Y:S02]  /*15e50*/  ISETP.GT.U32.AND P0, PT, R29.reuse, R24, PT ;  /* 0x000000181d00720c */ /* 0x040fe40003f04070 */
[----:B------:R-:W-:Y:S01]  /*15e60*/  ISETP.GT.U32.AND P5, PT, R29, R13, PT ;  /* 0x0000000d1d00720c */ /* 0x000fe20003fa4070 */
[--C-:B------:R-:W-:Y:S01]  /*15e70*/  @!P1 IMAD.IADD R27, R27, 0x1, -R29.reuse ;  /* 0x000000011b1b9824 */ /* 0x100fe200078e0a1d */
[----:B------:R0:W-:Y:S01]  /*15e80*/  STL [R1+0x590], R17 ;  /* 0x0005901101007387 */ /* 0x0001e20000100800 */
[----:B------:R-:W-:-:S03]  /*15e90*/  @!P2 IMAD.IADD R3, R3, 0x1, -R29 ;  /* 0x000000010303a824 */ /* 0x000fc600078e0a1d */
[----:B-1----:R-:W3:Y:S01]  /*15ea0*/  LDL.LU R12, [R1+0x53c] ;  /* 0x00053c00010c7983 */ /* 0x002ee20000300800 */
[--C-:B------:R-:W-:Y:S02]  /*15eb0*/  @!P3 IMAD.IADD R6, R6, 0x1, -R29.reuse ;  /* 0x000000010606b824 */ /* 0x100fe400078e0a1d */
[--C-:B------:R-:W-:Y:S01]  /*15ec0*/  @!P4 IMAD.IADD R7, R7, 0x1, -R29.reuse ;  /* 0x000000010707c824 */ /* 0x100fe200078e0a1d */
[----:B0-----:R-:W3:Y:S01]  /*15ed0*/  LDL.LU R17, [R1+0x540] ;  /* 0x0005400001117983 */ /* 0x001ee20000300800 */
[----:B------:R-:W-:-:S03]  /*15ee0*/  @!P0 IMAD.IADD R24, R24, 0x1, -R29 ;  /* 0x0000000118188824 */ /* 0x000fc600078e0a1d */
[----:B------:R0:W-:Y:S01]  /*15ef0*/  STL [R1+0x588], R26 ;  /* 0x0005881a01007387 */ /* 0x0001e20000100800 */
[----:B------:R-:W-:-:S03]  /*15f00*/  @!P5 IMAD.IADD R13, R13, 0x1, -R29 ;  /* 0x000000010d0dd824 */ /* 0x000fc600078e0a1d */
[----:B0-----:R-:W3:Y:S04]  /*15f10*/  LDL.LU R26, [R1+0x538] ;  /* 0x00053800011a7983 */ /* 0x001ee80000300800 */
[----:B------:R-:W-:Y:S04]  /*15f20*/  STL [R1+0x3e90], R2 ;  /* 0x003e900201007387 */ /* 0x000fe80000100800 */
[----:B------:R0:W-:Y:S04]  /*15f30*/  STL [R1+0x56c], R27 ;  /* 0x00056c1b01007387 */ /* 0x0001e80000100800 */
[----:B0-----:R-:W3:Y:S04]  /*15f40*/  LDL.LU R27, [R1+0x3eb0] ;  /* 0x003eb000011b7983 */ /* 0x001ee80000300800 */
[----:B------:R-:W-:Y:S04]  /*15f50*/  STL [R1+0x574], R3 ;  /* 0x0005740301007387 */ /* 0x000fe80000100800 */
[----:B------:R-:W-:Y:S04]  /*15f60*/  STL [R1+0x57c], R6 ;  /* 0x00057c0601007387 */ /* 0x000fe80000100800 */
[----:B------:R-:W-:Y:S04]  /*15f70*/  STL [R1+0x580], R7 ;  /* 0x0005800701007387 */ /* 0x000fe80000100800 */
[----:B------:R0:W-:Y:S04]  /*15f80*/  STL [R1+0x570], R24 ;  /* 0x0005701801007387 */ /* 0x0001e80000100800 */
[----:B------:R-:W-:Y:S04]  /*15f90*/  STL [R1+0x578], R13 ;  /* 0x0005780d01007387 */ /* 0x000fe80000100800 */
[----:B0-----:R-:W3:Y:S01]  /*15fa0*/  LDL R24, [R1+0x3428] ;  /* 0x0034280001187983 */ /* 0x001ee20000100800 */
[----:B------:R-:W-:-:S02]  /*15fb0*/  ISETP.GT.U32.AND P6, PT, R29, R15, PT ;  /* 0x0000000f1d00720c */ /* 0x000fc40003fc4070 */
[C---:B-----5:R-:W-:Y:S02]  /*15fc0*/  ISETP.GT.U32.AND P1, PT, R29.reuse, R16, PT ;  /* 0x000000101d00720c */ /* 0x060fe40003f24070 */
        /* <DEDUP_REMOVED lines=9> */
[----:B0-----:R-:W5:Y:S04]  /*16060*/  LDL.LU R15, [R1+0x51c] ;  /* 0x00051c00010f7983 */ /* 0x001f680000300800 */
[----:B------:R-:W5:Y:S04]  /*16070*/  LDL.LU R6, [R1+0x524] ;  /* 0x0005240001067983 */ /* 0x000f680000300800 */
[----:B------:R-:W5:Y:S01]  /*16080*/  LDL.LU R7, [R1+0x52c] ;  /* 0x00052c0001077983 */ /* 0x000f620000300800 */
        /* <DEDUP_REMOVED lines=11> */
[----:B------:R-:W-:Y:S01]  /*16140*/  ISETP.GT.U32.AND P4, PT, R29, R12, PT ;  /* 0x0000000c1d00720c */ /* 0x000fe20003f84070 */
[----:B------:R-:W-:Y:S01]  /*16150*/  @!P3 IMAD.IADD R11, R11, 0x1, -R29 ;  /* 0x000000010b0bb824 */ /* 0x000fe200078e0a1d */
[----:B------:R-:W-:-:S05]  /*16160*/  ISETP.GT.U32.AND P3, PT, R29, R10, PT ;  /* 0x0000000a1d00720c */ /* 0x000fca0003f64070 */
[--C-:B------:R-:W-:Y:S02]  /*16170*/  @!P6 IMAD.IADD R16, R16, 0x1, -R29.reuse ;  /* 0x000000011010e824 */ /* 0x100fe400078e0a1d */
[--C-:B------:R-:W-:Y:S02]  /*16180*/  @!P5 IMAD.IADD R14, R14, 0x1, -R29.reuse ;  /* 0x000000010e0ed824 */ /* 0x100fe400078e0a1d */
[--C-:B------:R-:W-:Y:S02]  /*16190*/  @!P1 IMAD.IADD R8, R8, 0x1, -R29.reuse ;  /* 0x0000000108089824 */ /* 0x100fe400078e0a1d */
[--C-:B------:R-:W-:Y:S02]  /*161a0*/  @!P2 IMAD.IADD R9, R9, 0x1, -R29.reuse ;  /* 0x000000010909a824 */ /* 0x100fe400078e0a1d */
[--C-:B------:R-:W-:Y:S01]  /*161b0*/  @!P4 IMAD.IADD R12, R12, 0x1, -R29.reuse ;  /* 0x000000010c0cc824 */ /* 0x100fe200078e0a1d */
[----:B------:R-:W-:Y:S01]  /*161c0*/  ISETP.GT.U32.AND P4, PT, R29, R14, PT ;  /* 0x0000000e1d00720c */ /* 0x000fe20003f84070 */
[----:B------:R-:W-:-:S12]  /*161d0*/  @!P3 IMAD.IADD R10, R10, 0x1, -R29 ;  /* 0x000000010a0ab824 */ /* 0x000fd800078e0a1d */
[----:B------:R-:W-:Y:S01]  /*161e0*/  @!P4 IMAD.IADD R14, R14, 0x1, -R29 ;  /* 0x000000010e0ec824 */ /* 0x000fe200078e0a1d */
[----:B------:R-:W-:Y:S02]  /*161f0*/  IABS R0, R24 ;  /* 0x0000001800007213 */ /* 0x000fe40000000000 */
[----:B------:R-:W2:Y:S04]  /*16200*/  LDL.LU R24, [R1+0x530] ;  /* 0x0005300001187983 */ /* 0x000ea80000300800 */
[----:B------:R-:W3:Y:S04]  /*16210*/  LDL.LU R13, [R1+0x528] ;  /* 0x00052800010d7983 */ /* 0x000ee80000300800 */
[----:B------:R0:W-:Y:S04]  /*16220*/  STL [R1+0x564], R16 ;  /* 0x0005641001007387 */ /* 0x0001e80000100800 */
[----:B0-----:R-:W4:Y:S04]  /*16230*/  LDL.LU R16, [R1+0x520] ;  /* 0x0005200001107983 */ /* 0x001f280000300800 */
[----:B------:R-:W4:Y:S04]  /*16240*/  LDL.LU R2, [R1+0x50c] ;  /* 0x00050c0001027983 */ /* 0x000f280000300800 */
[----:B------:R0:W-:Y:S04]  /*16250*/  STL [R1+0x568], R8 ;  /* 0x0005680801007387 */ /* 0x0001e80000100800 */
[----:B------:R1:W-:Y:S04]  /*16260*/  STL [R1+0x560], R9 ;  /* 0x0005600901007387 */ /* 0x0003e80000100800 */
[----:B0-----:R-:W4:Y:S04]  /*16270*/  LDL.LU R8, [R1+0x514] ;  /* 0x0005140001087983 */ /* 0x001f280000300800 */
[----:B-1----:R-:W4:Y:S04]  /*16280*/  LDL.LU R9, [R1+0x518] ;  /* 0x0005180001097983 */ /* 0x002f280000300800 */
[----:B------:R0:W-:Y:S04]  /*16290*/  STL [R1+0x544], R10 ;  /* 0x0005440a01007387 */ /* 0x0001e80000100800 */
[----:B0-----:R-:W4:Y:S04]  /*162a0*/  LDL.LU R10, [R1+0x510] ;  /* 0x00051000010a7983 */ /* 0x001f280000300800 */
[----:B------:R0:W-:Y:S04]  /*162b0*/  STL [R1+0x54c], R14 ;  /* 0x00054c0e01007387 */ /* 0x0001e80000100800 */
[----:B0-----:R-:W4:Y:S01]  /*162c0*/  LDL.LU R14, [R1+0x4f4] ;  /* 0x0004f400010e7983 */ /* 0x001f220000300800 */
[----:B------:R-:W-:-:S02]  /*162d0*/  ISETP.GT.U32.AND P0, PT, R29, R18, PT ;  /* 0x000000121d00720c */ /* 0x000fc40003f04070 */
[----:B------:R-:W-:-:S11]  /*162e0*/  ISETP.GT.U32.AND P5, PT, R29, R17, PT ;  /* 0x000000111d00720c */ /* 0x000fd60003fa4070 */
[--C-:B------:R-:W-:Y:S01]  /*162f0*/  @!P0 IMAD.IADD R18, R18, 0x1, -R29.reuse ;  /* 0x0000000112128824 */ /* 0x100fe200078e0a1d */
[C---:B------:R-:W-:Y:S02]  /*16300*/  ISETP.GT.U32.AND P0, PT, R29.reuse, R26, PT ;  /* 0x0000001a1d00720c */ /* 0x040fe40003f04070 */
[C---:B------:R-:W-:Y:S02]  /*16310*/  ISETP.GT.U32.AND P2, PT, R29.reuse, R19, PT ;  /* 0x000000131d00720c */ /* 0x040fe40003f44070 */
[----:B------:R-:W-:Y:S01]  /*16320*/  ISETP.GT.U32.AND P1, PT, R29, R5, PT ;  /* 0x000000051d00720c */ /* 0x000fe20003f24070 */
[----:B------:R-:W-:-:S08]  /*16330*/  @!P5 IMAD.IADD R17, R17, 0x1, -R29 ;  /* 0x000000011111d824 */ /* 0x000fd000078e0a1d */
[--C-:B------:R-:W-:Y:S01]  /*16340*/  @!P0 IMAD.IADD R26, R26, 0x1, -R29.reuse ;  /* 0x000000011a1a8824 */ /* 0x100fe200078e0a1d */
[C---:B------:R-:W-:Y:S02]  /*16350*/  ISETP.GT.U32.AND P0, PT, R29.reuse, R4, PT ;  /* 0x000000041d00720c */ /* 0x040fe40003f04070 */
[C---:B------:R-:W-:Y:S02]  /*16360*/  ISETP.GT.U32.AND P5, PT, R29.reuse, R18, PT ;  /* 0x000000121d00720c */ /* 0x040fe40003fa4070 */
[C---:B------:R-:W-:Y:S02]  /*16370*/  ISETP.GT.U32.AND P3, PT, R29.reuse, R11, PT ;  /* 0x0000000b1d00720c */ /* 0x040fe40003f64070 */
[----:B------:R-:W-:Y:S01]  /*16380*/  ISETP.GT.U32.AND P6, PT, R29, R26, PT ;  /* 0x0000001a1d00720c */ /* 0x000fe20003fc4070 */
[--C-:B------:R-:W-:Y:S01]  /*16390*/  @!P2 IMAD.IADD R19, R19, 0x1, -R29.reuse ;  /* 0x000000011313a824 */ /* 0x100fe200078e0a1d */
[----:B-----5:R-:W-:Y:S01]  /*163a0*/  ISETP.GT.U32.AND P2, PT, R29, R7, PT ;  /* 0x000000071d00720c */ /* 0x020fe20003f44070 */
[----:B------:R-:W-:Y:S01]  /*163b0*/  @!P1 IMAD.IADD R5, R5, 0x1, -R29 ;  /* 0x0000000105059824 */ /* 0x000fe200078e0a1d */
[----:B------:R-:W-:-:S03]  /*163c0*/  ISETP.GT.U32.AND P1, PT, R29, R6, PT ;  /* 0x000000061d00720c */ /* 0x000fc60003f24070 */
[--C-:B------:R-:W-:Y:S01]  /*163d0*/  @!P0 IMAD.IADD R4, R4, 0x1, -R29.reuse ;  /* 0x0000000104048824 */ /* 0x100fe200078e0a1d */
[C---:B------:R-:W-:Y:S01]  /*163e0*/  ISETP.GT.U32.AND P0, PT, R29.reuse, R15, PT ;  /* 0x0000000f1d00720c */ /* 0x040fe20003f04070 */
[--C-:B------:R-:W-:Y:S01]  /*163f0*/  @!P5 IMAD.IADD R18, R18, 0x1, -R29.reuse ;  /* 0x000000011212d824 */ /* 0x100fe200078e0a1d */
[----:B------:R-:W-:Y:S01]  /*16400*/  ISETP.GT.U32.AND P4, PT, R29, R12, PT ;  /* 0x0000000c1d00720c */ /* 0x000fe20003f84070 */
[--C-:B------:R-:W-:Y:S02]  /*16410*/  @!P3 IMAD.IADD R11, R11, 0x1, -R29.reuse ;  /* 0x000000010b0bb824 */ /* 0x100fe400078e0a1d */
[--C-:B------:R-:W-:Y:S01]  /*16420*/  @!P6 IMAD.IADD R26, R26, 0x1, -R29.reuse ;  /* 0x000000011a1ae824 */ /* 0x100fe200078e0a1d */
[----:B------:R0:W-:Y:S01]  /*16430*/  STL [R1+0x554], R18 ;  /* 0x0005541201007387 */ /* 0x0001e20000100800 */
[--C-:B------:R-:W-:Y:S02]  /*16440*/  @!P2 IMAD.IADD R7, R7, 0x1, -R29.reuse ;  /* 0x000000010707a824 */ /* 0x100fe400078e0a1d */
[----:B------:R-:W-:-:S04]  /*16450*/  @!P1 IMAD.IADD R6, R6, 0x1, -R29 ;  /* 0x0000000106069824 */ /* 0x000fc800078e0a1d */
[--C-:B------:R-:W-:Y:S01]  /*16460*/  @!P0 IMAD.IADD R15, R15, 0x1, -R29.reuse ;  /* 0x000000010f0f8824 */ /* 0x100fe200078e0a1d */
[----:B0-----:R-:W5:Y:S01]  /*16470*/  LDL.LU R18, [R1+0x4fc] ;  /* 0x0004fc0001127983 */ /* 0x001f620000300800 */
[----:B------:R-:W-:Y:S01]  /*16480*/  ISETP.GT.U32.AND P5, PT, R29, R17, PT ;  /* 0x000000111d00720c */ /* 0x000fe20003fa4070 */
[--C-:B------:R-:W-:Y:S02]  /*16490*/  @!P4 IMAD.IADD R12, R12, 0x1, -R29.reuse ;  /* 0x000000010c0cc824 */ /* 0x100fe400078e0a1d */
[----:B------:R-:W-:Y:S04]  /*164a0*/  STL [R1+0x558], R4 ;  /* 0x0005580401007387 */ /* 0x000fe80000100800 */
[----:B------:R-:W-:Y:S04]  /*164b0*/  STL [R1+0x550], R5 ;  /* 0x0005500501007387 */ /* 0x000fe80000100800 */
[----:B------:R-:W-:Y:S02]  /*164c0*/  STL [R1+0x548], R19 ;  /* 0x0005481301007387 */ /* 0x000fe40000100800 */
[----:B------:R-:W-:-:S02]  /*164d0*/  @!P5 IMAD.IADD R17, R17, 0x1, -R29 ;  /* 0x000000011111d824 */ /* 0x000fc400078e0a1d */
[----:B------:R-:W-:Y:S04]  /*164e0*/  STL [R1+0x534], R11 ;  /* 0x0005340b01007387 */ /* 0x000fe80000100800 */
[----:B------:R-:W-:Y:S04]  /*164f0*/  STL [R1+0x53c], R12 ;  /* 0x00053c0c01007387 */ /* 0x000fe80000100800 */
[----:B------:R0:W-:Y:S04]  /*16500*/  STL [R1+0x540], R17 ;  /* 0x0005401101007387 */ /* 0x0001e80000100800 */
[----:B0-----:R-:W5:Y:S04]  /*16510*/  LDL.LU R17, [R1+0x508] ;  /* 0x0005080001117983 */ /* 0x001f680000300800 */
[----:B------:R-:W5:Y:S04]  /*16520*/  LDL.LU R3, [R1+0x500] ;  /* 0x0005000001037983 */ /* 0x000f680000300800 */
[----:B------:R-:W5:Y:S04]  /*16530*/  LDL.LU R11, [R1+0x4f8] ;  /* 0x0004f800010b7983 */ /* 0x000f680000300800 */
[----:B------:R0:W-:Y:S04]  /*16540*/  STL [R1+0x538], R26 ;  /* 0x0005381a01007387 */ /* 0x0001e80000100800 */
[----:B0-----:R-:W5:Y:S04]  /*16550*/  LDL.LU R26, [R1+0x4e4] ;  /* 0x0004e400011a7983 */ /* 0x001f680000300800 */
[----:B------:R-:W5:Y:S01]  /*16560*/  LDL.LU R12, [R1+0x4ec] ;  /* 0x0004ec00010c7983 */ /* 0x000f620000300800 */
[----:B--2---:R-:W-:-:S02]  /*16570*/  ISETP.GT.U32.AND P3, PT, R29, R24, PT ;  /* 0x000000181d00720c */ /* 0x004fc40003f64070 */
[C---:B---3--:R-:W-:Y:S02]  /*16580*/  ISETP.GT.U32.AND P4, PT, R29.reuse, R13, PT ;  /* 0x0000000d1d00720c */ /* 0x048fe40003f84070 */
[----:B----4-:R-:W-:-:S09]  /*16590*/  ISETP.GT.U32.AND P6, PT, R29, R2, PT ;  /* 0x000000021d00720c */ /* 0x010fd20003fc4070 */
[--C-:B------:R-:W-:Y:S01]  /*165a0*/  @!P3 IMAD.IADD R24, R24, 0x1, -R29.reuse ;  /* 0x000000011818b824 */ /* 0x100fe200078e0a1d */
[C---:B------:R-:W-:Y:S02]  /*165b0*/  ISETP.GT.U32.AND P0, PT, R29.reuse, R8, PT ;  /* 0x000000081d00720c */ /* 0x040fe40003f04070 */
[C---:B------:R-:W-:Y:S01]  /*165c0*/  ISETP.GT.U32.AND P1, PT, R29.reuse, R9, PT ;  /* 0x000000091d00720c */ /* 0x040fe20003f24070 */
[----:B------:R-:W-:Y:S01]  /*165d0*/  @!P6 IMAD.IADD R2, R2, 0x1, -R29 ;  /* 0x000000010202e824 */ /* 0x000fe200078e0a1d */
[C---:B------:R-:W-:Y:S02]  /*165e0*/  ISETP.GT.U32.AND P6, PT, R29.reuse, R15, PT ;  /* 0x0000000f1d00720c */ /* 0x040fe40003fc4070 */
[----:B------:R-:W-:-:S07]  /*165f0*/  ISETP.GT.U32.AND P2, PT, R29, R10, PT ;  /* 0x0000000a1d00720c */ /* 0x000fce0003f44070 */
[--C-:B------:R-:W-:Y:S01]  /*16600*/  @!P0 IMAD.IADD R8, R8, 0x1, -R29.reuse ;  /* 0x0000000108088824 */ /* 0x100fe200078e0a1d */
[----:B------:R-:W-:Y:S01]  /*16610*/  ISETP.GT.U32.AND P0, PT, R29, R6, PT ;  /* 0x000000061d00720c */ /* 0x000fe20003f04070 */
[----:B------:R-:W-:Y:S01]  /*16620*/  @!P1 IMAD.IADD R9, R9, 0x1, -R29 ;  /* 0x0000000109099824 */ /* 0x000fe200078e0a1d */
[----:B------:R-:W-:-:S03]  /*16630*/  ISETP.GT.U32.AND P1, PT, R29, R7, PT ;  /* 0x000000071d00720c */ /* 0x000fc60003f24070 */
[--C-:B------:R-:W-:Y:S01]  /*16640*/  @!P2 IMAD.IADD R10, R10, 0x1, -R29.reuse ;  /* 0x000000010a0aa824 */ /* 0x100fe200078e0a1d */
[C---:B------:R-:W-:Y:S02]  /*16650*/  ISETP.GT.U32.AND P3, PT, R29.reuse, R14, PT ;  /* 0x0000000e1d00720c */ /* 0x040fe40003f64070 */
[----:B------:R-:W-:Y:S01]  /*16660*/  ISETP.GT.U32.AND P2, PT, R29, R24, PT ;  /* 0x000000181d00720c */ /* 0x000fe20003f44070 */
[--C-:B------:R-:W-:Y:S02]  /*16670*/  @!P4 IMAD.IADD R13, R13, 0x1, -R29.reuse ;  /* 0x000000010d0dc824 */ /* 0x100fe400078e0a1d */
[--C-:B------:R-:W-:Y:S02]  /*16680*/  @!P6 IMAD.IADD R15, R15, 0x1, -R29.reuse ;  /* 0x000000010f0fe824 */ /* 0x100fe400078e0a1d */
[--C-:B------:R-:W-:Y:S02]  /*16690*/  @!P0 IMAD.IADD R6, R6, 0x1, -R29.reuse ;  /* 0x0000000106068824 */ /* 0x100fe400078e0a1d */
[--C-:B------:R-:W-:Y:S01]  /*166a0*/  @!P1 IMAD.IADD R7, R7, 0x1, -R29.reuse ;  /* 0x0000000107079824 */ /* 0x100fe200078e0a1d */
[----:B------:R0:W-:Y:S03]  /*166b0*/  STL [R1+0x51c], R15 ;  /* 0x00051c0f01007387 */ /* 0x0001e60000100800 */
[--C-:B------:R-:W-:Y:S01]  /*166c0*/  @!P3 IMAD.IADD R14, R14, 0x1, -R29.reuse ;  /* 0x000000010e0eb824 */ /* 0x100fe200078e0a1d */
[----:B------:R-:W-:Y:S01]  /*166d0*/  ISETP.GT.U32.AND P3, PT, R29, R13, PT ;  /* 0x0000000d1d00720c */ /* 0x000fe20003f64070 */
[--C-:B------:R-:W-:Y:S01]  /*166e0*/  @!P2 IMAD.IADD R24, R24, 0x1, -R29.reuse ;  /* 0x000000011818a824 */ /* 0x100fe200078e0a1d */
[----:B0-----:R-:W2:Y:S04]  /*166f0*/  LDL.LU R15, [R1+0x4f0] ;  /* 0x0004f000010f7983 */ /* 0x001ea80000300800 */
[----:B------:R-:W-:Y:S04]  /*16700*/  STL [R1+0x524], R6 ;  /* 0x0005240601007387 */ /* 0x000fe80000100800 */
[----:B------:R0:W-:Y:S04]  /*16710*/  STL [R1+0x530], R24 ;  /* 0x0005301801007387 */ /* 0x0001e80000100800 */
[----:B------:R1:W-:Y:S04]  /*16720*/  STL [R1+0x52c], R7 ;  /* 0x00052c0701007387 */ /* 0x0003e80000100800 */
[----:B0-----:R-:W3:Y:S04]  /*16730*/  LDL.LU R24, [R1+0x4e8] ;  /* 0x0004e80001187983 */ /* 0x001ee80000300800 */
[----:B------:R-:W4:Y:S04]  /*16740*/  LDL.LU R4, [R1+0x4cc] ;  /* 0x0004cc0001047983 */ /* 0x000f280000300800 */
[----:B------:R-:W4:Y:S04]  /*16750*/  LDL.LU R5, [R1+0x4d4] ;  /* 0x0004d40001057983 */ /* 0x000f280000300800 */
[----:B------:R-:W4:Y:S01]  /*16760*/  LDL.LU R6, [R1+0x4dc] ;  /* 0x0004dc0001067983 */ /* 0x000f220000300800 */
[----:B------:R-:W-:-:S05]  /*16770*/  @!P3 IMAD.IADD R13, R13, 0x1, -R29 ;  /* 0x000000010d0db824 */ /* 0x000fca00078e0a1d */
[----:B------:R0:W-:Y:S04]  /*16780*/  STL [R1+0x528], R13 ;  /* 0x0005280d01007387 */ /* 0x0001e80000100800 */
[----:B-1----:R-:W4:Y:S04]  /*16790*/  LDL.LU R7, [R1+0x4e0] ;  /* 0x0004e00001077983 */ /* 0x002f280000300800 */
[----:B0-----:R-:W4:Y:S01]  /*167a0*/  LDL.LU R13, [R1+0x4d8] ;  /* 0x0004d800010d7983 */ /* 0x001f220000300800 */
[C---:B------:R-:W-:Y:S02]  /*167b0*/  ISETP.GT.U32.AND P5, PT, R29.reuse, R16, PT ;  /* 0x000000101d00720c */ /* 0x040fe40003fa4070 */
[----:B-----5:R-:W-:-:S11]  /*167c0*/  ISETP.GT.U32.AND P4, PT, R29, R18, PT ;  /* 0x000000121d00720c */ /* 0x020fd60003f84070 */
[--C-:B------:R-:W-:Y:S01]  /*167d0*/  @!P5 IMAD.IADD R16, R16, 0x1, -R29.reuse ;  /* 0x000000011010d824 */ /* 0x100fe200078e0a1d */
[C---:B------:R-:W-:Y:S02]  /*167e0*/  ISETP.GT.U32.AND P5, PT, R29.reuse, R27, PT ;  /* 0x0000001b1d00720c */ /* 0x040fe40003fa4070 */
[C---:B------:R-:W-:Y:S01]  /*167f0*/  ISETP.GT.U32.AND P1, PT, R29.reuse, R9, PT ;  /* 0x000000091d00720c */ /* 0x040fe20003f24070 */
[----:B------:R-:W-:Y:S01]  /*16800*/  @!P4 IMAD.IADD R18, R18, 0x1, -R29 ;  /* 0x000000011212c824 */ /* 0x000fe200078e0a1d */
[C---:B------:R-:W-:Y:S02]  /*16810*/  ISETP.GT.U32.AND P0, PT, R29.reuse, R8, PT ;  /* 0x000000081d00720c */ /* 0x040fe40003f04070 */
[----:B------:R-:W-:-:S07]  /*16820*/  ISETP.GT.U32.AND P4, PT, R29, R16, PT ;  /* 0x000000101d00720c */ /* 0x000fce0003f84070 */
[--C-:B------:R-:W-:Y:S01]  /*16830*/  @!P5 IMAD.IADD R27, R27, 0x1, -R29.reuse ;  /* 0x000000011b1bd824 */ /* 0x100fe200078e0a1d */
[C---:B------:R-:W-:Y:S02]  /*16840*/  ISETP.GT.U32.AND P5, PT, R29.reuse, R2, PT ;  /* 0x000000021d00720c */ /* 0x040fe40003fa4070 */
[C---:B------:R-:W-:Y:S02]  /*16850*/  ISETP.GT.U32.AND P2, PT, R29.reuse, R10, PT ;  /* 0x0000000a1d00720c */ /* 0x040fe40003f44070 */
[----:B------:R-:W-:Y:S01]  /*16860*/  ISETP.GT.U32.AND P6, PT, R29, R27, PT ;  /* 0x0000001b1d00720c */ /* 0x000fe20003fc4070 */
[--C-:B------:R-:W-:Y:S01]  /*16870*/  @!P1 IMAD.IADD R9, R9, 0x1, -R29.reuse ;  /* 0x0000000109099824 */ /* 0x100fe200078e0a1d */
[C---:B------:R-:W-:Y:S01]  /*16880*/  ISETP.GT.U32.AND P3, PT, R29.reuse, R14, PT ;  /* 0x0000000e1d00720c */ /* 0x040fe20003f64070 */
[--C-:B------:R-:W-:Y:S01]  /*16890*/  @!P0 IMAD.IADD R8, R8, 0x1, -R29.reuse ;  /* 0x0000000108088824 */ /* 0x100fe200078e0a1d */
[C---:B------:R-:W-:Y:S01]  /*168a0*/  ISETP.GT.U32.AND P1, PT, R29.reuse, R11, PT ;  /* 0x0000000b1d00720c */ /* 0x040fe20003f24070 */
[----:B------:R-:W-:Y:S01]  /*168b0*/  @!P4 IMAD.IADD R16, R16, 0x1, -R29 ;  /* 0x000000011010c824 */ /* 0x000fe200078e0a1d */
[----:B------:R-:W-:-:S03]  /*168c0*/  ISETP.GT.U32.AND P0, PT, R29, R3, PT ;  /* 0x000000031d00720c */ /* 0x000fc60003f04070 */
[--C-:B------:R-:W-:Y:S01]  /*168d0*/  @!P5 IMAD.IADD R2, R2, 0x1, -R29.reuse ;  /* 0x000000010202d824 */ /* 0x100fe200078e0a1d */
[C---:B------:R-:W-:Y:S01]  /*168e0*/  ISETP.GT.U32.AND P5, PT, R29.reuse, R17, PT ;  /* 0x000000111d00720c */ /* 0x040fe20003fa4070 */
[----:B------:R0:W-:Y:S01]  /*168f0*/  STL [R1+0x520], R16 ;  /* 0x0005201001007387 */ /* 0x0001e20000100800 */
[--C-:B------:R-:W-:Y:S01]  /*16900*/  @!P2 IMAD.IADD R10, R10, 0x1, -R29.reuse ;  /* 0x000000010a0aa824 */ /* 0x100fe200078e0a1d */
[----:B------:R-:W-:Y:S01]  /*16910*/  ISETP.GT.U32.AND P4, PT, R29, R18, PT ;  /* 0x000000121d00720c */ /* 0x000fe20003f84070 */
[--C-:B------:R-:W-:Y:S01]  /*16920*/  @!P6 IMAD.IADD R27, R27, 0x1, -R29.reuse ;  /* 0x000000011b1be824 */ /* 0x100fe200078e0a1d */
[----:B------:R-:W-:Y:S01]  /*16930*/  ISETP.GT.U32.AND P2, PT, R29, R26, PT ;  /* 0x0000001a1d00720c */ /* 0x000fe20003f44070 */
[----:B0-----:R-:W5:Y:S01]  /*16940*/  LDL.LU R16, [R1+0x4d0] ;  /* 0x0004d00001107983 */ /* 0x001f620000300800 */
[----:B------:R-:W-:-:S06]  /*16950*/  @!P3 IMAD.IADD R14, R14, 0x1, -R29 ;  /* 0x000000010e0eb824 */ /* 0x000fcc00078e0a1d */
[--C-:B------:R-:W-:Y:S01]  /*16960*/  @!P5 IMAD.IADD R17, R17, 0x1, -R29.reuse ;  /* 0x000000011111d824 */ /* 0x100fe200078e0a1d */
[----:B------:R-:W-:Y:S01]  /*16970*/  ISETP.GT.U32.AND P3, PT, R29, R12, PT ;  /* 0x0000000c1d00720c */ /* 0x000fe20003f64070 */
[--C-:B------:R-:W-:Y:S02]  /*16980*/  @!P1 IMAD.IADD R11, R11, 0x1, -R29.reuse ;  /* 0x000000010b0b9824 */ /* 0x100fe400078e0a1d */
[--C-:B------:R-:W-:Y:S02]  /*16990*/  @!P0 IMAD.IADD R3, R3, 0x1, -R29.reuse ;  /* 0x0000000103038824 */ /* 0x100fe400078e0a1d */
[--C-:B------:R-:W-:Y:S02]  /*169a0*/  @!P4 IMAD.IADD R18, R18, 0x1, -R29.reuse ;  /* 0x000000011212c824 */ /* 0x100fe400078e0a1d */
[----:B------:R-:W-:Y:S01]  /*169b0*/  @!P2 IMAD.IADD R26, R26, 0x1, -R29 ;  /* 0x000000011a1aa824 */ /* 0x000fe200078e0a1d */
[----:B------:R-:W-:Y:S01]  /*169c0*/  STL [R1+0x50c], R2 ;  /* 0x00050c0201007387 */ /* 0x000fe20000100800 */
[----:B------:R-:W-:-:S04]  /*169d0*/  IMAD.HI.U32 R19, R28, R0, RZ ;  /* 0x000000001c137227 */ /* 0x000fc800078e00ff */
[----:B------:R-:W-:Y:S01]  /*169e0*/  @!P3 IMAD.IADD R12, R12, 0x1, -R29 ;  /* 0x000000010c0cb824 */ /* 0x000fe200078e0a1d */
[----:B------:R-:W-:Y:S01]  /*169f0*/  STL [R1+0x514], R8 ;  /* 0x0005140801007387 */ /* 0x000fe20000100800 */
[----:B------:R-:W-:-:S03]  /*16a00*/  IMAD.MOV R19, RZ, RZ, -R19 ;  /* 0x000000ffff137224 */ /* 0x000fc600078e0a13 */
[----:B------:R-:W-:Y:S04]  /*16a10*/  STL [R1+0x518], R9 ;  /* 0x0005180901007387 */ /* 0x000fe80000100800 */
[----:B------:R-:W-:Y:S04]  /*16a20*/  STL [R1+0x510], R10 ;  /* 0x0005100a01007387 */ /* 0x000fe80000100800 */
[----:B------:R-:W-:Y:S01]  /*16a30*/  STL [R1+0x4f4], R14 ;  /* 0x0004f40e01007387 */ /* 0x000fe20000100800 */
[----:B------:R-:W-:-:S03]  /*16a40*/  IMAD R0, R29, R19, R0 ;  /* 0x000000131d007224 */ /* 0x000fc600078e0200 */
[----:B------:R0:W-:Y:S04]  /*16a50*/  STL [R1+0x4fc], R18 ;  /* 0x0004fc1201007387 */ /* 0x0001e80000100800 */
[----:B------:R1:W-:Y:S01]  /*16a60*/  STL [R1+0x504], R27 ;  /* 0x0005041b01007387 */ /* 0x0003e20000100800 */
[----:B0-----:R-:W-:-:S03]  /*16a70*/  IMAD.MOV.U32 R18, RZ, RZ, R25 ;  /* 0x000000ffff127224 */ /* 0x001fc600078e0019 */
[----:B-1----:R-:W5:Y:S04]  /*16a80*/  LDL R27, [R1+0x342c] ;  /* 0x00342c00011b7983 */ /* 0x002f680000100800 */
[----:B------:R-:W5:Y:S04]  /*16a90*/  LDL.LU R14, [R1+0x4bc] ;  /* 0x0004bc00010e7983 */ /* 0x000f680000300800 */
[----:B------:R-:W5:Y:S04]  /*16aa0*/  LDL.LU R8, [R1+0x4c4] ;  /* 0x0004c40001087983 */ /* 0x000f680000300800 */
[----:B------:R-:W5:Y:S04]  /*16ab0*/  LDL.LU R25, [R1+0x4c8] ;  /* 0x0004c80001197983 */ /* 0x000f680000300800 */
[----:B------:R-:W5:Y:S04]  /*16ac0*/  LDL.LU R9, [R1+0x4c0] ;  /* 0x0004c00001097983 */ /* 0x000f680000300800 */
[----:B------:R-:W-:Y:S04]  /*16ad0*/  STL [R1+0x3e94], R0 ;  /* 0x003e940001007387 */ /* 0x000fe80000100800 */
[----:B------:R-:W5:Y:S01]  /*16ae0*/  LDL.LU R10, [R1+0x4a4] ;  /* 0x0004a400010a7983 */ /* 0x000f620000300800 */
[----:B--2---:R-:W-:-:S02]  /*16af0*/  ISETP.GT.U32.AND P4, PT, R29, R15, PT ;  /* 0x0000000f1d00720c */ /* 0x004fc40003f84070 */
[C---:B---3--:R-:W-:Y:S02]  /*16b00*/  ISETP.GT.U32.AND P6, PT, R29.reuse, R24, PT ;  /* 0x000000181d00720c */ /* 0x048fe40003fc4070 */
[C---:B----4-:R-:W-:Y:S02]  /*16b10*/  ISETP.GT.U32.AND P5, PT, R29.reuse, R4, PT ;  /* 0x000000041d00720c */ /* 0x050fe40003fa4070 */
[C---:B------:R-:W-:Y:S02]  /*16b20*/  ISETP.GT.U32.AND P0, PT, R29.reuse, R5, PT ;  /* 0x000000051d00720c */ /* 0x040fe40003f04070 */
[----:B------:R-:W-:-:S07]  /*16b30*/  ISETP.GT.U32.AND P1, PT, R29, R6, PT ;  /* 0x000000061d00720c */ /* 0x000fce0003f24070 */
[--C-:B------:R-:W-:Y:S01]  /*16b40*/  @!P6 IMAD.IADD R24, R24, 0x1, -R29.reuse ;  /* 0x000000011818e824 */ /* 0x100fe200078e0a1d */
[C---:B------:R-:W-:Y:S01]  /*16b50*/  ISETP.GT.U32.AND P6, PT, R29.reuse, R17, PT ;  /* 0x000000111d00720c */ /* 0x040fe20003fc4070 */
[--C-:B------:R-:W-:Y:S01]  /*16b60*/  @!P5 IMAD.IADD R4, R4, 0x1, -R29.reuse ;  /* 0x000000010404d824 */ /* 0x100fe200078e0a1d */
[C---:B------:R-:W-:Y:S02]  /*16b70*/  ISETP.GT.U32.AND P5, PT, R29.reuse, R3, PT ;  /* 0x000000031d00720c */ /* 0x040fe40003fa4070 */
[----:B------:R-:W-:Y:S01]  /*16b80*/  ISETP.GT.U32.AND P2, PT, R29, R7, PT ;  /* 0x000000071d00720c */ /* 0x000fe20003f44070 */
[--C-:B------:R-:W-:Y:S02]  /*16b90*/  @!P0 IMAD.IADD R5, R5, 0x1, -R29.reuse ;  /* 0x0000000105058824 */ /* 0x100fe400078e0a1d */
[----:B------:R-:W-:Y:S01]  /*16ba0*/  @!P1 IMAD.IADD R6, R6, 0x1, -R29 ;  /* 0x0000000106069824 */ /* 0x000fe200078e0a1d */
[C---:B------:R-:W-:Y:S02]  /*16bb0*/  ISETP.GT.U32.AND P1, PT, R29.reuse, R26, PT ;  /* 0x0000001a1d00720c */ /* 0x040fe40003f24070 */
[----:B------:R-:W-:-:S02]  /*16bc0*/  ISETP.GT.U32.AND P3, PT, R29, R13, PT ;  /* 0x0000000d1d00720c */ /* 0x000fc40003f64070 */
[----:B------:R-:W-:Y:S01]  /*16bd0*/  ISETP.GT.U32.AND P0, PT, R29, R11, PT ;  /* 0x0000000b1d00720c */ /* 0x000fe20003f04070 */
[--C-:B------:R-:W-:Y:S02]  /*16be0*/  @!P4 IMAD.IADD R15, R15, 0x1, -R29.reuse ;  /* 0x000000010f0fc824 */ /* 0x100fe400078e0a1d */
[--C-:B------:R-:W-:Y:S02]  /*16bf0*/  @!P6 IMAD.IADD R17, R17, 0x1, -R29.reuse ;  /* 0x000000011111e824 */ /* 0x100fe400078e0a1d */
[--C-:B------:R-:W-:Y:S01]  /*16c00*/  @!P2 IMAD.IADD R7, R7, 0x1, -R29.reuse ;  /* 0x000000010707a824 */ /* 0x100fe200078e0a1d */
[----:B------:R-:W-:Y:S01]  /*16c10*/  ISETP.GT.U32.AND P2, PT, R29, R12, PT ;  /* 0x0000000c1d00720c */ /* 0x000fe20003f44070 */
[--C-:B------:R-:W-:Y:S02]  /*16c20*/  @!P5 IMAD.IADD R3, R3, 0x1, -R29.reuse ;  /* 0x000000010303d824 */ /* 0x100fe400078e0a1d */
[--C-:B------:R-:W-:Y:S02]  /*16c30*/  @!P1 IMAD.IADD R26, R26, 0x1, -R29.reuse ;  /* 0x000000011a1a9824 */ /* 0x100fe400078e0a1d */
[--C-:B------:R-:W-:Y:S01]  /*16c40*/  @!P3 IMAD.IADD R13, R13, 0x1, -R29.reuse ;  /* 0x000000010d0db824 */ /* 0x100fe200078e0a1d */
[----:B------:R-:W-:Y:S01]  /*16c50*/  ISETP.GT.U32.AND P3, PT, R29, R15, PT ;  /* 0x0000000f1d00720c */ /* 0x000fe20003f64070 */
[--C-:B------:R-:W-:Y:S01]  /*16c60*/  @!P0 IMAD.IADD R11, R11, 0x1, -R29.reuse ;  /* 0x000000010b0b8824 */ /* 0x100fe200078e0a1d */
[----:B------:R0:W-:Y:S04]  /*16c70*/  STL [R1+0x508], R17 ;  /* 0x0005081101007387 */ /* 0x0001e80000100800 */
[----:B0-----:R-:W2:Y:S04]  /*16c80*/  LDL.LU R17, [R1+0x4ac] ;  /* 0x0004ac0001117983 */ /* 0x001ea80000300800 */
[----:B------:R-:W-:Y:S04]  /*16c90*/  STL [R1+0x500], R3 ;  /* 0x0005000301007387 */ /* 0x000fe80000100800 */
[----:B------:R0:W-:Y:S04]  /*16ca0*/  STL [R1+0x4e4], R26 ;  /* 0x0004e41a01007387 */ /* 0x0001e80000100800 */
[----:B------:R1:W-:Y:S01]  /*16cb0*/  STL [R1+0x4f8], R11 ;  /* 0x0004f80b01007387 */ /* 0x0003e20000100800 */
[----:B------:R-:W-:-:S03]  /*16cc0*/  @!P2 IMAD.IADD R12, R12, 0x1, -R29 ;  /* 0x000000010c0ca824 */ /* 0x000fc600078e0a1d */
[----:B0-----:R-:W3:Y:S04]  /*16cd0*/  LDL.LU R26, [R1+0x4b4] ;  /* 0x0004b400011a7983 */ /* 0x001ee80000300800 */
[----:B------:R-:W4:Y:S04]  /*16ce0*/  LDL.LU R0, [R1+0x4b8] ;  /* 0x0004b80001007983 */ /* 0x000f280000300800 */
[----:B------:R-:W4:Y:S01]  /*16cf0*/  LDL.LU R2, [R1+0x4b0] ;  /* 0x0004b00001027983 */ /* 0x000f220000300800 */
[----:B------:R-:W-:-:S03]  /*16d00*/  @!P3 IMAD.IADD R15, R15, 0x1, -R29 ;  /* 0x000000010f0fb824 */ /* 0x000fc600078e0a1d */
[----:B------:R0:W-:Y:S04]  /*16d10*/  STL [R1+0x4ec], R12 ;  /* 0x0004ec0c01007387 */ /* 0x0001e80000100800 */
[----:B------:R-:W4:Y:S04]  /*16d20*/  LDL.LU R3, [R1+0x4a8] ;  /* 0x0004a80001037983 */ /* 0x000f280000300800 */
[----:B-1----:R-:W4:Y:S04]  /*16d30*/  LDL.LU R11, [R1+0x494] ;  /* 0x00049400010b7983 */ /* 0x002f280000300800 */
[----:B------:R1:W-:Y:S04]  /*16d40*/  STL [R1+0x4f0], R15 ;  /* 0x0004f00f01007387 */ /* 0x0003e80000100800 */
[----:B0-----:R-:W4:Y:S04]  /*16d50*/  LDL.LU R12, [R1+0x49c] ;  /* 0x00049c00010c7983 */ /* 0x001f280000300800 */
[----:B-1----:R-:W4:Y:S01]  /*16d60*/  LDL.LU R15, [R1+0x4a0] ;  /* 0x0004a000010f7983 */ /* 0x002f220000300800 */
[----:B-----5:R-:W-:-:S02]  /*16d70*/  ISETP.GT.U32.AND P4, PT, R29, R16, PT ;  /* 0x000000101d00720c */ /* 0x020fc40003f84070 */
[C---:B------:R-:W-:Y:S02]  /*16d80*/  ISETP.GT.U32.AND P5, PT, R29.reuse, R4, PT ;  /* 0x000000041d00720c */ /* 0x040fe40003fa4070 */
[----:B------:R-:W-:-:S09]  /*16d90*/  ISETP.GT.U32.AND P0, PT, R29, R5, PT ;  /* 0x000000051d00720c */ /* 0x000fd20003f04070 */
[--C-:B------:R-:W-:Y:S01]  /*16da0*/  @!P4 IMAD.IADD R16, R16, 0x1, -R29.reuse ;  /* 0x000000011010c824 */ /* 0x100fe200078e0a1d */
[C---:B------:R-:W-:Y:S02]  /*16db0*/  ISETP.GT.U32.AND P4, PT, R29.reuse, R24, PT ;  /* 0x000000181d00720c */ /* 0x040fe40003f84070 */
[C---:B------:R-:W-:Y:S02]  /*16dc0*/  ISETP.GT.U32.AND P1, PT, R29.reuse, R6, PT ;  /* 0x000000061d00720c */ /* 0x040fe40003f24070 */
[C---:B------:R-:W-:Y:S02]  /*16dd0*/  ISETP.GT.U32.AND P2, PT, R29.reuse, R7, PT ;  /* 0x000000071d00720c */ /* 0x040fe40003f44070 */
[C---:B------:R-:W-:Y:S01]  /*16de0*/  ISETP.GT.U32.AND P6, PT, R29.reuse, R16, PT ;  /* 0x000000101d00720c */ /* 0x040fe20003fc4070 */
[----:B------:R-:W-:Y:S01]  /*16df0*/  @!P5 IMAD.IADD R4, R4, 0x1, -R29 ;  /* 0x000000010404d824 */ /* 0x000fe200078e0a1d */
[----:B------:R-:W-:-:S05]  /*16e00*/  ISETP.GT.U32.AND P3, PT, R29, R13, PT ;  /* 0x0000000d1d00720c */ /* 0x000fca0003f64070 */
[--C-:B------:R-:W-:Y:S01]  /*16e10*/  @!P4 IMAD.IADD R24, R24, 0x1, -R29.reuse ;  /* 0x000000011818c824 */ /* 0x100fe200078e0a1d */
[C---:B------:R-:W-:Y:S02]  /*16e20*/  ISETP.GT.U32.AND P4, PT, R29.reuse, R14, PT ;  /* 0x0000000e1d00720c */ /* 0x040fe40003f84070 */
[----:B------:R-:W-:Y:S01]  /*16e30*/  ISETP.GT.U32.AND P5, PT, R29, R8, PT ;  /* 0x000000081d00720c */ /* 0x000fe20003fa4070 */
[--C-:B------:R-:W-:Y:S02]  /*16e40*/  @!P0 IMAD.IADD R5, R5, 0x1, -R29.reuse ;  /* 0x0000000105058824 */ /* 0x100fe400078e0a1d */
[--C-:B------:R-:W-:Y:S01]  /*16e50*/  @!P1 IMAD.IADD R6, R6, 0x1, -R29.reuse ;  /* 0x0000000106069824 */ /* 0x100fe200078e0a1d */
[----:B------:R-:W-:Y:S01]  /*16e60*/  ISETP.GT.U32.AND P0, PT, R29, R25, PT ;  /* 0x000000191d00720c */ /* 0x000fe20003f04070 */
[--C-:B------:R-:W-:Y:S01]  /*16e70*/  @!P2 IMAD.IADD R7, R7, 0x1, -R29.reuse ;  /* 0x000000010707a824 */ /* 0x100fe200078e0a1d */
[----:B------:R-:W-:Y:S01]  /*16e80*/  ISETP.GT.U32.AND P1, PT, R29, R9, PT ;  /* 0x000000091d00720c */ /* 0x000fe20003f24070 */
[----:B------:R-:W-:-:S02]  /*16e90*/  @!P6 IMAD.IADD R16, R16, 0x1, -R29 ;  /* 0x000000011010e824 */ /* 0x000fc400078e0a1d */
[--C-:B------:R-:W-:Y:S02]  /*16ea0*/  @!P3 IMAD.IADD R13, R13, 0x1, -R29.reuse ;  /* 0x000000010d0db824 */ /* 0x100fe400078e0a1d */
[--C-:B------:R-:W-:Y:S01]  /*16eb0*/  @!P4 IMAD.IADD R14, R14, 0x1, -R29.reuse ;  /* 0x000000010e0ec824 */ /* 0x100fe200078e0a1d */
[----:B------:R-:W-:Y:S01]  /*16ec0*/  ISETP.GT.U32.AND P2, PT, R29, R10, PT ;  /* 0x0000000a1d00720c */ /* 0x000fe20003f44070 */
[----:B------:R-:W-:-:S04]  /*16ed0*/  @!P5 IMAD.IADD R8, R8, 0x1, -R29 ;  /* 0x000000010808d824 */ /* 0x000fc800078e0a1d */
[--C-:B------:R-:W-:Y:S02]  /*16ee0*/  @!P0 IMAD.IADD R25, R25, 0x1, -R29.reuse ;  /* 0x0000000119198824 */ /* 0x100fe400078e0a1d */
[--C-:B------:R-:W-:Y:S01]  /*16ef0*/  @!P1 IMAD.IADD R9, R9, 0x1, -R29.reuse ;  /* 0x0000000109099824 */ /* 0x100fe200078e0a1d */
[----:B------:R0:W-:Y:S05]  /*16f00*/  STL [R1+0x4e8], R24 ;  /* 0x0004e81801007387 */ /* 0x0001ea0000100800 */
[----:B------:R-:W-:Y:S01]  /*16f10*/  @!P2 IMAD.IADD R10, R10, 0x1, -R29 ;  /* 0x000000010a0aa824 */ /* 0x000fe200078e0a1d */
[----:B0-----:R-:W5:Y:S04]  /*16f20*/  LDL.LU R24, [R1+0x3eac] ;  /* 0x003eac0001187983 */ /* 0x001f680000300800 */
[----:B------:R-:W-:Y:S04]  /*16f30*/  STL [R1+0x4cc], R4 ;  /* 0x0004cc0401007387 */ /* 0x000fe80000100800 */
[----:B------:R-:W-:Y:S04]  /*16f40*/  STL [R1+0x4d4], R5 ;  /* 0x0004d40501007387 */ /* 0x000fe80000100800 */
[----:B------:R-:W-:Y:S04]  /*16f50*/  STL [R1+0x4dc], R6 ;  /* 0x0004dc0601007387 */ /* 0x000fe80000100800 */
[----:B------:R-:W-:Y:S04]  /*16f60*/  STL [R1+0x4e0], R7 ;  /* 0x0004e00701007387 */ /* 0x000fe80000100800 */
[----:B------:R0:W-:Y:S04]  /*16f70*/  STL [R1+0x4d8], R13 ;  /* 0x0004d80d01007387 */ /* 0x0001e80000100800 */
[----:B0-----:R-:W5:Y:S04]  /*16f80*/  LDL.LU R13, [R1+0x498] ;  /* 0x00049800010d7983 */ /* 0x001f680000300800 */
[----:B------:R0:W-:Y:S04]  /*16f90*/  STL [R1+0x4d0], R16 ;  /* 0x0004d01001007387 */ /* 0x0001e80000100800 */
[----:B0-----:R-:W5:Y:S04]  /*16fa0*/  LDL.LU R16, [R1+0x47c] ;  /* 0x00047c0001107983 */ /* 0x001f680000300800 */
[----:B------:R-:W5:Y:S04]  /*16fb0*/  LDL.LU R4, [R1+0x484] ;  /* 0x0004840001047983 */ /* 0x000f680000300800 */
[----:B------:R-:W5:Y:S04]  /*16fc0*/  LDL.LU R5, [R1+0x48c] ;  /* 0x00048c0001057983 */ /* 0x000f680000300800 */
[----:B------:R-:W5:Y:S01]  /*16fd0*/  LDL.LU R6, [R1+0x490] ;  /* 0x0004900001067983 */ /* 0x000f620000300800 */
[----:B--2---:R-:W-:-:S02]  /*16fe0*/  ISETP.GT.U32.AND P3, PT, R29, R17, PT ;  /* 0x000000111d00720c */ /* 0x004fc40003f64070 */
[C---:B---3--:R-:W-:Y:S02]  /*16ff0*/  ISETP.GT.U32.AND P6, PT, R29.reuse, R26, PT ;  /* 0x0000001a1d00720c */ /* 0x048fe40003fc4070 */
[C---:B----4-:R-:W-:Y:S02]  /*17000*/  ISETP.GT.U32.AND P4, PT, R29.reuse, R0, PT ;  /* 0x000000001d00720c */ /* 0x050fe40003f84070 */
[----:B------:R-:W-:-:S07]  /*17010*/  ISETP.GT.U32.AND P5, PT, R29, R2, PT ;  /* 0x000000021d00720c */ /* 0x000fce0003fa4070 */
[--C-:B------:R-:W-:Y:S01]  /*17020*/  @!P3 IMAD.IADD R17, R17, 0x1, -R29.reuse ;  /* 0x000000011111b824 */ /* 0x100fe200078e0a1d */
[C---:B------:R-:W-:Y:S01]  /*17030*/  ISETP.GT.U32.AND P0, PT, R29.reuse, R3, PT ;  /* 0x000000031d00720c */ /* 0x040fe20003f04070 */
[--C-:B------:R-:W-:Y:S01]  /*17040*/  @!P6 IMAD.IADD R26, R26, 0x1, -R29.reuse ;  /* 0x000000011a1ae824 */ /* 0x100fe200078e0a1d */
[C---:B------:R-:W-:Y:S01]  /*17050*/  ISETP.GT.U32.AND P1, PT, R29.reuse, R11, PT ;  /* 0x0000000b1d00720c */ /* 0x040fe20003f24070 */
[--C-:B------:R-:W-:Y:S01]  /*17060*/  @!P4 IMAD.IADD R0, R0, 0x1, -R29.reuse ;  /* 0x000000010000c824 */ /* 0x100fe200078e0a1d */
[C---:B------:R-:W-:Y:S01]  /*17070*/  ISETP.GT.U32.AND P6, PT, R29.reuse, R14, PT ;  /* 0x0000000e1d00720c */ /* 0x040fe20003fc4070 */
[----:B------:R-:W-:Y:S01]  /*17080*/  @!P5 IMAD.IADD R2, R2, 0x1, -R29 ;  /* 0x000000010202d824 */ /* 0x000fe200078e0a1d */
[C---:B------:R-:W-:Y:S02]  /*17090*/  ISETP.GT.U32.AND P4, PT, R29.reuse, R8, PT ;  /* 0x000000081d00720c */ /* 0x040fe40003f84070 */
[C---:B------:R-:W-:Y:S02]  /*170a0*/  ISETP.GT.U32.AND P2, PT, R29.reuse, R12, PT ;  /* 0x0000000c1d00720c */ /* 0x040fe40003f44070 */
[----:B------:R-:W-:-:S02]  /*170b0*/  ISETP.GT.U32.AND P5, PT, R29, R25, PT ;  /* 0x000000191d00720c */ /* 0x000fc40003fa4070 */
[----:B------:R-:W-:Y:S01]  /*170c0*/  ISETP.GT.U32.AND P3, PT, R29, R15, PT ;  /* 0x0000000f1d00720c */ /* 0x000fe20003f64070 */
[--C-:B------:R-:W-:Y:S01]  /*170d0*/  @!P0 IMAD.IADD R3, R3, 0x1, -R29.reuse ;  /* 0x0000000103038824 */ /* 0x100fe200078e0a1d */
[----:B------:R-:W-:Y:S01]  /*170e0*/  ISETP.GT.U32.AND P0, PT, R29, R9, PT ;  /* 0x000000091d00720c */ /* 0x000fe20003f04070 */
[--C-:B------:R-:W-:Y:S01]  /*170f0*/  @!P1 IMAD.IADD R11, R11, 0x1, -R29.reuse ;  /* 0x000000010b0b9824 */ /* 0x100fe200078e0a1d */
[----:B------:R-:W-:Y:S01]  /*17100*/  ISETP.GT.U32.AND P1, PT, R29, R10, PT ;  /* 0x0000000a1d00720c */ /* 0x000fe20003f24070 */
[----:B------:R-:W-:-:S04]  /*17110*/  @!P6 IMAD.IADD R14, R14, 0x1, -R29 ;  /* 0x000000010e0ee824 */ /* 0x000fc800078e0a1d */
[--C-:B------:R-:W-:Y:S01]  /*17120*/  @!P2 IMAD.IADD R12, R12, 0x1, -R29.reuse ;  /* 0x000000010c0ca824 */ /* 0x100fe200078e0a1d */
[----:B------:R-:W-:Y:S01]  /*17130*/  ISETP.GT.U32.AND P2, PT, R29, R17, PT ;  /* 0x000000111d00720c */ /* 0x000fe20003f44070 */
[--C-:B------:R-:W-:Y:S02]  /*17140*/  @!P4 IMAD.IADD R8, R8, 0x1, -R29.reuse ;  /* 0x000000010808c824 */ /* 0x100fe400078e0a1d */
[--C-:B------:R-:W-:Y:S02]  /*17150*/  @!P5 IMAD.IADD R25, R25, 0x1, -R29.reuse ;  /* 0x000000011919d824 */ /* 0x100fe400078e0a1d */
[--C-:B------:R-:W-:Y:S01]  /*17160*/  @!P3 IMAD.IADD R15, R15, 0x1, -R29.reuse ;  /* 0x000000010f0fb824 */ /* 0x100fe200078e0a1d */
[----:B------:R-:W-:Y:S01]  /*17170*/  ISETP.GT.U32.AND P3, PT, R29, R26, PT ;  /* 0x0000001a1d00720c */ /* 0x000fe20003f64070 */
[----:B------:R0:W-:Y:S01]  /*17180*/  STL [R1+0x4bc], R14 ;  /* 0x0004bc0e01007387 */ /* 0x0001e20000100800 */
[--C-:B------:R-:W-:Y:S02]  /*17190*/  @!P0 IMAD.IADD R9, R9, 0x1, -R29.reuse ;  /* 0x0000000109098824 */ /* 0x100fe400078e0a1d */
[--C-:B------:R-:W-:Y:S01]  /*171a0*/  @!P1 IMAD.IADD R10, R10, 0x1, -R29.reuse ;  /* 0x000000010a0a9824 */ /* 0x100fe200078e0a1d */
[----:B0-----:R-:W2:Y:S04]  /*171b0*/  LDL.LU R14, [R1+0x488] ;  /* 0x00048800010e7983 */ /* 0x001ea80000300800 */
[----:B------:R-:W-:Y:S04]  /*171c0*/  STL [R1+0x4c4], R8 ;  /* 0x0004c40801007387 */ /* 0x000fe80000100800 */
[----:B------:R0:W-:Y:S01]  /*171d0*/  STL [R1+0x4c8], R25 ;  /* 0x0004c81901007387 */ /* 0x0001e20000100800 */
[----:B------:R-:W-:-:S02]  /*171e0*/  @!P2 IMAD.IADD R17, R17, 0x1, -R29 ;  /* 0x000000011111a824 */ /* 0x000fc400078e0a1d */
[----:B------:R-:W-:Y:S01]  /*171f0*/  @!P3 IMAD.IADD R26, R26, 0x1, -R29 ;  /* 0x000000011a1ab824 */ /* 0x000fe200078e0a1d */
[----:B0-----:R-:W3:Y:S04]  /*17200*/  LDL.LU R25, [R1+0x480] ;  /* 0x0004800001197983 */ /* 0x001ee80000300800 */
[----:B------:R-:W4:Y:S04]  /*17210*/  LDL.LU R7, [R1+0x46c] ;  /* 0x00046c0001077983 */ /* 0x000f280000300800 */
[----:B------:R-:W4:Y:S04]  /*17220*/  LDL.LU R8, [R1+0x474] ;  /* 0x0004740001087983 */ /* 0x000f280000300800 */
[----:B------:R0:W-:Y:S04]  /*17230*/  STL [R1+0x4c0], R9 ;  /* 0x0004c00901007387 */ /* 0x0001e80000100800 */
[----:B0-----:R-:W4:Y:S04]  /*17240*/  LDL.LU R9, [R1+0x478] ;  /* 0x0004780001097983 */ /* 0x001f280000300800 */
[----:B------:R0:W-:Y:S04]  /*17250*/  STL [R1+0x4a4], R10 ;  /* 0x0004a40a01007387 */ /* 0x0001e80000100800 */
[----:B0-----:R-:W4:Y:S04]  /*17260*/  LDL.LU R10, [R1+0x470] ;  /* 0x00047000010a7983 */ /* 0x001f280000300800 */
[----:B------:R0:W-:Y:S04]  /*17270*/  STL [R1+0x4ac], R17 ;  /* 0x0004ac1101007387 */ /* 0x0001e80000100800 */
[----:B0-----:R-:W4:Y:S04]  /*17280*/  LDL.LU R17, [R1+0x45c] ;  /* 0x00045c0001117983 */ /* 0x001f280000300800 */
[----:B------:R0:W-:Y:S04]  /*17290*/  STL [R1+0x4b4], R26 ;  /* 0x0004b41a01007387 */ /* 0x0001e80000100800 */
[----:B0-----:R-:W4:Y:S01]  /*172a0*/  LDL.LU R26, [R1+0x3ea8] ;  /* 0x003ea800011a7983 */ /* 0x001f220000300800 */
[----:B------:R-:W-:-:S02]  /*172b0*/  ISETP.GT.U32.AND P4, PT, R29, R0, PT ;  /* 0x000000001d00720c */ /* 0x000fc40003f84070 */
[C---:B------:R-:W-:Y:S02]  /*172c0*/  ISETP.GT.U32.AND P5, PT, R29.reuse, R2, PT ;  /* 0x000000021d00720c */ /* 0x040fe40003fa4070 */
[C---:B------:R-:W-:Y:S02]  /*172d0*/  ISETP.GT.U32.AND P0, PT, R29.reuse, R3, PT ;  /* 0x000000031d00720c */ /* 0x040fe40003f04070 */
[C---:B------:R-:W-:Y:S02]  /*172e0*/  ISETP.GT.U32.AND P1, PT, R29.reuse, R11, PT ;  /* 0x0000000b1d00720c */ /* 0x040fe40003f24070 */
[C---:B------:R-:W-:Y:S02]  /*172f0*/  ISETP.GT.U32.AND P6, PT, R29.reuse, R15, PT ;  /* 0x0000000f1d00720c */ /* 0x040fe40003fc4070 */
[----:B-----5:R-:W-:-:S03]  /*17300*/  ISETP.GT.U32.AND P3, PT, R29, R13, PT ;  /* 0x0000000d1d00720c */ /* 0x020fc60003f64070 */
[--C-:B------:R-:W-:Y:S01]  /*17310*/  @!P4 IMAD.IADD R0, R0, 0x1, -R29.reuse ;  /* 0x000000010000c824 */ /* 0x100fe200078e0a1d */
[C---:B------:R-:W-:Y:S01]  /*17320*/  ISETP.GT.U32.AND P4, PT, R29.reuse, R16, PT ;  /* 0x000000101d00720c */ /* 0x040fe20003f84070 */
[--C-:B------:R-:W-:Y:S01]  /*17330*/  @!P5 IMAD.IADD R2, R2, 0x1, -R29.reuse ;  /* 0x000000010202d824 */ /* 0x100fe200078e0a1d */
[----:B------:R-:W-:Y:S01]  /*17340*/  ISETP.GT.U32.AND P5, PT, R29, R4, PT ;  /* 0x000000041d00720c */ /* 0x000fe20003fa4070 */
        /* <DEDUP_REMOVED lines=10> */
[--C-:B------:R-:W-:Y:S02]  /*173f0*/  @!P0 IMAD.IADD R5, R5, 0x1, -R29.reuse ;  /* 0x0000000105058824 */ /* 0x100fe400078e0a1d */
[----:B------:R-:W-:Y:S01]  /*17400*/  @!P1 IMAD.IADD R6, R6, 0x1, -R29 ;  /* 0x0000000106069824 */ /* 0x000fe200078e0a1d */
[----:B------:R-:W-:Y:S04]  /*17410*/  STL [R1+0x4b8], R0 ;  /* 0x0004b80001007387 */ /* 0x000fe80000100800 */
[----:B------:R-:W-:Y:S04]  /*17420*/  STL [R1+0x4b0], R2 ;  /* 0x0004b00201007387 */ /* 0x000fe80000100800 */
[----:B------:R-:W-:Y:S04]  /*17430*/  STL [R1+0x4a8], R3 ;  /* 0x0004a80301007387 */ /* 0x000fe80000100800 */
[----:B------:R-:W-:Y:S04]  /*17440*/  STL [R1+0x494], R11 ;  /* 0x0004940b01007387 */ /* 0x000fe80000100800 */
[----:B------:R-:W-:Y:S04]  /*17450*/  STL [R1+0x49c], R12 ;  /* 0x00049c0c01007387 */ /* 0x000fe80000100800 */
[----:B------:R0:W-:Y:S01]  /*17460*/  STL [R1+0x4a0], R15 ;  /* 0x0004a00f01007387 */ /* 0x0001e20000100800 */
[----:B------:R-:W-:-:S03]  /*17470*/  IABS R27, R27 ;  /* 0x0000001b001b7213 */ /* 0x000fc60000000000 */
[----:B0-----:R-:W5:Y:S04]  /*17480*/  LDL.LU R15, [R1+0x464] ;  /* 0x00046400010f7983 */ /* 0x001f680000300800 */
[----:B------:R-:W5:Y:S04]  /*17490*/  LDL.LU R0, [R1+0x468] ;  /* 0x0004680001007983 */ /* 0x000f680000300800 */
[----:B------:R-:W5:Y:S04]  /*174a0*/  LDL.LU R11, [R1+0x460] ;  /* 0x00046000010b7983 */ /* 0x000f680000300800 */
[----:B------:R-:W5:Y:S01]  /*174b0*/  LDL.LU R12, [R1+0x458] ;  /* 0x00045800010c7983 */ /* 0x000f620000300800 */
[----:B------:R-:W-:-:S04]  /*174c0*/  IMAD.HI.U32 R19, R28, R27, RZ ;  /* 0x0000001b1c137227 */ /* 0x000fc800078e00ff */
[----:B------:R-:W-:-:S04]  /*174d0*/  IMAD.MOV R19, RZ, RZ, -R19 ;  /* 0x000000ffff137224 */ /* 0x000fc800078e0a13 */
[C---:B------:R-:W-:Y:S01]  /*174e0*/  IMAD R27, R29.reuse, R19, R27 ;  /* 0x000000131d1b7224 */ /* 0x040fe200078e021b */
[C---:B--2---:R-:W-:Y:S02]  /*174f0*/  ISETP.GT.U32.AND P2, PT, R29.reuse, R14, PT ;  /* 0x0000000e1d00720c */ /* 0x044fe40003f44070 */
[C---:B---3--:R-:W-:Y:S02]  /*17500*/  ISETP.GT.U32.AND P6, PT, R29.reuse, R25, PT ;  /* 0x000000191d00720c */ /* 0x048fe40003fc4070 */
[C---:B----4-:R-:W-:Y:S02]  /*17510*/  ISETP.GT.U32.AND P3, PT, R29.reuse, R7, PT ;  /* 0x000000071d00720c */ /* 0x050fe40003f64070 */
[----:B------:R-:W-:-:S09]  /*17520*/  ISETP.GT.U32.AND P4, PT, R29, R8, PT ;  /* 0x000000081d00720c */ /* 0x000fd20003f84070 */
[--C-:B------:R-:W-:Y:S01]  /*17530*/  @!P6 IMAD.IADD R25, R25, 0x1, -R29.reuse ;  /* 0x000000011919e824 */ /* 0x100fe200078e0a1d */
[C---:B------:R-:W-:Y:S02]  /*17540*/  ISETP.GT.U32.AND P6, PT, R29.reuse, R13, PT ;  /* 0x0000000d1d00720c */ /* 0x040fe40003fc4070 */
[----:B------:R-:W-:Y:S01]  /*17550*/  ISETP.GT.U32.AND P5, PT, R29, R9, PT ;  /* 0x000000091d00720c */ /* 0x000fe20003fa4070 */
[--C-:B------:R-:W-:Y:S01]  /*17560*/  @!P3 IMAD.IADD R7, R7, 0x1, -R29.reuse ;  /* 0x000000010707b824 */ /* 0x100fe200078e0a1d */
[C---:B------:R-:W-:Y:S01]  /*17570*/  ISETP.GT.U32.AND P3, PT, R29.reuse, R16, PT ;  /* 0x000000101d00720c */ /* 0x040fe20003f64070 */
        /* <DEDUP_REMOVED lines=8> */
[C---:B------:R-:W-:Y:S02]  /*17600*/  ISETP.GT.U32.AND P0, PT, R29.reuse, R6, PT ;  /* 0x000000061d00720c */ /* 0x040fe40003f04070 */
[----:B------:R-:W-:Y:S01]  /*17610*/  ISETP.GT.U32.AND P1, PT, R29, R26, PT ;  /* 0x0000001a1d00720c */ /* 0x000fe20003f24070 */
[--C-:B------:R-:W-:Y:S01]  /*17620*/  @!P3 IMAD.IADD R16, R16, 0x1, -R29.reuse ;  /* 0x000000011010b824 */ /* 0x100fe200078e0a1d */
[----:B------:R0:W-:Y:S01]  /*17630*/  STL [R1+0x498], R13 ;  /* 0x0004980d01007387 */ /* 0x0001e20000100800 */
[----:B------:R-:W-:-:S02]  /*17640*/  @!P4 IMAD.IADD R4, R4, 0x1, -R29 ;  /* 0x000000010404c824 */ /* 0x000fc400078e0a1d */
[----:B------:R-:W-:-:S06]  /*17650*/  @!P5 IMAD.IADD R5, R5, 0x1, -R29 ;  /* 0x000000010505d824 */ /* 0x000fcc00078e0a1d */
[--C-:B------:R-:W-:Y:S01]  /*17660*/  @!P0 IMAD.IADD R6, R6, 0x1, -R29.reuse ;  /* 0x0000000106068824 */ /* 0x100fe200078e0a1d */
[----:B0-----:R-:W2:Y:S01]  /*17670*/  LDL.LU R13, [R1+0x444] ;  /* 0x00044400010d7983 */ /* 0x001ea20000300800 */
[--C-:B------:R-:W-:Y:S01]  /*17680*/  @!P1 IMAD.IADD R26, R26, 0x1, -R29.reuse ;  /* 0x000000011a1a9824 */ /* 0x100fe200078e0a1d */
[C---:B------:R-:W-:Y:S02]  /*17690*/  ISETP.GT.U32.AND P1, PT, R29.reuse, R14, PT ;  /* 0x0000000e1d00720c */ /* 0x040fe40003f24070 */
[----:B------:R0:W-:Y:S04]  /*176a0*/  STL [R1+0x47c], R16 ;  /* 0x00047c1001007387 */ /* 0x0001e80000100800 */
[----:B0-----:R-:W3:Y:S07]  /*176b0*/  LDL.LU R16, [R1+0x44c] ;  /* 0x00044c0001107983 */ /* 0x001eee0000300800 */
[----:B------:R-:W-:Y:S01]  /*176c0*/  @!P1 IMAD.IADD R14, R14, 0x1, -R29 ;  /* 0x000000010e0e9824 */ /* 0x000fe200078e0a1d */
[----:B------:R0:W-:Y:S04]  /*176d0*/  STL [R1+0x484], R4 ;  /* 0x0004840401007387 */ /* 0x0001e80000100800 */
[----:B------:R-:W4:Y:S04]  /*176e0*/  LDL.LU R2, [R1+0x448] ;  /* 0x0004480001027983 */ /* 0x000f280000300800 */
[----:B------:R1:W-:Y:S04]  /*176f0*/  STL [R1+0x48c], R5 ;  /* 0x00048c0501007387 */ /* 0x0003e80000100800 */
[----:B------:R-:W3:Y:S04]  /*17700*/  LDL.LU R3, [R1+0x42c] ;  /* 0x00042c0001037983 */ /* 0x000ee80000300800 */
[----:B0-----:R-:W3:Y:S04]  /*17710*/  LDL.LU R4, [R1+0x434] ;  /* 0x0004340001047983 */ /* 0x001ee80000300800 */
[----:B------:R0:W-:Y:S04]  /*17720*/  STL [R1+0x490], R6 ;  /* 0x0004900601007387 */ /* 0x0001e80000100800 */
[----:B-1----:R-:W3:Y:S04]  /*17730*/  LDL.LU R5, [R1+0x43c] ;  /* 0x00043c0001057983 */ /* 0x002ee80000300800 */
[----:B0-----:R-:W3:Y:S04]  /*17740*/  LDL.LU R6, [R1+0x440] ;  /* 0x0004400001067983 */ /* 0x001ee80000300800 */
[----:B------:R0:W-:Y:S04]  /*17750*/  STL [R1+0x488], R14 ;  /* 0x0004880e01007387 */ /* 0x0001e80000100800 */
[----:B0-----:R-:W3:Y:S04]  /*17760*/  LDL.LU R14, [R1+0x438] ;  /* 0x00043800010e7983 */ /* 0x001ee80000300800 */
[----:B------:R-:W3:Y:S01]  /*17770*/  LDL.LU R19, [R1+0x450] ;  /* 0x0004500001137983 */ /* 0x000ee20000300800 */
[----:B------:R-:W-:-:S02]  /*17780*/  ISETP.GT.U32.AND P2, PT, R29, R17, PT ;  /* 0x000000111d00720c */ /* 0x000fc40003f44070 */
[C---:B------:R-:W-:Y:S02]  /*17790*/  ISETP.GT.U32.AND P3, PT, R29.reuse, R7, PT ;  /* 0x000000071d00720c */ /* 0x040fe40003f64070 */
[----:B------:R-:W-:-:S09]  /*177a0*/  ISETP.GT.U32.AND P4, PT, R29, R8, PT ;  /* 0x000000081d00720c */ /* 0x000fd20003f84070 */
[--C-:B------:R-:W-:Y:S01]  /*177b0*/  @!P2 IMAD.IADD R17, R17, 0x1, -R29.reuse ;  /* 0x000000011111a824 */ /* 0x100fe200078e0a1d */
[C---:B------:R-:W-:Y:S02]  /*177c0*/  ISETP.GT.U32.AND P2, PT, R29.reuse, R25, PT ;  /* 0x000000191d00720c */ /* 0x040fe40003f44070 */
[C---:B------:R-:W-:Y:S02]  /*177d0*/  ISETP.GT.U32.AND P5, PT, R29.reuse, R9, PT ;  /* 0x000000091d00720c */ /* 0x040fe40003fa4070 */
[----:B------:R-:W-:Y:S01]  /*177e0*/  ISETP.GT.U32.AND P6, PT, R29, R17, PT ;  /* 0x000000111d00720c */ /* 0x000fe20003fc4070 */
[--C-:B------:R-:W-:Y:S01]  /*177f0*/  @!P3 IMAD.IADD R7, R7, 0x1, -R29.reuse ;  /* 0x000000010707b824 */ /* 0x100fe200078e0a1d */
[C---:B-----5:R-:W-:Y:S01]  /*17800*/  ISETP.GT.U32.AND P3, PT, R29.reuse, R0, PT ;  /* 0x000000001d00720c */ /* 0x060fe20003f64070 */
[----:B------:R-:W-:Y:S01]  /*17810*/  @!P4 IMAD.IADD R8, R8, 0x1, -R29 ;  /* 0x000000010808c824 */ /* 0x000fe200078e0a1d */
[----:B------:R-:W-:-:S05]  /*17820*/  ISETP.GT.U32.AND P4, PT, R29, R11, PT ;  /* 0x0000000b1d00720c */ /* 0x000fca0003f84070 */
[--C-:B------:R-:W-:Y:S01]  /*17830*/  @!P2 IMAD.IADD R25, R25, 0x1, -R29.reuse ;  /* 0x000000011919a824 */ /* 0x100fe200078e0a1d */
[C---:B------:R-:W-:Y:S02]  /*17840*/  ISETP.GT.U32.AND P2, PT, R29.reuse, R15, PT ;  /* 0x0000000f1d00720c */ /* 0x040fe40003f44070 */
[----:B------:R-:W-:Y:S01]  /*17850*/  ISETP.GT.U32.AND P0, PT, R29, R10, PT ;  /* 0x0000000a1d00720c */ /* 0x000fe20003f04070 */
[--C-:B------:R-:W-:Y:S01]  /*17860*/  @!P5 IMAD.IADD R9, R9, 0x1, -R29.reuse ;  /* 0x000000010909d824 */ /* 0x100fe200078e0a1d */
[----:B------:R-:W-:Y:S01]  /*17870*/  ISETP.GT.U32.AND P5, PT, R29, R12, PT ;  /* 0x0000000c1d00720c */ /* 0x000fe20003fa4070 */
[--C-:B------:R-:W-:Y:S01]  /*17880*/  @!P6 IMAD.IADD R17, R17, 0x1, -R29.reuse ;  /* 0x000000011111e824 */ /* 0x100fe200078e0a1d */
[----:B------:R-:W-:Y:S01]  /*17890*/  ISETP.GT.U32.AND P1, PT, R29, R26, PT ;  /* 0x0000001a1d00720c */ /* 0x000fe20003f24070 */
[--C-:B------:R-:W-:Y:S02]  /*178a0*/  @!P3 IMAD.IADD R0, R0, 0x1, -R29.reuse ;  /* 0x000000010000b824 */ /* 0x100fe400078e0a1d */
[----:B------:R-:W-:-:S04]  /*178b0*/  @!P4 IMAD.IADD R11, R11, 0x1, -R29 ;  /* 0x000000010b0bc824 */ /* 0x000fc800078e0a1d */
[--C-:B------:R-:W-:Y:S02]  /*178c0*/  @!P2 IMAD.IADD R15, R15, 0x1, -R29.reuse ;  /* 0x000000010f0fa824 */ /* 0x100fe400078e0a1d */
[--C-:B------:R-:W-:Y:S01]  /*178d0*/  @!P0 IMAD.IADD R10, R10, 0x1, -R29.reuse ;  /* 0x000000010a0a8824 */ /* 0x100fe200078e0a1d */
[----:B------:R-:W-:Y:S01]  /*178e0*/  STL [R1+0x3e98], R27 ;  /* 0x003e981b01007387 */ /* 0x000fe20000100800 */
[--C-:B------:R-:W-:Y:S02]  /*178f0*/  @!P5 IMAD.IADD R12, R12, 0x1, -R29.reuse ;  /* 0x000000010c0cd824 */ /* 0x100fe400078e0a1d */
[----:B------:R-:W-:Y:S01]  /*17900*/  @!P1 IMAD.IADD R26, R26, 0x1, -R29 ;  /* 0x000000011a1a9824 */ /* 0x000fe200078e0a1d */
[----:B------:R0:W-:Y:S04]  /*17910*/  STL [R1+0x480], R25 ;  /* 0x0004801901007387 */ /* 0x0001e80000100800 */
[----:B0-----:R-:W5:Y:S04]  /*17920*/  LDL.LU R25, [R1+0x3ea4] ;  /* 0x003ea40001197983 */ /* 0x001f680000300800 */
[----:B------:R-:W-:Y:S04]  /*17930*/  STL [R1+0x46c], R7 ;  /* 0x00046c0701007387 */ /* 0x000fe80000100800 */
[----:B------:R-:W-:Y:S04]  /*17940*/  STL [R1+0x474], R8 ;  /* 0x0004740801007387 */ /* 0x000fe80000100800 */
[----:B------:R-:W-:Y:S04]  /*17950*/  STL [R1+0x478], R9 ;  /* 0x0004780901007387 */ /* 0x000fe80000100800 */
[----:B------:R0:W-:Y:S04]  /*17960*/  STL [R1+0x454], R26 ;  /* 0x0004541a01007387 */ /* 0x0001e80000100800 */
[----:B------:R-:W-:Y:S04]  /*17970*/  STL [R1+0x470], R10 ;  /* 0x0004700a01007387 */ /* 0x000fe80000100800 */
[----:B0-----:R-:W5:Y:S04]  /*17980*/  LDL R26, [R1+0x3420] ;  /* 0x00342000011a7983 */ /* 0x001f680000100800 */
[----:B------:R0:W-:Y:S02]  /*17990*/  STL [R1+0x45c], R17 ;  /* 0x00045c1101007387 */ /* 0x0001e40000100800 */
[----:B0-----:R-:W-:-:S02]  /*179a0*/  IMAD.MOV.U32 R17, RZ, RZ, R18 ;  /* 0x000000ffff117224 */ /* 0x001fc400078e0012 */
[----:B------:R-:W5:Y:S04]  /*179b0*/  LDL.LU R18, [R1+0x430] ;  /* 0x0004300001127983 */ /* 0x000f680000300800 */
[----:B------:R-:W5:Y:S04]  /*179c0*/  LDL.LU R7, [R1+0x41c] ;  /* 0x00041c0001077983 */ /* 0x000f680000300800 */
[----:B------:R-:W5:Y:S04]  /*179d0*/  LDL.LU R8, [R1+0x424] ;  /* 0x0004240001087983 */ /* 0x000f680000300800 */
[----:B------:R-:W5:Y:S04]  /*179e0*/  LDL.LU R9, [R1+0x428] ;  /* 0x0004280001097983 */ /* 0x000f680000300800 */
[----:B------:R-:W5:Y:S01]  /*179f0*/  LDL.LU R10, [R1+0x420] ;  /* 0x00042000010a7983 */ /* 0x000f620000300800 */
[----:B--2---:R-:W-:-:S02]  /*17a00*/  ISETP.GT.U32.AND P0, PT, R29, R13, PT ;  /* 0x0000000d1d00720c */ /* 0x004fc40003f04070 */
[C---:B----4-:R-:W-:Y:S02]  /*17a10*/  ISETP.GT.U32.AND P2, PT, R29.reuse, R2, PT ;  /* 0x000000021d00720c */ /* 0x050fe40003f44070 */
[C---:B---3--:R-:W-:Y:S02]  /*17a20*/  ISETP.GT.U32.AND P3, PT, R29.reuse, R3, PT ;  /* 0x000000031d00720c */ /* 0x048fe40003f64070 */
[----:B------:R-:W-:-:S09]  /*17a30*/  ISETP.GT.U32.AND P4, PT, R29, R4, PT ;  /* 0x000000041d00720c */ /* 0x000fd20003f84070 */
[--C-:B------:R-:W-:Y:S01]  /*17a40*/  @!P2 IMAD.IADD R2, R2, 0x1, -R29.reuse ;  /* 0x000000010202a824 */ /* 0x100fe200078e0a1d */
[C---:B------:R-:W-:Y:S02]  /*17a50*/  ISETP.GT.U32.AND P2, PT, R29.reuse, R0, PT ;  /* 0x000000001d00720c */ /* 0x040fe40003f44070 */
[----:B------:R-:W-:Y:S01]  /*17a60*/  ISETP.GT.U32.AND P5, PT, R29, R5, PT ;  /* 0x000000051d00720c */ /* 0x000fe20003fa4070 */
[--C-:B------:R-:W-:Y:S01]  /*17a70*/  @!P3 IMAD.IADD R3, R3, 0x1, -R29.reuse ;  /* 0x000000010303b824 */ /* 0x100fe200078e0a1d */
[C---:B------:R-:W-:Y:S01]  /*17a80*/  ISETP.GT.U32.AND P3, PT, R29.reuse, R11, PT ;  /* 0x0000000b1d00720c */ /* 0x040fe20003f64070 */
[--C-:B------:R-:W-:Y:S01]  /*17a90*/  @!P4 IMAD.IADD R4, R4, 0x1, -R29.reuse ;  /* 0x000000010404c824 */ /* 0x100fe200078e0a1d */
[C---:B------:R-:W-:Y:S02]  /*17aa0*/  ISETP.GT.U32.AND P6, PT, R29.reuse, R19, PT ;  /* 0x000000131d00720c */ /* 0x040fe40003fc4070 */
[----:B------:R-:W-:Y:S01]  /*17ab0*/  ISETP.GT.U32.AND P4, PT, R29, R12, PT ;  /* 0x0000000c1d00720c */ /* 0x000fe20003f84070 */
[----:B------:R-:W-:-:S10]  /*17ac0*/  @!P0 IMAD.IADD R13, R13, 0x1, -R29 ;  /* 0x000000010d0d8824 */ /* 0x000fd400078e0a1d */
[--C-:B------:R-:W-:Y:S01]  /*17ad0*/  @!P6 IMAD.IADD R19, R19, 0x1, -R29.reuse ;  /* 0x000000011313e824 */ /* 0x100fe200078e0a1d */
[----:B------:R-:W-:Y:S01]  /*17ae0*/  ISETP.GT.U32.AND P6, PT, R29, R15, PT ;  /* 0x0000000f1d00720c */ /* 0x000fe20003fc4070 */
[--C-:B------:R-:W-:Y:S01]  /*17af0*/  @!P5 IMAD.IADD R5, R5, 0x1, -R29.reuse ;  /* 0x000000010505d824 */ /* 0x100fe200078e0a1d */
[----:B------:R-:W-:Y:S01]  /*17b00*/  ISETP.GT.U32.AND P5, PT, R29, R13, PT ;  /* 0x0000000d1d00720c */ /* 0x000fe20003fa4070 */
[--C-:B------:R-:W-:Y:S02]  /*17b10*/  @!P2 IMAD.IADD R0, R0, 0x1, -R29.reuse ;  /* 0x000000010000a824 */ /* 0x100fe400078e0a1d */
[--C-:B------:R-:W-:Y:S02]  /*17b20*/  @!P3 IMAD.IADD R11, R11, 0x1, -R29.reuse ;  /* 0x000000010b0bb824 */ /* 0x100fe400078e0a1d */
[----:B------:R-:W-:-:S06]  /*17b30*/  @!P4 IMAD.IADD R12, R12, 0x1, -R29 ;  /* 0x000000010c0cc824 */ /* 0x000fcc00078e0a1d */
[----:B------:R-:W-:-:S05]  /*17b40*/  @!P6 IMAD.IADD R15, R15, 0x1, -R29 ;  /* 0x000000010f0fe824 */ /* 0x000fca00078e0a1d */
[----:B------:R0:W-:Y:S01]  /*17b50*/  STL [R1+0x464], R15 ;  /* 0x0004640f01007387 */ /* 0x0001e20000100800 */
[----:B------:R-:W-:-:S03]  /*17b60*/  @!P5 IMAD.IADD R13, R13, 0x1, -R29 ;  /* 0x000000010d0dd824 */ /* 0x000fc600078e0a1d */
[----:B0-----:R-:W2:Y:S04]  /*17b70*/  LDL.LU R15, [R1+0x404] ;  /* 0x00040400010f7983 */ /* 0x001ea80000300800 */
[----:B------:R0:W-:Y:S04]  /*17b80*/  STL [R1+0x468], R0 ;  /* 0x0004680001007387 */ /* 0x0001e80000100800 */
[----:B------:R-:W3:Y:S04]  /*17b90*/  LDL.LU R27, [R1+0x40c] ;  /* 0x00040c00011b7983 */ /* 0x000ee80000300800 */
[----:B------:R1:W-:Y:S04]  /*17ba0*/  STL [R1+0x460], R11 ;  /* 0x0004600b01007387 */ /* 0x0003e80000100800 */
[----:B0-----:R-:W4:Y:S04]  /*17bb0*/  LDL.LU R0, [R1+0x414] ;  /* 0x0004140001007983 */ /* 0x001f280000300800 */
[----:B------:R0:W-:Y:S04]  /*17bc0*/  STL [R1+0x458], R12 ;  /* 0x0004580c01007387 */ /* 0x0001e80000100800 */
[----:B-1----:R-:W2:Y:S04]  /*17bd0*/  LDL.LU R11, [R1+0x418] ;  /* 0x00041800010b7983 */ /* 0x002ea80000300800 */
[----:B0-----:R-:W2:Y:S04]  /*17be0*/  LDL.LU R12, [R1+0x410] ;  /* 0x00041000010c7983 */ /* 0x001ea80000300800 */
[----:B------:R0:W-:Y:S04]  /*17bf0*/  STL [R1+0x444], R13 ;  /* 0x0004440d01007387 */ /* 0x0001e80000100800 */
[----:B0-----:R-:W2:Y:S01]  /*17c00*/  LDL.LU R13, [R1+0x408] ;  /* 0x00040800010d7983 */ /* 0x001ea20000300800 */
[----:B------:R-:W-:-:S02]  /*17c10*/  ISETP.GT.U32.AND P1, PT, R29, R16, PT ;  /* 0x000000101d00720c */ /* 0x000fc40003f24070 */
[----:B------:R-:W-:-:S11]  /*17c20*/  ISETP.GT.U32.AND P0, PT, R29, R6, PT ;  /* 0x000000061d00720c */ /* 0x000fd60003f04070 */
[--C-:B------:R-:W-:Y:S01]  /*17c30*/  @!P1 IMAD.IADD R16, R16, 0x1, -R29.reuse ;  /* 0x0000000110109824 */ /* 0x100fe200078e0a1d */
[C---:B------:R-:W-:Y:S01]  /*17c40*/  ISETP.GT.U32.AND P1, PT, R29.reuse, R14, PT ;  /* 0x0000000e1d00720c */ /* 0x040fe20003f24070 */
[----:B------:R-:W-:Y:S01]  /*17c50*/  @!P0 IMAD.IADD R6, R6, 0x1, -R29 ;  /* 0x0000000106068824 */ /* 0x000fe200078e0a1d */
[C---:B------:R-:W-:Y:S02]  /*17c60*/  ISETP.GT.U32.AND P2, PT, R29.reuse, R2, PT ;  /* 0x000000021d00720c */ /* 0x040fe40003f44070 */
[C---:B------:R-:W-:Y:S02]  /*17c70*/  ISETP.GT.U32.AND P0, PT, R29.reuse, R16, PT ;  /* 0x000000101d00720c */ /* 0x040fe40003f04070 */
[----:B------:R-:W-:-:S07]  /*17c80*/  ISETP.GT.U32.AND P3, PT, R29, R3, PT ;  /* 0x000000031d00720c */ /* 0x000fce0003f64070 */
[--C-:B------:R-:W-:Y:S01]  /*17c90*/  @!P1 IMAD.IADD R14, R14, 0x1, -R29.reuse ;  /* 0x000000010e0e9824 */ /* 0x100fe200078e0a1d */
[C---:B------:R-:W-:Y:S02]  /*17ca0*/  ISETP.GT.U32.AND P1, PT, R29.reuse, R19, PT ;  /* 0x000000131d00720c */ /* 0x040fe40003f24070 */
[C---:B------:R-:W-:Y:S01]  /*17cb0*/  ISETP.GT.U32.AND P4, PT, R29.reuse, R4, PT ;  /* 0x000000041d00720c */ /* 0x040fe20003f84070 */
[--C-:B------:R-:W-:Y:S01]  /*17cc0*/  @!P0 IMAD.IADD R16, R16, 0x1, -R29.reuse ;  /* 0x0000000110108824 */ /* 0x100fe200078e0a1d */
[C---:B------:R-:W-:Y:S01]  /*17cd0*/  ISETP.GT.U32.AND P6, PT, R29.reuse, R14, PT ;  /* 0x0000000e1d00720c */ /* 0x040fe20003fc4070 */
[--C-:B------:R-:W-:Y:S01]  /*17ce0*/  @!P2 IMAD.IADD R2, R2, 0x1, -R29.reuse ;  /* 0x000000010202a824 */ /* 0x100fe200078e0a1d */
[----:B-----5:R-:W-:Y:S01]  /*17cf0*/  ISETP.GT.U32.AND P2, PT, R29, R7, PT ;  /* 0x000000071d00720c */ /* 0x020fe20003f44070 */
[----:B------:R-:W-:Y:S01]  /*17d00*/  @!P3 IMAD.IADD R3, R3, 0x1, -R29 ;  /* 0x000000010303b824 */ /* 0x000fe200078e0a1d */
[----:B------:R0:W-:Y:S01]  /*17d10*/  STL [R1+0x44c], R16 ;  /* 0x00044c1001007387 */ /* 0x0001e20000100800 */
[----:B------:R-:W-:-:S04]  /*17d20*/  ISETP.GT.U32.AND P3, PT, R29, R8, PT ;  /* 0x000000081d00720c */ /* 0x000fc80003f64070 */
[--C-:B------:R-:W-:Y:S01]  /*17d30*/  @!P1 IMAD.IADD R19, R19, 0x1, -R29.reuse ;  /* 0x0000000113139824 */ /* 0x100fe200078e0a1d */
[C---:B------:R-:W-:Y:S02]  /*17d40*/  ISETP.GT.U32.AND P1, PT, R29.reuse, R18, PT ;  /* 0x000000121d00720c */ /* 0x040fe40003f24070 */
[C---:B------:R-:W-:Y:S01]  /*17d50*/  ISETP.GT.U32.AND P5, PT, R29.reuse, R5, PT ;  /* 0x000000051d00720c */ /* 0x040fe20003fa4070 */
[----:B0-----:R-:W5:Y:S01]  /*17d60*/  LDL.LU R16, [R1+0x3f4] ;  /* 0x0003f40001107983 */ /* 0x001f620000300800 */
[--C-:B------:R-:W-:Y:S01]  /*17d70*/  @!P4 IMAD.IADD R4, R4, 0x1, -R29.reuse ;  /* 0x000000010404c824 */ /* 0x100fe200078e0a1d */
[C---:B------:R-:W-:Y:S01]  /*17d80*/  ISETP.GT.U32.AND P4, PT, R29.reuse, R9, PT ;  /* 0x000000091d00720c */ /* 0x040fe20003f84070 */
[--C-:B------:R-:W-:Y:S01]  /*17d90*/  @!P6 IMAD.IADD R14, R14, 0x1, -R29.reuse ;  /* 0x000000010e0ee824 */ /* 0x100fe200078e0a1d */
[----:B------:R-:W-:Y:S01]  /*17da0*/  ISETP.GT.U32.AND P0, PT, R29, R6, PT ;  /* 0x000000061d00720c */ /* 0x000fe20003f04070 */
[----:B------:R-:W-:-:S05]  /*17db0*/  @!P2 IMAD.IADD R7, R7, 0x1, -R29 ;  /* 0x000000010707a824 */ /* 0x000fca00078e0a1d */
[--C-:B------:R-:W-:Y:S02]  /*17dc0*/  @!P1 IMAD.IADD R18, R18, 0x1, -R29.reuse ;  /* 0x0000000112129824 */ /* 0x100fe400078e0a1d */
[--C-:B------:R-:W-:Y:S02]  /*17dd0*/  @!P3 IMAD.IADD R8, R8, 0x1, -R29.reuse ;  /* 0x000000010808b824 */ /* 0x100fe400078e0a1d */
[--C-:B------:R-:W-:Y:S01]  /*17de0*/  @!P5 IMAD.IADD R5, R5, 0x1, -R29.reuse ;  /* 0x000000010505d824 */ /* 0x100fe200078e0a1d */
[----:B------:R-:W-:Y:S01]  /*17df0*/  ISETP.GT.U32.AND P5, PT, R29, R10, PT ;  /* 0x0000000a1d00720c */ /* 0x000fe20003fa4070 */
[--C-:B------:R-:W-:Y:S01]  /*17e00*/  @!P4 IMAD.IADD R9, R9, 0x1, -R29.reuse ;  /* 0x000000010909c824 */ /* 0x100fe200078e0a1d */
[----:B------:R-:W-:Y:S01]  /*17e10*/  STL [R1+0x450], R19 ;  /* 0x0004501301007387 */ /* 0x000fe20000100800 */
[----:B------:R-:W-:-:S03]  /*17e20*/  @!P0 IMAD.IADD R6, R6, 0x1, -R29 ;  /* 0x0000000106068824 */ /* 0x000fc600078e0a1d */
[----:B------:R-:W-:Y:S04]  /*17e30*/  STL [R1+0x448], R2 ;  /* 0x0004480201007387 */ /* 0x000fe80000100800 */
[----:B------:R-:W-:Y:S04]  /*17e40*/  STL [R1+0x42c], R3 ;  /* 0x00042c0301007387 */ /* 0x000fe80000100800 */
[----:B------:R-:W-:Y:S01]  /*17e50*/  STL [R1+0x434], R4 ;  /* 0x0004340401007387 */ /* 0x000fe20000100800 */
[----:B------:R-:W-:-:S03]  /*17e60*/  @!P5 IMAD.IADD R10, R10, 0x1, -R29 ;  /* 0x000000010a0ad824 */ /* 0x000fc600078e0a1d */
        /* <DEDUP_REMOVED lines=9> */
[----:B---3--:R-:W-:-:S02]  /*17f00*/  ISETP.GT.U32.AND P6, PT, R29, R27, PT ;  /* 0x0000001b1d00720c */ /* 0x008fc40003fc4070 */
[C---:B----4-:R-:W-:Y:S02]  /*17f10*/  ISETP.GT.U32.AND P1, PT, R29.reuse, R0, PT ;  /* 0x000000001d00720c */ /* 0x050fe40003f24070 */
[C---:B--2---:R-:W-:Y:S02]  /*17f20*/  ISETP.GT.U32.AND P2, PT, R29.reuse, R11, PT ;  /* 0x0000000b1d00720c */ /* 0x044fe40003f44070 */
[----:B------:R-:W-:-:S07]  /*17f30*/  ISETP.GT.U32.AND P3, PT, R29, R12, PT ;  /* 0x0000000c1d00720c */ /* 0x000fce0003f64070 */
[--C-:B------:R-:W-:Y:S01]  /*17f40*/  @!P6 IMAD.IADD R27, R27, 0x1, -R29.reuse ;  /* 0x000000011b1be824 */ /* 0x100fe200078e0a1d */
[C---:B------:R-:W-:Y:S01]  /*17f50*/  ISETP.GT.U32.AND P6, PT, R29.reuse, R18, PT ;  /* 0x000000121d00720c */ /* 0x040fe20003fc4070 */
[--C-:B------:R-:W-:Y:S01]  /*17f60*/  @!P1 IMAD.IADD R0, R0, 0x1, -R29.reuse ;  /* 0x0000000100009824 */ /* 0x100fe200078e0a1d */
[----:B------:R-:W-:Y:S01]  /*17f70*/  ISETP.GT.U32.AND P1, PT, R29, R7, PT ;  /* 0x000000071d00720c */ /* 0x000fe20003f24070 */
[--C-:B------:R-:W-:Y:S01]  /*17f80*/  @!P2 IMAD.IADD R11, R11, 0x1, -R29.reuse ;  /* 0x000000010b0ba824 */ /* 0x100fe200078e0a1d */
[C---:B------:R-:W-:Y:S02]  /*17f90*/  ISETP.GT.U32.AND P2, PT, R29.reuse, R8, PT ;  /* 0x000000081d00720c */ /* 0x040fe40003f44070 */
[C---:B------:R-:W-:Y:S01]  /*17fa0*/  ISETP.GT.U32.AND P4, PT, R29.reuse, R13, PT ;  /* 0x0000000d1d00720c */ /* 0x040fe20003f84070 */
[----:B------:R-:W-:Y:S01]  /*17fb0*/  @!P3 IMAD.IADD R12, R12, 0x1, -R29 ;  /* 0x000000010c0cb824 */ /* 0x000fe200078e0a1d */
[----:B------:R-:W-:-:S05]  /*17fc0*/  ISETP.GT.U32.AND P3, PT, R29, R9, PT ;  /* 0x000000091d00720c */ /* 0x000fca0003f64070 */
[--C-:B------:R-:W-:Y:S02]  /*17fd0*/  @!P6 IMAD.IADD R18, R18, 0x1, -R29.reuse ;  /* 0x000000011212e824 */ /* 0x100fe400078e0a1d */
[--C-:B------:R-:W-:Y:S02]  /*17fe0*/  @!P1 IMAD.IADD R7, R7, 0x1, -R29.reuse ;  /* 0x0000000107079824 */ /* 0x100fe400078e0a1d */
[--C-:B------:R-:W-:Y:S02]  /*17ff0*/  @!P2 IMAD.IADD R8, R8, 0x1, -R29.reuse ;  /* 0x000000010808a824 */ /* 0x100fe400078e0a1d */
[--C-:B------:R-:W-:Y:S01]  /*18000*/  @!P4 IMAD.IADD R13, R13, 0x1, -R29.reuse ;  /* 0x000000010d0dc824 */ /* 0x100fe200078e0a1d */
[----:B------:R-:W-:Y:S01]  /*18010*/  ISETP.GT.U32.AND P4, PT, R29, R10, PT ;  /* 0x0000000a1d00720c */ /* 0x000fe20003f84070 */
[----:B------:R0:W-:Y:S01]  /*18020*/  STL [R1+0x430], R18 ;  /* 0x0004301201007387 */ /* 0x0001e20000100800 */
[----:B------:R-:W-:-:S03]  /*18030*/  @!P3 IMAD.IADD R9, R9, 0x1, -R29 ;  /* 0x000000010909b824 */ /* 0x000fc600078e0a1d */
[----:B0-----:R-:W2:Y:S04]  /*18040*/  LDL.LU R18, [R1+0x3f0] ;  /* 0x0003f00001127983 */ /* 0x001ea80000300800 */
[----:B------:R0:W-:Y:S04]  /*18050*/  STL [R1+0x41c], R7 ;  /* 0x00041c0701007387 */ /* 0x0001e80000100800 */
[----:B------:R-:W-:Y:S01]  /*18060*/  @!P4 IMAD.IADD R10, R10, 0x1, -R29 ;  /* 0x000000010a0ac824 */ /* 0x000fe200078e0a1d */
[----:B------:R1:W-:Y:S04]  /*18070*/  STL [R1+0x424], R8 ;  /* 0x0004240801007387 */ /* 0x0003e80000100800 */
[----:B------:R-:W3:Y:S04]  /*18080*/  LDL.LU R2, [R1+0x3e0] ;  /* 0x0003e00001027983 */ /* 0x000ee80000300800 */
[----:B------:R4:W-:Y:S04]  /*18090*/  STL [R1+0x428], R9 ;  /* 0x0004280901007387 */ /* 0x0009e80000100800 */
[----:B0-----:R-:W2:Y:S04]  /*180a0*/  LDL.LU R7, [R1+0x3cc] ;  /* 0x0003cc0001077983 */ /* 0x001ea80000300800 */
[----:B-1----:R-:W2:Y:S04]  /*180b0*/  LDL.LU R8, [R1+0x3d4] ;  /* 0x0003d40001087983 */ /* 0x002ea80000300800 */
[----:B------:R0:W-:Y:S04]  /*180c0*/  STL [R1+0x420], R10 ;  /* 0x0004200a01007387 */ /* 0x0001e80000100800 */
[----:B----4-:R-:W4:Y:S01]  /*180d0*/  LDL.LU R9, [R1+0x3d8] ;  /* 0x0003d80001097983 */ /* 0x010f220000300800 */
[----:B------:R-:W-:-:S02]  /*180e0*/  ISETP.GT.U32.AND P0, PT, R29, R15, PT ;  /* 0x0000000f1d00720c */ /* 0x000fc40003f04070 */
[C---:B-----5:R-:W-:Y:S02]  /*180f0*/  ISETP.GT.U32.AND P5, PT, R29.reuse, R16, PT ;  /* 0x000000101d00720c */ /* 0x060fe40003fa4070 */
[----:B------:R-:W-:Y:S01]  /*18100*/  ISETP.GT.U32.AND P1, PT, R29, R0, PT ;  /* 0x000000001d00720c */ /* 0x000fe20003f24070 */
[----:B0-----:R-:W5:Y:S08]  /*18110*/  LDL.LU R10, [R1+0x3d0] ;  /* 0x0003d000010a7983 */ /* 0x001f700000300800 */
[--C-:B------:R-:W-:Y:S01]  /*18120*/  @!P0 IMAD.IADD R15, R15, 0x1, -R29.reuse ;  /* 0x000000010f0f8824 */ /* 0x100fe200078e0a1d */
[----:B------:R-:W-:Y:S01]  /*18130*/  ISETP.GT.U32.AND P0, PT, R29, R25, PT ;  /* 0x000000191d00720c */ /* 0x000fe20003f04070 */
[----:B------:R-:W-:-:S03]  /*18140*/  @!P5 IMAD.IADD R16, R16, 0x1, -R29 ;  /* 0x000000011010d824 */ /* 0x000fc600078e0a1d */
        /* <DEDUP_REMOVED lines=9> */
[----:B------:R-:W-:Y:S01]  /*181e0*/  ISETP.GT.U32.AND P5, PT, R29, R16, PT ;  /* 0x000000101d00720c */ /* 0x000fe20003fa4070 */
[--C-:B------:R-:W-:Y:S01]  /*181f0*/  @!P2 IMAD.IADD R11, R11, 0x1, -R29.reuse ;  /* 0x000000010b0ba824 */ /* 0x100fe200078e0a1d */
[----:B------:R0:W-:Y:S03]  /*18200*/  STL [R1+0x404], R15 ;  /* 0x0004040f01007387 */ /* 0x0001e60000100800 */
[----:B------:R-:W-:Y:S01]  /*18210*/  @!P0 IMAD.IADD R27, R27, 0x1, -R29 ;  /* 0x000000011b1b8824 */ /* 0x000fe200078e0a1d */
[----:B------:R-:W-:-:S02]  /*18220*/  ISETP.GT.U32.AND P0, PT, R29, R17, PT ;  /* 0x000000111d00720c */ /* 0x000fc40003f04070 */
[C---:B------:R-:W-:Y:S02]  /*18230*/  ISETP.GT.U32.AND P1, PT, R29.reuse, R3, PT ;  /* 0x000000031d00720c */ /* 0x040fe40003f24070 */
[----:B------:R-:W-:Y:S01]  /*18240*/  ISETP.GT.U32.AND P2, PT, R29, R4, PT ;  /* 0x000000041d00720c */ /* 0x000fe20003f44070 */
[----:B0-----:R-:W5:Y:S01]  /*18250*/  LDL.LU R15, [R1+0x3b4] ;  /* 0x0003b400010f7983 */ /* 0x001f620000300800 */
[--C-:B------:R-:W-:Y:S01]  /*18260*/  @!P6 IMAD.IADD R25, R25, 0x1, -R29.reuse ;  /* 0x000000011919e824 */ /* 0x100fe200078e0a1d */
[C---:B------:R-:W-:Y:S01]  /*18270*/  ISETP.GT.U32.AND P6, PT, R29.reuse, R14, PT ;  /* 0x0000000e1d00720c */ /* 0x040fe20003fc4070 */
[--C-:B------:R-:W-:Y:S01]  /*18280*/  @!P3 IMAD.IADD R12, R12, 0x1, -R29.reuse ;  /* 0x000000010c0cb824 */ /* 0x100fe200078e0a1d */
[----:B------:R-:W-:Y:S01]  /*18290*/  ISETP.GT.U32.AND P3, PT, R29, R5, PT ;  /* 0x000000051d00720c */ /* 0x000fe20003f64070 */
[--C-:B------:R-:W-:Y:S01]  /*182a0*/  @!P4 IMAD.IADD R13, R13, 0x1, -R29.reuse ;  /* 0x000000010d0dc824 */ /* 0x100fe200078e0a1d */
[----:B------:R-:W-:Y:S02]  /*182b0*/  STL [R1+0x40c], R27 ;  /* 0x00040c1b01007387 */ /* 0x000fe40000100800 */
[----:B------:R-:W-:-:S02]  /*182c0*/  @!P0 IMAD.IADD R17, R17, 0x1, -R29 ;  /* 0x0000000111118824 */ /* 0x000fc400078e0a1d */
[--C-:B------:R-:W-:Y:S01]  /*182d0*/  @!P5 IMAD.IADD R16, R16, 0x1, -R29.reuse ;  /* 0x000000011010d824 */ /* 0x100fe200078e0a1d */
[----:B------:R-:W-:Y:S01]  /*182e0*/  STL [R1+0x414], R0 ;  /* 0x0004140001007387 */ /* 0x000fe20000100800 */
[--C-:B------:R-:W-:Y:S02]  /*182f0*/  @!P1 IMAD.IADD R3, R3, 0x1, -R29.reuse ;  /* 0x0000000103039824 */ /* 0x100fe400078e0a1d */
[----:B------:R-:W-:Y:S01]  /*18300*/  @!P2 IMAD.IADD R4, R4, 0x1, -R29 ;  /* 0x000000010404a824 */ /* 0x000fe200078e0a1d */
[----:B------:R-:W-:Y:S01]  /*18310*/  STL [R1+0x418], R11 ;  /* 0x0004180b01007387 */ /* 0x000fe20000100800 */
[----:B------:R-:W-:-:S03]  /*18320*/  ISETP.GT.U32.AND P4, PT, R29, R6, PT ;  /* 0x000000061d00720c */ /* 0x000fc60003f84070 */
[----:B------:R-:W-:Y:S01]  /*18330*/  STL [R1+0x410], R12 ;  /* 0x0004100c01007387 */ /* 0x000fe20000100800 */
[----:B------:R-:W-:-:S03]  /*18340*/  @!P6 IMAD.IADD R14, R14, 0x1, -R29 ;  /* 0x000000010e0ee824 */ /* 0x000fc600078e0a1d */
[----:B------:R-:W-:Y:S01]  /*18350*/  STL [R1+0x408], R13 ;  /* 0x0004080d01007387 */ /* 0x000fe20000100800 */
[----:B------:R-:W-:-:S03]  /*18360*/  @!P3 IMAD.IADD R5, R5, 0x1, -R29 ;  /* 0x000000010505b824 */ /* 0x000fc600078e0a1d */
[----:B------:R0:W-:Y:S04]  /*18370*/  STL [R1+0x3fc], R25 ;  /* 0x0003fc1901007387 */ /* 0x0001e80000100800 */
[----:B------:R1:W-:Y:S01]  /*18380*/  STL [R1+0x3f4], R16 ;  /* 0x0003f41001007387 */ /* 0x0003e20000100800 */
[----:B------:R-:W-:-:S03]  /*18390*/  IABS R26, R26 ;  /* 0x0000001a001a7213 */ /* 0x000fc60000000000 */
[----:B0-----:R-:W5:Y:S04]  /*183a0*/  LDL R25, [R1+0x3424] ;  /* 0x0034240001197983 */ /* 0x001f680000100800 */
[----:B-1----:R-:W5:Y:S04]  /*183b0*/  LDL.LU R16, [R1+0x3bc] ;  /* 0x0003bc0001107983 */ /* 0x002f680000300800 */
[----:B------:R-:W5:Y:S04]  /*183c0*/  LDL.LU R11, [R1+0x3c4] ;  /* 0x0003c400010b7983 */ /* 0x000f680000300800 */
[----:B------:R-:W5:Y:S04]  /*183d0*/  LDL.LU R12, [R1+0x3c8] ;  /* 0x0003c800010c7983 */ /* 0x000f680000300800 */
[----:B------:R-:W5:Y:S04]  /*183e0*/  LDL.LU R13, [R1+0x3c0] ;  /* 0x0003c000010d7983 */ /* 0x000f680000300800 */
        /* <DEDUP_REMOVED lines=9> */
[----:B0-----:R-:W5:Y:S04]  /*18480*/  LDL.LU R14, [R1+0x3b8] ;  /* 0x0003b800010e7983 */ /* 0x001f680000300800 */
[----:B------:R0:W-:Y:S04]  /*18490*/  STL [R1+0x400], R17 ;  /* 0x0004001101007387 */ /* 0x0001e80000100800 */
[----:B0-----:R-:W5:Y:S01]  /*184a0*/  LDL.LU R17, [R1+0x3a4] ;  /* 0x0003a40001117983 */ /* 0x001f620000300800 */
[----:B---3--:R-:W-:-:S02]  /*184b0*/  ISETP.GT.U32.AND P0, PT, R29, R2, PT ;  /* 0x000000021d00720c */ /* 0x008fc40003f04070 */
[C---:B--2---:R-:W-:Y:S02]  /*184c0*/  ISETP.GT.U32.AND P1, PT, R29.reuse, R7, PT ;  /* 0x000000071d00720c */ /* 0x044fe40003f24070 */
[----:B------:R-:W-:-:S09]  /*184d0*/  ISETP.GT.U32.AND P2, PT, R29, R8, PT ;  /* 0x000000081d00720c */ /* 0x000fd20003f44070 */
[--C-:B------:R-:W-:Y:S01]  /*184e0*/  @!P0 IMAD.IADD R2, R2, 0x1, -R29.reuse ;  /* 0x0000000102028824 */ /* 0x100fe200078e0a1d */
[C---:B------:R-:W-:Y:S02]  /*184f0*/  ISETP.GT.U32.AND P0, PT, R29.reuse, R3, PT ;  /* 0x000000031d00720c */ /* 0x040fe40003f04070 */
[----:B----4-:R-:W-:Y:S01]  /*18500*/  ISETP.GT.U32.AND P3, PT, R29, R9, PT ;  /* 0x000000091d00720c */ /* 0x010fe20003f64070 */
[--C-:B------:R-:W-:Y:S01]  /*18510*/  @!P1 IMAD.IADD R7, R7, 0x1, -R29.reuse ;  /* 0x0000000107079824 */ /* 0x100fe200078e0a1d */
[C---:B------:R-:W-:Y:S01]  /*18520*/  ISETP.GT.U32.AND P1, PT, R29.reuse, R4, PT ;  /* 0x000000041d00720c */ /* 0x040fe20003f24070 */
[----:B------:R-:W-:Y:S01]  /*18530*/  @!P2 IMAD.IADD R8, R8, 0x1, -R29 ;  /* 0x000000010808a824 */ /* 0x000fe200078e0a1d */
[----:B------:R-:W-:-:S07]  /*18540*/  ISETP.GT.U32.AND P2, PT, R29, R5, PT ;  /* 0x000000051d00720c */ /* 0x000fce0003f44070 */
[--C-:B------:R-:W-:Y:S02]  /*18550*/  @!P0 IMAD.IADD R3, R3, 0x1, -R29.reuse ;  /* 0x0000000103038824 */ /* 0x100fe400078e0a1d */
[--C-:B------:R-:W-:Y:S01]  /*18560*/  @!P3 IMAD.IADD R9, R9, 0x1, -R29.reuse ;  /* 0x000000010909b824 */ /* 0x100fe200078e0a1d */
[----:B------:R-:W-:Y:S01]  /*18570*/  ISETP.GT.U32.AND P3, PT, R29, R6, PT ;  /* 0x000000061d00720c */ /* 0x000fe20003f64070 */
[--C-:B------:R-:W-:Y:S01]  /*18580*/  @!P1 IMAD.IADD R4, R4, 0x1, -R29.reuse ;  /* 0x0000000104049824 */ /* 0x100fe200078e0a1d */
[----:B------:R0:W-:Y:S01]  /*18590*/  STL [R1+0x3f8], R3 ;  /* 0x0003f80301007387 */ /* 0x0001e20000100800 */
[----:B------:R-:W-:-:S03]  /*185a0*/  @!P2 IMAD.IADD R5, R5, 0x1, -R29 ;  /* 0x000000010505a824 */ /* 0x000fc600078e0a1d */
[----:B------:R-:W2:Y:S04]  /*185b0*/  LDL.LU R27, [R1+0x3ac] ;  /* 0x0003ac00011b7983 */ /* 0x000ea80000300800 */
[----:B------:R1:W-:Y:S03]  /*185c0*/  STL [R1+0x3dc], R4 ;  /* 0x0003dc0401007387 */ /* 0x0003e60000100800 */
[----:B------:R-:W-:Y:S01]  /*185d0*/  @!P3 IMAD.IADD R6, R6, 0x1, -R29 ;  /* 0x000000010606b824 */ /* 0x000fe200078e0a1d */
[----:B------:R3:W-:Y:S04]  /*185e0*/  STL [R1+0x3e4], R5 ;  /* 0x0003e40501007387 */ /* 0x0007e80000100800 */
[----:B------:R-:W4:Y:S04]  /*185f0*/  LDL.LU R0, [R1+0x3b0] ;  /* 0x0003b00001007983 */ /* 0x000f280000300800 */
[----:B0-----:R-:W4:Y:S04]  /*18600*/  LDL.LU R3, [R1+0x3a8] ;  /* 0x0003a80001037983 */ /* 0x001f280000300800 */
[----:B------:R0:W-:Y:S04]  /*18610*/  STL [R1+0x3ec], R6 ;  /* 0x0003ec0601007387 */ /* 0x0001e80000100800 */
[----:B-1----:R-:W4:Y:S04]  /*18620*/  LDL.LU R4, [R1+0x38c] ;  /* 0x00038c0001047983 */ /* 0x002f280000300800 */
[----:B---3--:R-:W3:Y:S01]  /*18630*/  LDL.LU R5, [R1+0x394] ;  /* 0x0003940001057983 */ /* 0x008ee20000300800 */
[----:B------:R-:W-:-:S02]  /*18640*/  ISETP.GT.U32.AND P5, PT, R29, R18, PT ;  /* 0x000000121d00720c */ /* 0x000fc40003fa4070 */
[----:B-----5:R-:W-:-:S11]  /*18650*/  ISETP.GT.U32.AND P4, PT, R29, R10, PT ;  /* 0x0000000a1d00720c */ /* 0x020fd60003f84070 */
[--C-:B------:R-:W-:Y:S01]  /*18660*/  @!P5 IMAD.IADD R18, R18, 0x1, -R29.reuse ;  /* 0x000000011212d824 */ /* 0x100fe200078e0a1d */
[----:B------:R-:W-:Y:S01]  /*18670*/  ISETP.GT.U32.AND P5, PT, R29, R15, PT ;  /* 0x0000000f1d00720c */ /* 0x000fe20003fa4070 */
[----:B------:R-:W-:-:S03]  /*18680*/  @!P4 IMAD.IADD R10, R10, 0x1, -R29 ;  /* 0x000000010a0ac824 */ /* 0x000fc600078e0a1d */
[----:B------:R-:W-:-:S09]  /*18690*/  ISETP.GT.U32.AND P4, PT, R29, R18, PT ;  /* 0x000000121d00720c */ /* 0x000fd20003f84070 */
[--C-:B------:R-:W-:Y:S01]  /*186a0*/  @!P5 IMAD.IADD R15, R15, 0x1, -R29.reuse ;  /* 0x000000010f0fd824 */ /* 0x100fe200078e0a1d */
[C---:B------:R-:W-:Y:S02]  /*186b0*/  ISETP.GT.U32.AND P5, PT, R29.reuse, R19, PT ;  /* 0x000000131d00720c */ /* 0x040fe40003fa4070 */
[C---:B------:R-:W-:Y:S01]  /*186c0*/  ISETP.GT.U32.AND P0, PT, R29.reuse, R2, PT ;  /* 0x000000021d00720c */ /* 0x040fe20003f04070 */
[--C-:B------:R-:W-:Y:S01]  /*186d0*/  @!P4 IMAD.IADD R18, R18, 0x1, -R29.reuse ;  /* 0x000000011212c824 */ /* 0x100fe200078e0a1d */
[C---:B------:R-:W-:Y:S02]  /*186e0*/  ISETP.GT.U32.AND P1, PT, R29.reuse, R7, PT ;  /* 0x000000071d00720c */ /* 0x040fe40003f24070 */
[----:B------:R-:W-:Y:S02]  /*186f0*/  ISETP.GT.U32.AND P6, PT, R29, R15, PT ;  /* 0x0000000f1d00720c */ /* 0x000fe40003fc4070 */
[----:B------:R1:W-:Y:S04]  /*18700*/  STL [R1+0x3f0], R18 ;  /* 0x0003f01201007387 */ /* 0x0003e80000100800 */
[----:B0-----:R-:W5:Y:S01]  /*18710*/  LDL.LU R6, [R1+0x39c] ;  /* 0x00039c0001067983 */ /* 0x001f620000300800 */
[----:B------:R-:W-:Y:S01]  /*18720*/  @!P5 IMAD.IADD R19, R19, 0x1, -R29 ;  /* 0x000000011313d824 */ /* 0x000fe200078e0a1d */
[----:B------:R-:W-:-:S02]  /*18730*/  ISETP.GT.U32.AND P2, PT, R29, R8, PT ;  /* 0x000000081d00720c */ /* 0x000fc40003f44070 */
[----:B-1----:R-:W5:Y:S01]  /*18740*/  LDL.LU R18, [R1+0x3a0] ;  /* 0x0003a00001127983 */ /* 0x002f620000300800 */
[----:B------:R-:W-:-:S03]  /*18750*/  @!P0 IMAD.IADD R2, R2, 0x1, -R29 ;  /* 0x0000000102028824 */ /* 0x000fc600078e0a1d */
[----:B------:R-:W-:Y:S01]  /*18760*/  @!P5 STL [R1+0x3e8], R19 ;  /* 0x0003e8130100d387 */ /* 0x000fe20000100800 */
[----:B------:R-:W-:Y:S01]  /*18770*/  ISETP.GT.U32.AND P5, PT, R29, R16, PT ;  /* 0x000000101d00720c */ /* 0x000fe20003fa4070 */
[--C-:B------:R-:W-:Y:S01]  /*18780*/  @!P1 IMAD.IADD R7, R7, 0x1, -R29.reuse ;  /* 0x0000000107079824 */ /* 0x100fe200078e0a1d */
[C---:B------:R-:W-:Y:S02]  /*18790*/  ISETP.GT.U32.AND P0, PT, R29.reuse, R11, PT ;  /* 0x0000000b1d00720c */ /* 0x040fe40003f04070 */
[----:B------:R-:W-:Y:S01]  /*187a0*/  ISETP.GT.U32.AND P1, PT, R29, R12, PT ;  /* 0x0000000c1d00720c */ /* 0x000fe20003f24070 */
[--C-:B------:R-:W-:Y:S01]  /*187b0*/  @!P6 IMAD.IADD R15, R15, 0x1, -R29.reuse ;  /* 0x000000010f0fe824 */ /* 0x100fe200078e0a1d */
[C---:B------:R-:W-:Y:S01]  /*187c0*/  ISETP.GT.U32.AND P3, PT, R29.reuse, R9, PT ;  /* 0x000000091d00720c */ /* 0x040fe20003f64070 */
[----:B------:R-:W-:Y:S01]  /*187d0*/  @!P2 IMAD.IADD R8, R8, 0x1, -R29 ;  /* 0x000000010808a824 */ /* 0x000fe200078e0a1d */
[C---:B------:R-:W-:Y:S02]  /*187e0*/  ISETP.GT.U32.AND P2, PT, R29.reuse, R13, PT ;  /* 0x0000000d1d00720c */ /* 0x040fe40003f44070 */
[----:B------:R-:W-:-:S03]  /*187f0*/  ISETP.GT.U32.AND P4, PT, R29, R10, PT ;  /* 0x0000000a1d00720c */ /* 0x000fc60003f84070 */
[--C-:B------:R-:W-:Y:S02]  /*18800*/  @!P5 IMAD.IADD R16, R16, 0x1, -R29.reuse ;  /* 0x000000011010d824 */ /* 0x100fe400078e0a1d */
[--C-:B------:R-:W-:Y:S02]  /*18810*/  @!P0 IMAD.IADD R11, R11, 0x1, -R29.reuse ;  /* 0x000000010b0b8824 */ /* 0x100fe400078e0a1d */
[--C-:B------:R-:W-:Y:S02]  /*18820*/  @!P1 IMAD.IADD R12, R12, 0x1, -R29.reuse ;  /* 0x000000010c0c9824 */ /* 0x100fe400078e0a1d */
[--C-:B------:R-:W-:Y:S01]  /*18830*/  @!P3 IMAD.IADD R9, R9, 0x1, -R29.reuse ;  /* 0x000000010909b824 */ /* 0x100fe200078e0a1d */
[----:B------:R-:W-:Y:S01]  /*18840*/  STL [R1+0x3e0], R2 ;  /* 0x0003e00201007387 */ /* 0x000fe20000100800 */
[--C-:B------:R-:W-:Y:S02]  /*18850*/  @!P2 IMAD.IADD R13, R13, 0x1, -R29.reuse ;  /* 0x000000010d0da824 */ /* 0x100fe400078e0a1d */
[--C-:B------:R-:W-:Y:S01]  /*18860*/  @!P4 IMAD.IADD R10, R10, 0x1, -R29.reuse ;  /* 0x000000010a0ac824 */ /* 0x100fe200078e0a1d */
[----:B------:R-:W-:Y:S01]  /*18870*/  ISETP.GT.U32.AND P3, PT, R29, R14, PT ;  /* 0x0000000e1d00720c */ /* 0x000fe20003f64070 */
[----:B------:R0:W-:Y:S04]  /*18880*/  STL [R1+0x3cc], R7 ;  /* 0x0003cc0701007387 */ /* 0x0001e80000100800 */
[----:B------:R-:W-:Y:S04]  /*18890*/  STL [R1+0x3d4], R8 ;  /* 0x0003d40801007387 */ /* 0x000fe80000100800 */
[----:B------:R-:W-:Y:S04]  /*188a0*/  STL [R1+0x3d8], R9 ;  /* 0x0003d80901007387 */ /* 0x000fe80000100800 */
[----:B0-----:R-:W5:Y:S04]  /*188b0*/  LDL.LU R7, [R1+0x398] ;  /* 0x0003980001077983 */ /* 0x001f680000300800 */
[----:B------:R-:W-:Y:S04]  /*188c0*/  STL [R1+0x3d0], R10 ;  /* 0x0003d00a01007387 */ /* 0x000fe80000100800 */
[----:B------:R0:W-:Y:S01]  /*188d0*/  STL [R1+0x3b4], R15 ;  /* 0x0003b40f01007387 */ /* 0x0001e20000100800 */
[----:B------:R-:W-:-:S03]  /*188e0*/  @!P3 IMAD.IADD R14, R14, 0x1, -R29 ;  /* 0x000000010e0eb824 */ /* 0x000fc600078e0a1d */
[----:B0-----:R-:W5:Y:S04]  /*188f0*/  LDL.LU R15, [R1+0x390] ;  /* 0x00039000010f7983 */ /* 0x001f680000300800 */
[----:B------:R-:W5:Y:S04]  /*18900*/  LDL.LU R8, [R1+0x37c] ;  /* 0x00037c0001087983 */ /* 0x000f680000300800 */
[----:B------:R-:W5:Y:S04]  /*18910*/  LDL.LU R9, [R1+0x384] ;  /* 0x0003840001097983 */ /* 0x000f680000300800 */
[----:B------:R-:W5:Y:S01]  /*18920*/  LDL.LU R10, [R1+0x388] ;  /* 0x00038800010a7983 */ /* 0x000f620000300800 */
[----:B--2---:R-:W-:-:S02]  /*18930*/  ISETP.GT.U32.AND P6, PT, R29, R27, PT ;  /* 0x0000001b1d00720c */ /* 0x004fc40003fc4070 */
[C---:B----4-:R-:W-:Y:S02]  /*18940*/  ISETP.GT.U32.AND P5, PT, R29.reuse, R0, PT ;  /* 0x000000001d00720c */ /* 0x050fe40003fa4070 */
[----:B------:R-:W-:-:S09]  /*18950*/  ISETP.GT.U32.AND P0, PT, R29, R3, PT ;  /* 0x000000031d00720c */ /* 0x000fd20003f04070 */
[--C-:B------:R-:W-:Y:S01]  /*18960*/  @!P6 IMAD.IADD R27, R27, 0x1, -R29.reuse ;  /* 0x000000011b1be824 */ /* 0x100fe200078e0a1d */
[C---:B------:R-:W-:Y:S02]  /*18970*/  ISETP.GT.U32.AND P6, PT, R29.reuse, R16, PT ;  /* 0x000000101d00720c */ /* 0x040fe40003fc4070 */
[C---:B------:R-:W-:Y:S01]  /*18980*/  ISETP.GT.U32.AND P1, PT, R29.reuse, R4, PT ;  /* 0x000000041d00720c */ /* 0x040fe20003f24070 */
[--C-:B------:R-:W-:Y:S01]  /*18990*/  @!P5 IMAD.IADD R0, R0, 0x1, -R29.reuse ;  /* 0x000000010000d824 */ /* 0x100fe200078e0a1d */
[C---:B------:R-:W-:Y:S02]  /*189a0*/  ISETP.GT.U32.AND P5, PT, R29.reuse, R11, PT ;  /* 0x0000000b1d00720c */ /* 0x040fe40003fa4070 */
[----:B---3--:R-:W-:Y:S01]  /*189b0*/  ISETP.GT.U32.AND P2, PT, R29, R5, PT ;  /* 0x000000051d00720c */ /* 0x008fe20003f44070 */
[----:B------:R-:W-:Y:S01]  /*189c0*/  @!P0 IMAD.IADD R3, R3, 0x1, -R29 ;  /* 0x0000000103038824 */ /* 0x000fe200078e0a1d */
[----:B------:R-:W-:-:S05]  /*189d0*/  ISETP.GT.U32.AND P0, PT, R29, R12, PT ;  /* 0x0000000c1d00720c */ /* 0x000fca0003f04070 */
[--C-:B------:R-:W-:Y:S02]  /*189e0*/  @!P6 IMAD.IADD R16, R16, 0x1, -R29.reuse ;  /* 0x000000011010e824 */ /* 0x100fe400078e0a1d */
[--C-:B------:R-:W-:Y:S01]  /*189f0*/  @!P1 IMAD.IADD R4, R4, 0x1, -R29.reuse ;  /* 0x0000000104049824 */ /* 0x100fe200078e0a1d */
[----:B------:R-:W-:Y:S01]  /*18a00*/  ISETP.GT.U32.AND P1, PT, R29, R13, PT ;  /* 0x0000000d1d00720c */ /* 0x000fe20003f24070 */
[--C-:B------:R-:W-:Y:S01]  /*18a10*/  @!P5 IMAD.IADD R11, R11, 0x1, -R29.reuse ;  /* 0x000000010b0bd824 */ /* 0x100fe200078e0a1d */
[----:B------:R0:W-:Y:S01]  /*18a20*/  STL [R1+0x3bc], R16 ;  /* 0x0003bc1001007387 */ /* 0x0001e20000100800 */
[--C-:B------:R-:W-:Y:S01]  /*18a30*/  @!P2 IMAD.IADD R5, R5, 0x1, -R29.reuse ;  /* 0x000000010505a824 */ /* 0x100fe200078e0a1d */
[----:B------:R-:W-:Y:S01]  /*18a40*/  ISETP.GT.U32.AND P2, PT, R29, R14, PT ;  /* 0x0000000e1d00720c */ /* 0x000fe20003f44070 */
[--C-:B------:R-:W-:Y:S01]  /*18a50*/  @!P0 IMAD.IADD R12, R12, 0x1, -R29.reuse ;  /* 0x000000010c0c8824 */ /* 0x100fe200078e0a1d */
[----:B0-----:R-:W2:Y:S07]  /*18a60*/  LDL.LU R16, [R1+0x380] ;  /* 0x0003800001107983 */ /* 0x001eae0000300800 */
[--C-:B------:R-:W-:Y:S01]  /*18a70*/  @!P1 IMAD.IADD R13, R13, 0x1, -R29.reuse ;  /* 0x000000010d0d9824 */ /* 0x100fe200078e0a1d */
[----:B------:R-:W3:Y:S04]  /*18a80*/  LDL.LU R2, [R1+0x364] ;  /* 0x0003640001027983 */ /* 0x000ee80000300800 */
[----:B------:R0:W-:Y:S04]  /*18a90*/  STL [R1+0x3c4], R11 ;  /* 0x0003c40b01007387 */ /* 0x0001e80000100800 */
[----:B0-----:R-:W4:Y:S04]  /*18aa0*/  LDL.LU R11, [R1+0x36c] ;  /* 0x00036c00010b7983 */ /* 0x001f280000300800 */
[----:B------:R0:W-:Y:S01]  /*18ab0*/  STL [R1+0x3c8], R12 ;  /* 0x0003c80c01007387 */ /* 0x0001e20000100800 */
[----:B------:R-:W-:-:S03]  /*18ac0*/  @!P2 IMAD.IADD R14, R14, 0x1, -R29 ;  /* 0x000000010e0ea824 */ /* 0x000fc600078e0a1d */
[----:B0-----:R-:W2:Y:S04]  /*18ad0*/  LDL.LU R12, [R1+0x374] ;  /* 0x00037400010c7983 */ /* 0x001ea80000300800 */
[----:B------:R0:W-:Y:S04]  /*18ae0*/  STL [R1+0x3c0], R13 ;  /* 0x0003c00d01007387 */ /* 0x0001e80000100800 */
[----:B0-----:R-:W2:Y:S04]  /*18af0*/  LDL.LU R13, [R1+0x378] ;  /* 0x00037800010d7983 */ /* 0x001ea80000300800 */
[----:B------:R0:W-:Y:S04]  /*18b00*/  STL [R1+0x3b8], R14 ;  /* 0x0003b80e01007387 */ /* 0x0001e80000100800 */
[----:B0-----:R-:W2:Y:S01]  /*18b10*/  LDL.LU R14, [R1+0x370] ;  /* 0x00037000010e7983 */ /* 0x001ea20000300800 */
[----:B------:R-:W-:-:S02]  /*18b20*/  ISETP.GT.U32.AND P4, PT, R29, R17, PT ;  /* 0x000000111d00720c */ /* 0x000fc40003f84070 */
[----:B-----5:R-:W-:-:S11]  /*18b30*/  ISETP.GT.U32.AND P3, PT, R29, R6, PT ;  /* 0x000000061d00720c */ /* 0x020fd60003f64070 */
        /* <DEDUP_REMOVED lines=10> */
[----:B------:R-:W-:Y:S01]  /*18be0*/  ISETP.GT.U32.AND P1, PT, R29, R4, PT ;  /* 0x000000041d00720c */ /* 0x000fe20003f24070 */
[----:B------:R-:W-:Y:S01]  /*18bf0*/  @!P3 IMAD.IADD R17, R17, 0x1, -R29 ;  /* 0x000000011111b824 */ /* 0x000fe200078e0a1d */
[----:B------:R-:W-:-:S05]  /*18c00*/  ISETP.GT.U32.AND P5, PT, R29, R15, PT ;  /* 0x0000000f1d00720c */ /* 0x000fca0003fa4070 */
[--C-:B------:R-:W-:Y:S01]  /*18c10*/  @!P4 IMAD.IADD R27, R27, 0x1, -R29.reuse ;  /* 0x000000011b1bc824 */ /* 0x100fe200078e0a1d */
[----:B------:R-:W-:Y:S01]  /*18c20*/  ISETP.GT.U32.AND P4, PT, R29, R7, PT ;  /* 0x000000071d00720c */ /* 0x000fe20003f84070 */
[--C-:B------:R-:W-:Y:S01]  /*18c30*/  @!P0 IMAD.IADD R3, R3, 0x1, -R29.reuse ;  /* 0x0000000103038824 */ /* 0x100fe200078e0a1d */
[C---:B------:R-:W-:Y:S01]  /*18c40*/  ISETP.GT.U32.AND P0, PT, R29.reuse, R8, PT ;  /* 0x000000081d00720c */ /* 0x040fe20003f04070 */
[----:B------:R0:W-:Y:S01]  /*18c50*/  STL [R1+0x3a4], R17 ;  /* 0x0003a41101007387 */ /* 0x0001e20000100800 */
[--C-:B------:R-:W-:Y:S01]  /*18c60*/  @!P6 IMAD.IADD R18, R18, 0x1, -R29.reuse ;  /* 0x000000011212e824 */ /* 0x100fe200078e0a1d */
[C---:B------:R-:W-:Y:S01]  /*18c70*/  ISETP.GT.U32.AND P2, PT, R29.reuse, R5, PT ;  /* 0x000000051d00720c */ /* 0x040fe20003f44070 */
[--C-:B------:R-:W-:Y:S01]  /*18c80*/  @!P1 IMAD.IADD R4, R4, 0x1, -R29.reuse ;  /* 0x0000000104049824 */ /* 0x100fe200078e0a1d */
[----:B------:R-:W-:Y:S01]  /*18c90*/  ISETP.GT.U32.AND P1, PT, R29, R9, PT ;  /* 0x000000091d00720c */ /* 0x000fe20003f24070 */
[----:B0-----:R-:W5:Y:S05]  /*18ca0*/  LDL.LU R17, [R1+0x354] ;  /* 0x0003540001117983 */ /* 0x001f6a0000300800 */
[----:B------:R-:W-:-:S02]  /*18cb0*/  @!P4 IMAD.IADD R7, R7, 0x1, -R29 ;  /* 0x000000010707c824 */ /* 0x000fc400078e0a1d */
[--C-:B------:R-:W-:Y:S01]  /*18cc0*/  @!P5 IMAD.IADD R15, R15, 0x1, -R29.reuse ;  /* 0x000000010f0fd824 */ /* 0x100fe200078e0a1d */
[----:B------:R-:W-:Y:S01]  /*18cd0*/  ISETP.GT.U32.AND P3, PT, R29, R6, PT ;  /* 0x000000061d00720c */ /* 0x000fe20003f64070 */
[--C-:B------:R-:W-:Y:S02]  /*18ce0*/  @!P0 IMAD.IADD R8, R8, 0x1, -R29.reuse ;  /* 0x0000000108088824 */ /* 0x100fe400078e0a1d */
[--C-:B------:R-:W-:Y:S01]  /*18cf0*/  @!P2 IMAD.IADD R5, R5, 0x1, -R29.reuse ;  /* 0x000000010505a824 */ /* 0x100fe200078e0a1d */
[----:B------:R-:W-:Y:S01]  /*18d00*/  ISETP.GT.U32.AND P2, PT, R29, R10, PT ;  /* 0x0000000a1d00720c */ /* 0x000fe20003f44070 */
[--C-:B------:R-:W-:Y:S01]  /*18d10*/  @!P1 IMAD.IADD R9, R9, 0x1, -R29.reuse ;  /* 0x0000000109099824 */ /* 0x100fe200078e0a1d */
[----:B------:R-:W-:Y:S04]  /*18d20*/  STL [R1+0x3ac], R27 ;  /* 0x0003ac1b01007387 */ /* 0x000fe80000100800 */
[----:B------:R-:W-:Y:S03]  /*18d30*/  STL [R1+0x3b0], R0 ;  /* 0x0003b00001007387 */ /* 0x000fe60000100800 */
[--C-:B------:R-:W-:Y:S01]  /*18d40*/  @!P3 IMAD.IADD R6, R6, 0x1, -R29.reuse ;  /* 0x000000010606b824 */ /* 0x100fe200078e0a1d */
[----:B------:R-:W-:Y:S04]  /*18d50*/  STL [R1+0x3a8], R3 ;  /* 0x0003a80301007387 */ /* 0x000fe80000100800 */
[----:B------:R-:W-:Y:S04]  /*18d60*/  STL [R1+0x38c], R4 ;  /* 0x00038c0401007387 */ /* 0x000fe80000100800 */
[----:B------:R-:W-:Y:S04]  /*18d70*/  STL [R1+0x394], R5 ;  /* 0x0003940501007387 */ /* 0x000fe80000100800 */
[----:B------:R0:W-:Y:S04]  /*18d80*/  STL [R1+0x3a0], R18 ;  /* 0x0003a01201007387 */ /* 0x0001e80000100800 */
[----:B------:R1:W-:Y:S01]  /*18d90*/  STL [R1+0x39c], R6 ;  /* 0x00039c0601007387 */ /* 0x0003e20000100800 */
[----:B------:R-:W-:-:S03]  /*18da0*/  @!P2 IMAD.IADD R10, R10, 0x1, -R29 ;  /* 0x000000010a0aa824 */ /* 0x000fc600078e0a1d */
[----:B0-----:R-:W5:Y:S04]  /*18db0*/  LDL.LU R18, [R1+0x35c] ;  /* 0x00035c0001127983 */ /* 0x001f680000300800 */
[----:B------:R-:W5:Y:S04]  /*18dc0*/  LDL.LU R3, [R1+0x360] ;  /* 0x0003600001037983 */ /* 0x000f680000300800 */
[----:B------:R-:W5:Y:S04]  /*18dd0*/  LDL.LU R5, [R1+0x358] ;  /* 0x0003580001057983 */ /* 0x000f680000300800 */
[----:B-1----:R-:W5:Y:S01]  /*18de0*/  LDL.LU R6, [R1+0x33c] ;  /* 0x00033c0001067983 */ /* 0x002f620000300800 */
[----:B---3--:R-:W-:-:S02]  /*18df0*/  ISETP.GT.U32.AND P6, PT, R29, R2, PT ;  /* 0x000000021d00720c */ /* 0x008fc40003fc4070 */
[----:B----4-:R-:W-:-:S11]  /*18e00*/  ISETP.GT.U32.AND P4, PT, R29, R11, PT ;  /* 0x0000000b1d00720c */ /* 0x010fd60003f84070 */
[--C-:B------:R-:W-:Y:S01]  /*18e10*/  @!P6 IMAD.IADD R2, R2, 0x1, -R29.reuse ;  /* 0x000000010202e824 */ /* 0x100fe200078e0a1d */
[C---:B------:R-:W-:Y:S02]  /*18e20*/  ISETP.GT.U32.AND P6, PT, R29.reuse, R7, PT ;  /* 0x000000071d00720c */ /* 0x040fe40003fc4070 */
[----:B--2---:R-:W-:Y:S01]  /*18e30*/  ISETP.GT.U32.AND P5, PT, R29, R12, PT ;  /* 0x0000000c1d00720c */ /* 0x004fe20003fa4070 */
[----:B------:R-:W-:Y:S01]  /*18e40*/  @!P4 IMAD.IADD R11, R11, 0x1, -R29 ;  /* 0x000000010b0bc824 */ /* 0x000fe200078e0a1d */
[C---:B------:R-:W-:Y:S02]  /*18e50*/  ISETP.GT.U32.AND P4, PT, R29.reuse, R15, PT ;  /* 0x0000000f1d00720c */ /* 0x040fe40003f84070 */
[----:B------:R-:W-:-:S09]  /*18e60*/  ISETP.GT.U32.AND P0, PT, R29, R13, PT ;  /* 0x0000000d1d00720c */ /* 0x000fd20003f04070 */
[--C-:B------:R-:W-:Y:S01]  /*18e70*/  @!P5 IMAD.IADD R12, R12, 0x1, -R29.reuse ;  /* 0x000000010c0cd824 */ /* 0x100fe200078e0a1d */
[----:B------:R-:W-:Y:S01]  /*18e80*/  ISETP.GT.U32.AND P5, PT, R29, R8, PT ;  /* 0x000000081d00720c */ /* 0x000fe20003fa4070 */
[--C-:B------:R-:W-:Y:S02]  /*18e90*/  @!P6 IMAD.IADD R7, R7, 0x1, -R29.reuse ;  /* 0x000000010707e824 */ /* 0x100fe400078e0a1d */
[--C-:B------:R-:W-:Y:S01]  /*18ea0*/  @!P0 IMAD.IADD R13, R13, 0x1, -R29.reuse ;  /* 0x000000010d0d8824 */ /* 0x100fe200078e0a1d */
[C---:B------:R-:W-:Y:S02]  /*18eb0*/  ISETP.GT.U32.AND P1, PT, R29.reuse, R14, PT ;  /* 0x0000000e1d00720c */ /* 0x040fe40003f24070 */
[----:B------:R-:W-:Y:S01]  /*18ec0*/  ISETP.GT.U32.AND P0, PT, R29, R9, PT ;  /* 0x000000091d00720c */ /* 0x000fe20003f04070 */
[--C-:B------:R-:W-:Y:S01]  /*18ed0*/  @!P4 IMAD.IADD R15, R15, 0x1, -R29.reuse ;  /* 0x000000010f0fc824 */ /* 0x100fe200078e0a1d */
[----:B------:R0:W-:Y:S05]  /*18ee0*/  STL [R1+0x398], R7 ;  /* 0x0003980701007387 */ /* 0x0001ea0000100800 */
[----:B------:R-:W-:-:S04]  /*18ef0*/  @!P5 IMAD.IADD R8, R8, 0x1, -R29 ;  /* 0x000000010808d824 */ /* 0x000fc800078e0a1d */
[--C-:B------:R-:W-:Y:S01]  /*18f00*/  @!P1 IMAD.IADD R14, R14, 0x1, -R29.reuse ;  /* 0x000000010e0e9824 */ /* 0x100fe200078e0a1d */
[----:B------:R-:W-:Y:S01]  /*18f10*/  ISETP.GT.U32.AND P1, PT, R29, R10, PT ;  /* 0x0000000a1d00720c */ /* 0x000fe20003f24070 */
[----:B0-----:R-:W2:Y:S01]  /*18f20*/  LDL.LU R7, [R1+0x344] ;  /* 0x0003440001077983 */ /* 0x001ea20000300800 */
[----:B------:R-:W-:-:S03]  /*18f30*/  @!P0 IMAD.IADD R9, R9, 0x1, -R29 ;  /* 0x0000000109098824 */ /* 0x000fc600078e0a1d */
[----:B------:R0:W-:Y:S04]  /*18f40*/  STL [R1+0x390], R15 ;  /* 0x0003900f01007387 */ /* 0x0001e80000100800 */
[----:B0-----:R-:W3:Y:S04]  /*18f50*/  LDL.LU R15, [R1+0x34c] ;  /* 0x00034c00010f7983 */ /* 0x001ee80000300800 */
[----:B------:R-:W4:Y:S04]  /*18f60*/  LDL.LU R27, [R1+0x350] ;  /* 0x00035000011b7983 */ /* 0x000f280000300800 */
[----:B------:R0:W-:Y:S04]  /*18f70*/  STL [R1+0x37c], R8 ;  /* 0x00037c0801007387 */ /* 0x0001e80000100800 */
[----:B------:R-:W3:Y:S04]  /*18f80*/  LDL.LU R0, [R1+0x348] ;  /* 0x0003480001007983 */ /* 0x000ee80000300800 */
[----:B------:R1:W-:Y:S04]  /*18f90*/  STL [R1+0x384], R9 ;  /* 0x0003840901007387 */ /* 0x0003e80000100800 */
[----:B------:R-:W3:Y:S01]  /*18fa0*/  LDL.LU R4, [R1+0x340] ;  /* 0x0003400001047983 */ /* 0x000ee20000300800 */
[----:B------:R-:W-:-:S03]  /*18fb0*/  @!P1 IMAD.IADD R10, R10, 0x1, -R29 ;  /* 0x000000010a0a9824 */ /* 0x000fc600078e0a1d */
[----:B0-----:R-:W3:Y:S04]  /*18fc0*/  LDL.LU R8, [R1+0x32c] ;  /* 0x00032c0001087983 */ /* 0x001ee80000300800 */
[----:B------:R0:W-:Y:S04]  /*18fd0*/  STL [R1+0x388], R10 ;  /* 0x0003880a01007387 */ /* 0x0001e80000100800 */
[----:B-1----:R-:W3:Y:S01]  /*18fe0*/  LDL.LU R9, [R1+0x334] ;  /* 0x0003340001097983 */ /* 0x002ee20000300800 */
[C---:B------:R-:W-:Y:S02]  /*18ff0*/  ISETP.GT.U32.AND P3, PT, R29.reuse, R16, PT ;  /* 0x000000101d00720c */ /* 0x040fe40003f64070 */
[----:B------:R-:W-:-:S02]  /*19000*/  ISETP.GT.U32.AND P2, PT, R29, R24, PT ;  /* 0x000000181d00720c */ /* 0x000fc40003f44070 */
[C---:B------:R-:W-:Y:S01]  /*19010*/  ISETP.GT.U32.AND P4, PT, R29.reuse, R11, PT ;  /* 0x0000000b1d00720c */ /* 0x040fe20003f84070 */
[----:B0-----:R-:W3:Y:S08]  /*19020*/  LDL.LU R10, [R1+0x338] ;  /* 0x00033800010a7983 */ /* 0x001ef00000300800 */
[--C-:B------:R-:W-:Y:S01]  /*19030*/  @!P3 IMAD.IADD R16, R16, 0x1, -R29.reuse ;  /* 0x000000011010b824 */ /* 0x100fe200078e0a1d */
[----:B-----5:R-:W-:Y:S01]  /*19040*/  ISETP.GT.U32.AND P3, PT, R29, R17, PT ;  /* 0x000000111d00720c */ /* 0x020fe20003f64070 */
[----:B------:R-:W-:-:S03]  /*19050*/  @!P2 IMAD.IADD R24, R24, 0x1, -R29 ;  /* 0x000000011818a824 */ /* 0x000fc600078e0a1d */
[C---:B------:R-:W-:Y:S02]  /*19060*/  ISETP.GT.U32.AND P2, PT, R29.reuse, R16, PT ;  /* 0x000000101d00720c */ /* 0x040fe40003f44070 */
[----:B------:R-:W-:-:S07]  /*19070*/  ISETP.GT.U32.AND P5, PT, R29, R12, PT ;  /* 0x0000000c1d00720c */ /* 0x000fce0003fa4070 */
[--C-:B------:R-:W-:Y:S01]  /*19080*/  @!P3 IMAD.IADD R17, R17, 0x1, -R29.reuse ;  /* 0x000000011111b824 */ /* 0x100fe200078e0a1d */
[----:B------:R-:W-:Y:S01]  /*19090*/  ISETP.GT.U32.AND P3, PT, R29, R2, PT ;  /* 0x000000021d00720c */ /* 0x000fe20003f64070 */
[--C-:B------:R-:W-:Y:S01]  /*190a0*/  @!P4 IMAD.IADD R11, R11, 0x1, -R29.reuse ;  /* 0x000000010b0bc824 */ /* 0x100fe200078e0a1d */
[C---:B------:R-:W-:Y:S02]  /*190b0*/  ISETP.GT.U32.AND P0, PT, R29.reuse, R13, PT ;  /* 0x0000000d1d00720c */ /* 0x040fe40003f04070 */
[C---:B------:R-:W-:Y:S01]  /*190c0*/  ISETP.GT.U32.AND P6, PT, R29.reuse, R17, PT ;  /* 0x000000111d00720c */ /* 0x040fe20003fc4070 */
[--C-:B------:R-:W-:Y:S02]  /*190d0*/  @!P2 IMAD.IADD R16, R16, 0x1, -R29.reuse ;  /* 0x000000011010a824 */ /* 0x100fe400078e0a1d */
[----:B------:R-:W-:Y:S01]  /*190e0*/  @!P5 IMAD.IADD R12, R12, 0x1, -R29 ;  /* 0x000000010c0cd824 */ /* 0x000fe200078e0a1d */
[----:B------:R-:W-:-:S05]  /*190f0*/  ISETP.GT.U32.AND P4, PT, R29, R3, PT ;  /* 0x000000031d00720c */ /* 0x000fca0003f84070 */
[--C-:B------:R-:W-:Y:S01]  /*19100*/  @!P3 IMAD.IADD R2, R2, 0x1, -R29.reuse ;  /* 0x000000010202b824 */ /* 0x100fe200078e0a1d */
[C---:B------:R-:W-:Y:S01]  /*19110*/  ISETP.GT.U32.AND P3, PT, R29.reuse, R18, PT ;  /* 0x000000121d00720c */ /* 0x040fe20003f64070 */
[----:B------:R0:W-:Y:S01]  /*19120*/  STL [R1+0x380], R16 ;  /* 0x0003801001007387 */ /* 0x0001e20000100800 */
[----:B------:R-:W-:Y:S02]  /*19130*/  ISETP.GT.U32.AND P5, PT, R29, R5, PT ;  /* 0x000000051d00720c */ /* 0x000fe40003fa4070 */
[----:B------:R-:W-:Y:S01]  /*19140*/  IABS R25, R25 ;  /* 0x0000001900197213 */ /* 0x000fe20000000000 */
[----:B------:R-:W-:Y:S01]  /*19150*/  @!P6 IMAD.IADD R17, R17, 0x1, -R29 ;  /* 0x000000011111e824 */ /* 0x000fe200078e0a1d */
[C---:B------:R-:W-:Y:S01]  /*19160*/  ISETP.GT.U32.AND P1, PT, R29.reuse, R14, PT ;  /* 0x0000000e1d00720c */ /* 0x040fe20003f24070 */
[----:B0-----:R-:W5:Y:S02]  /*19170*/  LDL.LU R16, [R1+0x330] ;  /* 0x0003300001107983 */ /* 0x001f640000300800 */
[----:B------:R-:W-:Y:S01]  /*19180*/  IMAD.HI.U32 R19, R28, R25, RZ ;  /* 0x000000191c137227 */ /* 0x000fe200078e00ff */
[----:B------:R-:W-:-:S03]  /*19190*/  ISETP.GT.U32.AND P2, PT, R29, R24, PT ;  /* 0x000000181d00720c */ /* 0x000fc60003f44070 */
[--C-:B------:R-:W-:Y:S01]  /*191a0*/  @!P0 IMAD.IADD R13, R13, 0x1, -R29.reuse ;  /* 0x000000010d0d8824 */ /* 0x100fe200078e0a1d */
[----:B------:R-:W-:Y:S01]  /*191b0*/  ISETP.GT.U32.AND P0, PT, R29, R6, PT ;  /* 0x000000061d00720c */ /* 0x000fe20003f04070 */
[--C-:B------:R-:W-:Y:S02]  /*191c0*/  @!P3 IMAD.IADD R18, R18, 0x1, -R29.reuse ;  /* 0x000000011212b824 */ /* 0x100fe400078e0a1d */
[----:B------:R-:W-:Y:S02]  /*191d0*/  @!P4 IMAD.IADD R3, R3, 0x1, -R29 ;  /* 0x000000010303c824 */ /* 0x000fe400078e0a1d */
[----:B------:R-:W-:Y:S02]  /*191e0*/  IMAD.MOV R19, RZ, RZ, -R19 ;  /* 0x000000ffff137224 */ /* 0x000fe400078e0a13 */
[----:B------:R-:W-:Y:S02]  /*191f0*/  @!P5 IMAD.IADD R5, R5, 0x1, -R29 ;  /* 0x000000010505d824 */ /* 0x000fe400078e0a1d */
[----:B------:R-:W-:-:S02]  /*19200*/  IMAD R25, R29, R19, R25 ;  /* 0x000000131d197224 */ /* 0x000fc400078e0219 */
[--C-:B------:R-:W-:Y:S02]  /*19210*/  @!P1 IMAD.IADD R14, R14, 0x1, -R29.reuse ;  /* 0x000000010e0e9824 */ /* 0x100fe400078e0a1d */
        /* <DEDUP_REMOVED lines=8> */
[----:B------:R-:W-:Y:S04]  /*192a0*/  STL [R1+0x370], R14 ;  /* 0x0003700e01007387 */ /* 0x000fe80000100800 */
[----:B0-----:R-:W5:Y:S04]  /*192b0*/  LDL R24, [R1+0x3418] ;  /* 0x0034180001187983 */ /* 0x001f680000100800 */
[----:B------:R0:W-:Y:S04]  /*192c0*/  STL [R1+0x354], R17 ;  /* 0x0003541101007387 */ /* 0x0001e80000100800 */
[----:B0-----:R-:W5:Y:S04]  /*192d0*/  LDL.LU R17, [R1+0x314] ;  /* 0x0003140001117983 */ /* 0x001f680000300800 */
[----:B------:R-:W5:Y:S04]  /*192e0*/  LDL.LU R11, [R1+0x31c] ;  /* 0x00031c00010b7983 */ /* 0x000f680000300800 */
[----:B------:R-:W5:Y:S04]  /*192f0*/  LDL.LU R12, [R1+0x324] ;  /* 0x00032400010c7983 */ /* 0x000f680000300800 */
        /* <DEDUP_REMOVED lines=8> */
[C---:B------:R-:W-:Y:S01]  /*19380*/  ISETP.GT.U32.AND P6, PT, R29.reuse, R18, PT ;  /* 0x000000121d00720c */ /* 0x040fe20003fc4070 */
[--C-:B------:R-:W-:Y:S01]  /*19390*/  @!P3 IMAD.IADD R0, R0, 0x1, -R29.reuse ;  /* 0x000000010000b824 */ /* 0x100fe200078e0a1d */
[C---:B------:R-:W-:Y:S02]  /*193a0*/  ISETP.GT.U32.AND P3, PT, R29.reuse, R3, PT ;  /* 0x000000031d00720c */ /* 0x040fe40003f64070 */
[C---:B------:R-:W-:Y:S01]  /*193b0*/  ISETP.GT.U32.AND P0, PT, R29.reuse, R9, PT ;  /* 0x000000091d00720c */ /* 0x040fe20003f04070 */
[--C-:B------:R-:W-:Y:S01]  /*193c0*/  @!P4 IMAD.IADD R4, R4, 0x1, -R29.reuse ;  /* 0x000000010404c824 */ /* 0x100fe200078e0a1d */
[C---:B------:R-:W-:Y:S01]  /*193d0*/  ISETP.GT.U32.AND P4, PT, R29.reuse, R5, PT ;  /* 0x000000051d00720c */ /* 0x040fe20003f84070 */
[--C-:B------:R-:W-:Y:S01]  /*193e0*/  @!P5 IMAD.IADD R8, R8, 0x1, -R29.reuse ;  /* 0x000000010808d824 */ /* 0x100fe200078e0a1d */
[----:B------:R-:W-:Y:S01]  /*193f0*/  ISETP.GT.U32.AND P5, PT, R29, R6, PT ;  /* 0x000000061d00720c */ /* 0x000fe20003fa4070 */
[----:B------:R-:W-:-:S04]  /*19400*/  @!P1 IMAD.IADD R7, R7, 0x1, -R29 ;  /* 0x0000000107079824 */ /* 0x000fc800078e0a1d */
[--C-:B------:R-:W-:Y:S02]  /*19410*/  @!P6 IMAD.IADD R18, R18, 0x1, -R29.reuse ;  /* 0x000000011212e824 */ /* 0x100fe400078e0a1d */
[--C-:B------:R-:W-:Y:S02]  /*19420*/  @!P3 IMAD.IADD R3, R3, 0x1, -R29.reuse ;  /* 0x000000010303b824 */ /* 0x100fe400078e0a1d */
[--C-:B------:R-:W-:Y:S01]  /*19430*/  @!P0 IMAD.IADD R9, R9, 0x1, -R29.reuse ;  /* 0x0000000109098824 */ /* 0x100fe200078e0a1d */
[----:B------:R-:W-:Y:S01]  /*19440*/  ISETP.GT.U32.AND P0, PT, R29, R7, PT ;  /* 0x000000071d00720c */ /* 0x000fe20003f04070 */
[--C-:B------:R-:W-:Y:S01]  /*19450*/  @!P4 IMAD.IADD R5, R5, 0x1, -R29.reuse ;  /* 0x000000010505c824 */ /* 0x100fe200078e0a1d */
[----:B------:R0:W-:Y:S01]  /*19460*/  STL [R1+0x35c], R18 ;  /* 0x00035c1201007387 */ /* 0x0001e20000100800 */
[----:B------:R-:W-:-:S03]  /*19470*/  @!P5 IMAD.IADD R6, R6, 0x1, -R29 ;  /* 0x000000010606d824 */ /* 0x000fc600078e0a1d */
[----:B0-----:R-:W2:Y:S04]  /*19480*/  LDL.LU R18, [R1+0x318] ;  /* 0x0003180001127983 */ /* 0x001ea80000300800 */
[----:B------:R-:W3:Y:S04]  /*19490*/  LDL.LU R2, [R1+0x304] ;  /* 0x0003040001027983 */ /* 0x000ee80000300800 */
[----:B------:R0:W-:Y:S04]  /*194a0*/  STL [R1+0x360], R3 ;  /* 0x0003600301007387 */ /* 0x0001e80000100800 */
[----:B------:R1:W-:Y:S04]  /*194b0*/  STL [R1+0x358], R5 ;  /* 0x0003580501007387 */ /* 0x0003e80000100800 */
[----:B0-----:R-:W4:Y:S04]  /*194c0*/  LDL.LU R3, [R1+0x30c] ;  /* 0x00030c0001037983 */ /* 0x001f280000300800 */
[----:B-1----:R-:W2:Y:S01]  /*194d0*/  LDL.LU R5, [R1+0x310] ;  /* 0x0003100001057983 */ /* 0x002ea20000300800 */
[----:B------:R-:W-:-:S03]  /*194e0*/  @!P0 IMAD.IADD R7, R7, 0x1, -R29 ;  /* 0x0000000107078824 */ /* 0x000fc600078e0a1d */
[----:B------:R0:W-:Y:S04]  /*194f0*/  STL [R1+0x33c], R6 ;  /* 0x00033c0601007387 */ /* 0x0001e80000100800 */
[----:B0-----:R-:W2:Y:S04]  /*19500*/  LDL.LU R6, [R1+0x308] ;  /* 0x0003080001067983 */ /* 0x001ea80000300800 */
[----:B------:R0:W-:Y:S04]  /*19510*/  STL [R1+0x344], R7 ;  /* 0x0003440701007387 */ /* 0x0001e80000100800 */
[----:B0-----:R-:W2:Y:S01]  /*19520*/  LDL.LU R7, [R1+0x2ec] ;  /* 0x0002ec0001077983 */ /* 0x001ea20000300800 */
[----:B------:R-:W-:-:S02]  /*19530*/  ISETP.GT.U32.AND P2, PT, R29, R15, PT ;  /* 0x0000000f1d00720c */ /* 0x000fc40003f44070 */
[----:B------:R-:W-:-:S11]  /*19540*/  ISETP.GT.U32.AND P1, PT, R29, R10, PT ;  /* 0x0000000a1d00720c */ /* 0x000fd60003f24070 */
[--C-:B------:R-:W-:Y:S01]  /*19550*/  @!P2 IMAD.IADD R15, R15, 0x1, -R29.reuse ;  /* 0x000000010f0fa824 */ /* 0x100fe200078e0a1d */
[C---:B-----5:R-:W-:Y:S02]  /*19560*/  ISETP.GT.U32.AND P2, PT, R29.reuse, R16, PT ;  /* 0x000000101d00720c */ /* 0x060fe40003f44070 */
        /* <DEDUP_REMOVED lines=8> */
[--C-:B------:R-:W-:Y:S02]  /*195f0*/  @!P3 IMAD.IADD R0, R0, 0x1, -R29.reuse ;  /* 0x000000010000b824 */ /* 0x100fe400078e0a1d */
[----:B------:R-:W-:-:S06]  /*19600*/  @!P4 IMAD.IADD R4, R4, 0x1, -R29 ;  /* 0x000000010404c824 */ /* 0x000fcc00078e0a1d */
[--C-:B------:R-:W-:Y:S01]  /*19610*/  @!P2 IMAD.IADD R27, R27, 0x1, -R29.reuse ;  /* 0x000000011b1ba824 */ /* 0x100fe200078e0a1d */
[----:B------:R-:W-:Y:S01]  /*19620*/  ISETP.GT.U32.AND P2, PT, R29, R17, PT ;  /* 0x000000111d00720c */ /* 0x000fe20003f44070 */
[--C-:B------:R-:W-:Y:S01]  /*19630*/  @!P1 IMAD.IADD R15, R15, 0x1, -R29.reuse ;  /* 0x000000010f0f9824 */ /* 0x100fe200078e0a1d */
[C---:B------:R-:W-:Y:S02]  /*19640*/  ISETP.GT.U32.AND P3, PT, R29.reuse, R11, PT ;  /* 0x0000000b1d00720c */ /* 0x040fe40003f64070 */
[C---:B------:R-:W-:Y:S02]  /*19650*/  ISETP.GT.U32.AND P4, PT, R29.reuse, R12, PT ;  /* 0x0000000c1d00720c */ /* 0x040fe40003f84070 */
[----:B------:R0:W-:Y:S01]  /*19660*/  STL [R1+0x34c], R15 ;  /* 0x00034c0f01007387 */ /* 0x0001e20000100800 */
[C---:B------:R-:W-:Y:S01]  /*19670*/  ISETP.GT.U32.AND P0, PT, R29.reuse, R9, PT ;  /* 0x000000091d00720c */ /* 0x040fe20003f04070 */
[--C-:B------:R-:W-:Y:S01]  /*19680*/  @!P5 IMAD.IADD R8, R8, 0x1, -R29.reuse ;  /* 0x000000010808d824 */ /* 0x100fe200078e0a1d */
[----:B------:R-:W-:Y:S01]  /*19690*/  ISETP.GT.U32.AND P5, PT, R29, R13, PT ;  /* 0x0000000d1d00720c */ /* 0x000fe20003fa4070 */
[----:B------:R-:W-:-:S03]  /*196a0*/  @!P6 IMAD.IADD R16, R16, 0x1, -R29 ;  /* 0x000000011010e824 */ /* 0x000fc600078e0a1d */
[--C-:B------:R-:W-:Y:S01]  /*196b0*/  @!P2 IMAD.IADD R17, R17, 0x1, -R29.reuse ;  /* 0x000000011111a824 */ /* 0x100fe200078e0a1d */
[----:B0-----:R-:W5:Y:S01]  /*196c0*/  LDL.LU R15, [R1+0x2f4] ;  /* 0x0002f400010f7983 */ /* 0x001f620000300800 */
[--C-:B------:R-:W-:Y:S01]  /*196d0*/  @!P3 IMAD.IADD R11, R11, 0x1, -R29.reuse ;  /* 0x000000010b0bb824 */ /* 0x100fe200078e0a1d */
[----:B------:R-:W-:Y:S01]  /*196e0*/  ISETP.GT.U32.AND P1, PT, R29, R10, PT ;  /* 0x0000000a1d00720c */ /* 0x000fe20003f24070 */
[----:B------:R-:W-:-:S03]  /*196f0*/  @!P4 IMAD.IADD R12, R12, 0x1, -R29 ;  /* 0x000000010c0cc824 */ /* 0x000fc600078e0a1d */
[--C-:B------:R-:W-:Y:S01]  /*19700*/  @!P0 IMAD.IADD R9, R9, 0x1, -R29.reuse ;  /* 0x0000000109098824 */ /* 0x100fe200078e0a1d */
[----:B------:R-:W-:Y:S01]  /*19710*/  ISETP.GT.U32.AND P0, PT, R29, R14, PT ;  /* 0x0000000e1d00720c */ /* 0x000fe20003f04070 */
[--C-:B------:R-:W-:Y:S01]  /*19720*/  @!P5 IMAD.IADD R13, R13, 0x1, -R29.reuse ;  /* 0x000000010d0dd824 */ /* 0x100fe200078e0a1d */
[----:B------:R-:W-:Y:S04]  /*19730*/  STL [R1+0x350], R27 ;  /* 0x0003501b01007387 */ /* 0x000fe80000100800 */
[----:B------:R-:W-:Y:S02]  /*19740*/  STL [R1+0x348], R0 ;  /* 0x0003480001007387 */ /* 0x000fe40000100800 */
[--C-:B------:R-:W-:Y:S02]  /*19750*/  @!P1 IMAD.IADD R10, R10, 0x1, -R29.reuse ;  /* 0x000000010a0a9824 */ /* 0x100fe400078e0a1d */
[----:B------:R-:W-:Y:S04]  /*19760*/  STL [R1+0x340], R4 ;  /* 0x0003400401007387 */ /* 0x000fe80000100800 */
[----:B------:R-:W-:Y:S01]  /*19770*/  STL [R1+0x32c], R8 ;  /* 0x00032c0801007387 */ /* 0x000fe20000100800 */
[----:B------:R-:W-:-:S03]  /*19780*/  @!P0 IMAD.IADD R14, R14, 0x1, -R29 ;  /* 0x000000010e0e8824 */ /* 0x000fc600078e0a1d */
[----:B------:R-:W-:Y:S04]  /*19790*/  STL [R1+0x334], R9 ;  /* 0x0003340901007387 */ /* 0x000fe80000100800 */
[----:B------:R0:W-:Y:S04]  /*197a0*/  STL [R1+0x330], R16 ;  /* 0x0003301001007387 */ /* 0x0001e80000100800 */
[----:B------:R1:W-:Y:S04]  /*197b0*/  STL [R1+0x338], R10 ;  /* 0x0003380a01007387 */ /* 0x0003e80000100800 */
[----:B0-----:R-:W5:Y:S04]  /*197c0*/  LDL.LU R16, [R1+0x300] ;  /* 0x0003000001107983 */ /* 0x001f680000300800 */
[----:B------:R-:W5:Y:S04]  /*197d0*/  LDL.LU R4, [R1+0x2f8] ;  /* 0x0002f80001047983 */ /* 0x000f680000300800 */
[----:B------:R-:W5:Y:S04]  /*197e0*/  LDL.LU R8, [R1+0x2f0] ;  /* 0x0002f00001087983 */ /* 0x000f680000300800 */
[----:B------:R-:W5:Y:S04]  /*197f0*/  LDL.LU R9, [R1+0x2dc] ;  /* 0x0002dc0001097983 */ /* 0x000f680000300800 */
[----:B-1----:R-:W5:Y:S01]  /*19800*/  LDL.LU R10, [R1+0x2e4] ;  /* 0x0002e400010a7983 */ /* 0x002f620000300800 */
[----:B---3--:R-:W-:-:S02]  /*19810*/  ISETP.GT.U32.AND P6, PT, R29, R2, PT ;  /* 0x000000021d00720c */ /* 0x008fc40003fc4070 */
[C---:B----4-:R-:W-:Y:S02]  /*19820*/  ISETP.GT.U32.AND P2, PT, R29.reuse, R3, PT ;  /* 0x000000031d00720c */ /* 0x050fe40003f44070 */
[----:B--2---:R-:W-:-:S09]  /*19830*/  ISETP.GT.U32.AND P3, PT, R29, R5, PT ;  /* 0x000000051d00720c */ /* 0x004fd20003f64070 */
[--C-:B------:R-:W-:Y:S01]  /*19840*/  @!P6 IMAD.IADD R2, R2, 0x1, -R29.reuse ;  /* 0x000000010202e824 */ /* 0x100fe200078e0a1d */
[C---:B------:R-:W-:Y:S02]  /*19850*/  ISETP.GT.U32.AND P6, PT, R29.reuse, R17, PT ;  /* 0x000000111d00720c */ /* 0x040fe40003fc4070 */
[----:B------:R-:W-:Y:S01]  /*19860*/  ISETP.GT.U32.AND P4, PT, R29, R6, PT ;  /* 0x000000061d00720c */ /* 0x000fe20003f84070 */
[--C-:B------:R-:W-:Y:S01]  /*19870*/  @!P2 IMAD.IADD R3, R3, 0x1, -R29.reuse ;  /* 0x000000010303a824 */ /* 0x100fe200078e0a1d */
        /* <DEDUP_REMOVED lines=10> */
[----:B------:R-:W-:Y:S01]  /*19920*/  @!P5 IMAD.IADD R7, R7, 0x1, -R29 ;  /* 0x000000010707d824 */ /* 0x000fe200078e0a1d */
[----:B------:R-:W-:-:S05]  /*19930*/  ISETP.GT.U32.AND P5, PT, R29, R14, PT ;  /* 0x0000000e1d00720c */ /* 0x000fca0003fa4070 */
[--C-:B------:R-:W-:Y:S01]  /*19940*/  @!P4 IMAD.IADD R13, R13, 0x1, -R29.reuse ;  /* 0x000000010d0dc824 */ /* 0x100fe200078e0a1d */
[----:B0-----:R-:W2:Y:S04]  /*19950*/  LDL.LU R17, [R1+0x2e8] ;  /* 0x0002e80001117983 */ /* 0x001ea80000300800 */
[----:B------:R0:W-:Y:S04]  /*19960*/  STL [R1+0x31c], R11 ;  /* 0x00031c0b01007387 */ /* 0x0001e80000100800 */
[----:B------:R-:W3:Y:S04]  /*19970*/  LDL.LU R26, [R1+0x2e0] ;  /* 0x0002e000011a7983 */ /* 0x000ee80000300800 */
[----:B------:R1:W-:Y:S04]  /*19980*/  STL [R1+0x324], R12 ;  /* 0x0003240c01007387 */ /* 0x0003e80000100800 */
[----:B------:R-:W4:Y:S01]  /*19990*/  LDL.LU R0, [R1+0x2c4] ;  /* 0x0002c40001007983 */ /* 0x000f220000300800 */
[----:B------:R-:W-:-:S03]  /*199a0*/  @!P5 IMAD.IADD R14, R14, 0x1, -R29 ;  /* 0x000000010e0ed824 */ /* 0x000fc600078e0a1d */
[----:B------:R1:W-:Y:S04]  /*199b0*/  STL [R1+0x328], R13 ;  /* 0x0003280d01007387 */ /* 0x0003e80000100800 */
[----:B0-----:R-:W2:Y:S04]  /*199c0*/  LDL.LU R11, [R1+0x2cc] ;  /* 0x0002cc00010b7983 */ /* 0x001ea80000300800 */
[----:B-1----:R-:W2:Y:S04]  /*199d0*/  LDL.LU R12, [R1+0x2d4] ;  /* 0x0002d400010c7983 */ /* 0x002ea80000300800 */
[----:B------:R0:W-:Y:S04]  /*199e0*/  STL [R1+0x320], R14 ;  /* 0x0003200e01007387 */ /* 0x0001e80000100800 */
[----:B------:R-:W2:Y:S01]  /*199f0*/  LDL.LU R13, [R1+0x2d8] ;  /* 0x0002d800010d7983 */ /* 0x000ea20000300800 */
[----:B------:R-:W-:-:S02]  /*19a00*/  ISETP.GT.U32.AND P1, PT, R29, R18, PT ;  /* 0x000000121d00720c */ /* 0x000fc40003f24070 */
[C---:B-----5:R-:W-:Y:S01]  /*19a10*/  ISETP.GT.U32.AND P0, PT, R29.reuse, R15, PT ;  /* 0x0000000f1d00720c */ /* 0x060fe20003f04070 */
[----:B0-----:R-:W5:Y:S10]  /*19a20*/  LDL.LU R14, [R1+0x2d0] ;  /* 0x0002d000010e7983 */ /* 0x001f740000300800 */
[----:B------:R-:W-:Y:S01]  /*19a30*/  @!P1 IMAD.IADD R18, R18, 0x1, -R29 ;  /* 0x0000000112129824 */ /* 0x000fe200078e0a1d */
[----:B------:R-:W-:-:S02]  /*19a40*/  ISETP.GT.U32.AND P1, PT, R29, R23, PT ;  /* 0x000000171d00720c */ /* 0x000fc40003f24070 */
[C---:B------:R-:W-:Y:S02]  /*19a50*/  ISETP.GT.U32.AND P2, PT, R29.reuse, R3, PT ;  /* 0x000000031d00720c */ /* 0x040fe40003f44070 */
[----:B------:R-:W-:Y:S01]  /*19a60*/  ISETP.GT.U32.AND P3, PT, R29, R5, PT ;  /* 0x000000051d00720c */ /* 0x000fe20003f64070 */
[----:B------:R-:W-:Y:S01]  /*19a70*/  @!P0 IMAD.IADD R15, R15, 0x1, -R29 ;  /* 0x000000010f0f8824 */ /* 0x000fe200078e0a1d */
[----:B------:R-:W-:-:S07]  /*19a80*/  ISETP.GT.U32.AND P0, PT, R29, R18, PT ;  /* 0x000000121d00720c */ /* 0x000fce0003f04070 */
[--C-:B------:R-:W-:Y:S01]  /*19a90*/  @!P1 IMAD.IADD R23, R23, 0x1, -R29.reuse ;  /* 0x0000000117179824 */ /* 0x100fe200078e0a1d */
[C---:B------:R-:W-:Y:S02]  /*19aa0*/  ISETP.GT.U32.AND P1, PT, R29.reuse, R2, PT ;  /* 0x000000021d00720c */ /* 0x040fe40003f24070 */
[C---:B------:R-:W-:Y:S02]  /*19ab0*/  ISETP.GT.U32.AND P4, PT, R29.reuse, R6, PT ;  /* 0x000000061d00720c */ /* 0x040fe40003f84070 */
[----:B------:R-:W-:Y:S01]  /*19ac0*/  ISETP.GT.U32.AND P6, PT, R29, R23, PT ;  /* 0x000000171d00720c */ /* 0x000fe20003fc4070 */
[--C-:B------:R-:W-:Y:S02]  /*19ad0*/  @!P2 IMAD.IADD R3, R3, 0x1, -R29.reuse ;  /* 0x000000010303a824 */ /* 0x100fe400078e0a1d */
[--C-:B------:R-:W-:Y:S02]  /*19ae0*/  @!P0 IMAD.IADD R18, R18, 0x1, -R29.reuse ;  /* 0x0000000112128824 */ /* 0x100fe400078e0a1d */
[----:B------:R-:W-:-:S04]  /*19af0*/  @!P3 IMAD.IADD R5, R5, 0x1, -R29 ;  /* 0x000000010505b824 */ /* 0x000fc800078e0a1d */
[--C-:B------:R-:W-:Y:S01]  /*19b00*/  @!P1 IMAD.IADD R2, R2, 0x1, -R29.reuse ;  /* 0x0000000102029824 */ /* 0x100fe200078e0a1d */
[C---:B------:R-:W-:Y:S02]  /*19b10*/  ISETP.GT.U32.AND P1, PT, R29.reuse, R16, PT ;  /* 0x000000101d00720c */ /* 0x040fe40003f24070 */
[C---:B------:R-:W-:Y:S02]  /*19b20*/  ISETP.GT.U32.AND P2, PT, R29.reuse, R4, PT ;  /* 0x000000041d00720c */ /* 0x040fe40003f44070 */
[C---:B------:R-:W-:Y:S01]  /*19b30*/  ISETP.GT.U32.AND P3, PT, R29.reuse, R8, PT ;  /* 0x000000081d00720c */ /* 0x040fe20003f64070 */
[----:B------:R0:W-:Y:S01]  /*19b40*/  STL [R1+0x318], R18 ;  /* 0x0003181201007387 */ /* 0x0001e20000100800 */
[C---:B------:R-:W-:Y:S01]  /*19b50*/  ISETP.GT.U32.AND P5, PT, R29.reuse, R7, PT ;  /* 0x000000071d00720c */ /* 0x040fe20003fa4070 */
[--C-:B------:R-:W-:Y:S01]  /*19b60*/  @!P4 IMAD.IADD R6, R6, 0x1, -R29.reuse ;  /* 0x000000010606c824 */ /* 0x100fe200078e0a1d */
[----:B------:R-:W-:Y:S01]  /*19b70*/  ISETP.GT.U32.AND P4, PT, R29, R9, PT ;  /* 0x000000091d00720c */ /* 0x000fe20003f84070 */
[--C-:B------:R-:W-:Y:S01]  /*19b80*/  @!P6 IMAD.IADD R23, R23, 0x1, -R29.reuse ;  /* 0x000000011717e824 */ /* 0x100fe200078e0a1d */
[----:B0-----:R-:W5:Y:S03]  /*19b90*/  LDL.LU R18, [R1+0x2c8] ;  /* 0x0002c80001127983 */ /* 0x001f660000300800 */
[--C-:B------:R-:W-:Y:S01]  /*19ba0*/  @!P1 IMAD.IADD R16, R16, 0x1, -R29.reuse ;  /* 0x0000000110109824 */ /* 0x100fe200078e0a1d */
[----:B------:R-:W-:Y:S01]  /*19bb0*/  ISETP.GT.U32.AND P0, PT, R29, R15, PT ;  /* 0x0000000f1d00720c */ /* 0x000fe20003f04070 */
[----:B------:R-:W-:-:S02]  /*19bc0*/  @!P2 IMAD.IADD R4, R4, 0x1, -R29 ;  /* 0x000000010404a824 */ /* 0x000fc400078e0a1d */
[--C-:B------:R-:W-:Y:S02]  /*19bd0*/  @!P3 IMAD.IADD R8, R8, 0x1, -R29.reuse ;  /* 0x000000010808b824 */ /* 0x100fe400078e0a1d */
[--C-:B------:R-:W-:Y:S01]  /*19be0*/  @!P5 IMAD.IADD R7, R7, 0x1, -R29.reuse ;  /* 0x000000010707d824 */ /* 0x100fe200078e0a1d */
[----:B------:R-:W-:Y:S01]  /*19bf0*/  ISETP.GT.U32.AND P5, PT, R29, R10, PT ;  /* 0x0000000a1d00720c */ /* 0x000fe20003fa4070 */
[--C-:B------:R-:W-:Y:S01]  /*19c00*/  @!P4 IMAD.IADD R9, R9, 0x1, -R29.reuse ;  /* 0x000000010909c824 */ /* 0x100fe200078e0a1d */
[----:B------:R-:W-:Y:S04]  /*19c10*/  STL [R1+0x304], R2 ;  /* 0x0003040201007387 */ /* 0x000fe80000100800 */
[----:B------:R-:W-:Y:S01]  /*19c20*/  STL [R1+0x30c], R3 ;  /* 0x00030c0301007387 */ /* 0x000fe20000100800 */
[----:B------:R-:W-:-:S03]  /*19c30*/  @!P0 IMAD.IADD R15, R15, 0x1, -R29 ;  /* 0x000000010f0f8824 */ /* 0x000fc600078e0a1d */
[----:B------:R-:W-:Y:S04]  /*19c40*/  STL [R1+0x310], R5 ;  /* 0x0003100501007387 */ /* 0x000fe80000100800 */
[----:B------:R-:W-:Y:S01]  /*19c50*/  STL [R1+0x308], R6 ;  /* 0x0003080601007387 */ /* 0x000fe20000100800 */
[----:B------:R-:W-:-:S03]  /*19c60*/  @!P5 IMAD.IADD R10, R10, 0x1, -R29 ;  /* 0x000000010a0ad824 */ /* 0x000fc600078e0a1d */
[----:B------:R-:W-:Y:S04]  /*19c70*/  STL [R1+0x2ec], R7 ;  /* 0x0002ec0701007387 */ /* 0x000fe80000100800 */
[----:B------:R0:W-:Y:S04]  /*19c80*/  STL [R1+0x2fc], R23 ;  /* 0x0002fc1701007387 */ /* 0x0001e80000100800 */
[----:B------:R1:W-:Y:S04]  /*19c90*/  STL [R1+0x2f4], R15 ;  /* 0x0002f40f01007387 */ /* 0x0003e80000100800 */
[----:B0-----:R-:W5:Y:S04]  /*19ca0*/  LDL R23, [R1+0x341c] ;  /* 0x00341c0001177983 */ /* 0x001f680000100800 */
[----:B-1----:R-:W5:Y:S04]  /*19cb0*/  LDL.LU R15, [R1+0x2b4] ;  /* 0x0002b400010f7983 */ /* 0x002f680000300800 */
[----:B------:R-:W5:Y:S04]  /*19cc0*/  LDL.LU R3, [R1+0x2bc] ;  /* 0x0002bc0001037983 */ /* 0x000f680000300800 */
[----:B------:R-:W5:Y:S04]  /*19cd0*/  LDL.LU R5, [R1+0x2c0] ;  /* 0x0002c00001057983 */ /* 0x000f680000300800 */
[----:B------:R-:W5:Y:S04]  /*19ce0*/  LDL.LU R6, [R1+0x2b8] ;  /* 0x0002b80001067983 */ /* 0x000f680000300800 */
[----:B------:R-:W5:Y:S01]  /*19cf0*/  LDL.LU R7, [R1+0x29c] ;  /* 0x00029c0001077983 */ /* 0x000f620000300800 */
[----:B---3--:R-:W-:-:S02]  /*19d00*/  ISETP.GT.U32.AND P6, PT, R29, R26, PT ;  /* 0x0000001a1d00720c */ /* 0x008fc40003fc4070 */
[C---:B----4-:R-:W-:Y:S02]  /*19d10*/  ISETP.GT.U32.AND P1, PT, R29.reuse, R0, PT ;  /* 0x000000001d00720c */ /* 0x050fe40003f24070 */
[C---:B--2---:R-:W-:Y:S02]  /*19d20*/  ISETP.GT.U32.AND P2, PT, R29.reuse, R11, PT ;  /* 0x0000000b1d00720c */ /* 0x044fe40003f44070 */
[----:B------:R-:W-:-:S07]  /*19d30*/  ISETP.GT.U32.AND P3, PT, R29, R12, PT ;  /* 0x0000000c1d00720c */ /* 0x000fce0003f64070 */
        /* <DEDUP_REMOVED lines=8> */
[----:B------:R-:W-:-:S05]  /*19dc0*/  ISETP.GT.U32.AND P3, PT, R29, R9, PT ;  /* 0x000000091d00720c */ /* 0x000fca0003f64070 */
        /* <DEDUP_REMOVED lines=8> */
[----:B------:R0:W-:Y:S04]  /*19e50*/  STL [R1+0x2f8], R4 ;  /* 0x0002f80401007387 */ /* 0x0001e80000100800 */
[----:B------:R-:W3:Y:S01]  /*19e60*/  LDL.LU R27, [R1+0x2ac] ;  /* 0x0002ac00011b7983 */ /* 0x000ee20000300800 */
[----:B------:R-:W-:-:S03]  /*19e70*/  @!P4 IMAD.IADD R10, R10, 0x1, -R29 ;  /* 0x000000010a0ac824 */ /* 0x000fc600078e0a1d */
[----:B------:R1:W-:Y:S04]  /*19e80*/  STL [R1+0x2f0], R8 ;  /* 0x0002f00801007387 */ /* 0x0003e80000100800 */
[----:B------:R4:W-:Y:S04]  /*19e90*/  STL [R1+0x2dc], R9 ;  /* 0x0002dc0901007387 */ /* 0x0009e80000100800 */
[----:B------:R-:W2:Y:S04]  /*19ea0*/  LDL.LU R2, [R1+0x2b0] ;  /* 0x0002b00001027983 */ /* 0x000ea80000300800 */
[----:B0-----:R-:W2:Y:S04]  /*19eb0*/  LDL.LU R4, [R1+0x2a8] ;  /* 0x0002a80001047983 */ /* 0x001ea80000300800 */
[----:B------:R0:W-:Y:S04]  /*19ec0*/  STL [R1+0x2e4], R10 ;  /* 0x0002e40a01007387 */ /* 0x0001e80000100800 */
[----:B-1----:R-:W2:Y:S01]  /*19ed0*/  LDL.LU R8, [R1+0x2a0] ;  /* 0x0002a00001087983 */ /* 0x002ea20000300800 */
[----:B------:R-:W-:-:S02]  /*19ee0*/  ISETP.GT.U32.AND P0, PT, R29, R17, PT ;  /* 0x000000111d00720c */ /* 0x000fc40003f04070 */
[----:B-----5:R-:W-:Y:S01]  /*19ef0*/  ISETP.GT.U32.AND P5, PT, R29, R14, PT ;  /* 0x0000000e1d00720c */ /* 0x020fe20003fa4070 */
[----:B----4-:R-:W4:Y:S10]  /*19f00*/  LDL.LU R9, [R1+0x28c] ;  /* 0x00028c0001097983 */ /* 0x010f340000300800 */
[--C-:B------:R-:W-:Y:S01]  /*19f10*/  @!P0 IMAD.IADD R17, R17, 0x1, -R29.reuse ;  /* 0x0000000111118824 */ /* 0x100fe200078e0a1d */
[----:B------:R-:W-:Y:S01]  /*19f20*/  ISETP.GT.U32.AND P0, PT, R29, R18, PT ;  /* 0x000000121d00720c */ /* 0x000fe20003f04070 */
[----:B------:R-:W-:-:S03]  /*19f30*/  @!P5 IMAD.IADD R14, R14, 0x1, -R29 ;  /* 0x000000010e0ed824 */ /* 0x000fc600078e0a1d */
[C---:B------:R-:W-:Y:S02]  /*19f40*/  ISETP.GT.U32.AND P5, PT, R29.reuse, R17, PT ;  /* 0x000000111d00720c */ /* 0x040fe40003fa4070 */
[----:B------:R-:W-:-:S07]  /*19f50*/  ISETP.GT.U32.AND P1, PT, R29, R0, PT ;  /* 0x000000001d00720c */ /* 0x000fce0003f24070 */
[--C-:B------:R-:W-:Y:S01]  /*19f60*/  @!P0 IMAD.IADD R18, R18, 0x1, -R29.reuse ;  /* 0x0000000112128824 */ /* 0x100fe200078e0a1d */
[C---:B------:R-:W-:Y:S02]  /*19f70*/  ISETP.GT.U32.AND P0, PT, R29.reuse, R26, PT ;  /* 0x0000001a1d00720c */ /* 0x040fe40003f04070 */
[----:B------:R-:W-:Y:S01]  /*19f80*/  ISETP.GT.U32.AND P2, PT, R29, R11, PT ;  /* 0x0000000b1d00720c */ /* 0x000fe20003f44070 */
[--C-:B------:R-:W-:Y:S01]  /*19f90*/  @!P5 IMAD.IADD R17, R17, 0x1, -R29.reuse ;  /* 0x000000011111d824 */ /* 0x100fe200078e0a1d */
[C---:B------:R-:W-:Y:S01]  /*19fa0*/  ISETP.GT.U32.AND P6, PT, R29.reuse, R18, PT ;  /* 0x000000121d00720c */ /* 0x040fe20003fc4070 */
[--C-:B------:R-:W-:Y:S01]  /*19fb0*/  @!P1 IMAD.IADD R0, R0, 0x1, -R29.reuse ;  /* 0x0000000100009824 */ /* 0x100fe200078e0a1d */
[----:B------:R-:W-:Y:S02]  /*19fc0*/  ISETP.GT.U32.AND P3, PT, R29, R12, PT ;  /* 0x0000000c1d00720c */ /* 0x000fe40003f64070 */
[----:B------:R1:W-:Y:S04]  /*19fd0*/  STL [R1+0x2e8], R17 ;  /* 0x0002e81101007387 */ /* 0x0003e80000100800 */
[----:B0-----:R-:W5:Y:S01]  /*19fe0*/  LDL.LU R10, [R1+0x294] ;  /* 0x00029400010a7983 */ /* 0x001f620000300800 */
[----:B------:R-:W-:-:S02]  /*19ff0*/  @!P0 IMAD.IADD R26, R26, 0x1, -R29 ;  /* 0x000000011a1a8824 */ /* 0x000fc400078e0a1d */
[--C-:B------:R-:W-:Y:S01]  /*1a000*/  @!P2 IMAD.IADD R11, R11, 0x1, -R29.reuse ;  /* 0x000000010b0ba824 */ /* 0x100fe200078e0a1d */
[----:B-1----:R-:W4:Y:S01]  /*1a010*/  LDL.LU R17, [R1+0x298] ;  /* 0x0002980001117983 */ /* 0x002f220000300800 */
[C---:B------:R-:W-:Y:S02]  /*1a020*/  ISETP.GT.U32.AND P0, PT, R29.reuse, R15, PT ;  /* 0x0000000f1d00720c */ /* 0x040fe40003f04070 */
[C---:B------:R-:W-:Y:S01]  /*1a030*/  ISETP.GT.U32.AND P1, PT, R29.reuse, R3, PT ;  /* 0x000000031d00720c */ /* 0x040fe20003f24070 */
[----:B------:R-:W-:Y:S01]  /*1a040*/  @!P6 IMAD.IADD R18, R18, 0x1, -R29 ;  /* 0x000000011212e824 */ /* 0x000fe200078e0a1d */
[C---:B------:R-:W-:Y:S02]  /*1a050*/  ISETP.GT.U32.AND P2, PT, R29.reuse, R5, PT ;  /* 0x000000051d00720c */ /* 0x040fe40003f44070 */
[----:B------:R-:W-:-:S07]  /*1a060*/  ISETP.GT.U32.AND P4, PT, R29, R13, PT ;  /* 0x0000000d1d00720c */ /* 0x000fce0003f84070 */
[--C-:B------:R-:W-:Y:S01]  /*1a070*/  @!P0 IMAD.IADD R15, R15, 0x1, -R29.reuse ;  /* 0x000000010f0f8824 */ /* 0x100fe200078e0a1d */
[----:B------:R-:W-:Y:S01]  /*1a080*/  ISETP.GT.U32.AND P5, PT, R29, R14, PT ;  /* 0x0000000e1d00720c */ /* 0x000fe20003fa4070 */
[--C-:B------:R-:W-:Y:S02]  /*1a090*/  @!P3 IMAD.IADD R12, R12, 0x1, -R29.reuse ;  /* 0x000000010c0cb824 */ /* 0x100fe400078e0a1d */
[--C-:B------:R-:W-:Y:S01]  /*1a0a0*/  @!P1 IMAD.IADD R3, R3, 0x1, -R29.reuse ;  /* 0x0000000103039824 */ /* 0x100fe200078e0a1d */
[----:B------:R-:W-:Y:S01]  /*1a0b0*/  ISETP.GT.U32.AND P3, PT, R29, R6, PT ;  /* 0x000000061d00720c */ /* 0x000fe20003f64070 */
[--C-:B------:R-:W-:Y:S01]  /*1a0c0*/  @!P2 IMAD.IADD R5, R5, 0x1, -R29.reuse ;  /* 0x000000010505a824 */ /* 0x100fe200078e0a1d */
[----:B------:R-:W-:Y:S01]  /*1a0d0*/  STL [R1+0x2e0], R26 ;  /* 0x0002e01a01007387 */ /* 0x000fe20000100800 */
[----:B------:R-:W-:-:S03]  /*1a0e0*/  @!P4 IMAD.IADD R13, R13, 0x1, -R29 ;  /* 0x000000010d0dc824 */ /* 0x000fc600078e0a1d */
[----:B------:R-:W-:Y:S03]  /*1a0f0*/  STL [R1+0x2c4], R0 ;  /* 0x0002c40001007387 */ /* 0x000fe60000100800 */
[--C-:B------:R-:W-:Y:S01]  /*1a100*/  @!P5 IMAD.IADD R14, R14, 0x1, -R29.reuse ;  /* 0x000000010e0ed824 */ /* 0x100fe200078e0a1d */
[----:B------:R-:W-:Y:S03]  /*1a110*/  STL [R1+0x2cc], R11 ;  /* 0x0002cc0b01007387 */ /* 0x000fe60000100800 */
[----:B------:R-:W-:Y:S01]  /*1a120*/  @!P3 IMAD.IADD R6, R6, 0x1, -R29 ;  /* 0x000000010606b824 */ /* 0x000fe200078e0a1d */
[----:B------:R-:W-:Y:S04]  /*1a130*/  STL [R1+0x2d4], R12 ;  /* 0x0002d40c01007387 */ /* 0x000fe80000100800 */
        /* <DEDUP_REMOVED lines=9> */
[C---:B--2---:R-:W-:Y:S02]  /*1a1d0*/  ISETP.GT.U32.AND P0, PT, R29.reuse, R2, PT ;  /* 0x000000021d00720c */ /* 0x044fe40003f04070 */
[----:B------:R-:W-:-:S09]  /*1a1e0*/  ISETP.GT.U32.AND P1, PT, R29, R4, PT ;  /* 0x000000041d00720c */ /* 0x000fd20003f24070 */
[--C-:B------:R-:W-:Y:S01]  /*1a1f0*/  @!P6 IMAD.IADD R27, R27, 0x1, -R29.reuse ;  /* 0x000000011b1be824 */ /* 0x100fe200078e0a1d */
[C---:B------:R-:W-:Y:S02]  /*1a200*/  ISETP.GT.U32.AND P6, PT, R29.reuse, R15, PT ;  /* 0x0000000f1d00720c */ /* 0x040fe40003fc4070 */
[C---:B------:R-:W-:Y:S01]  /*1a210*/  ISETP.GT.U32.AND P2, PT, R29.reuse, R8, PT ;  /* 0x000000081d00720c */ /* 0x040fe20003f44070 */
        /* <DEDUP_REMOVED lines=10> */
[----:B0-----:R-:W2:Y:S07]  /*1a2c0*/  LDL.LU R15, [R1+0x280] ;  /* 0x00028000010f7983 */ /* 0x001eae0000300800 */
[----:B------:R-:W-:Y:S01]  /*1a2d0*/  @!P2 IMAD.IADD R6, R6, 0x1, -R29 ;  /* 0x000000010606a824 */ /* 0x000fe200078e0a1d */
[----:B------:R-:W3:Y:S04]  /*1a2e0*/  LDL.LU R0, [R1+0x278] ;  /* 0x0002780001007983 */ /* 0x000ee80000300800 */
[----:B------:R0:W-:Y:S04]  /*1a2f0*/  STL [R1+0x2bc], R3 ;  /* 0x0002bc0301007387 */ /* 0x0001e80000100800 */
[----:B------:R1:W-:Y:S04]  /*1a300*/  STL [R1+0x2c0], R5 ;  /* 0x0002c00501007387 */ /* 0x0003e80000100800 */
[----:B0-----:R-:W2:Y:S04]  /*1a310*/  LDL.LU R3, [R1+0x264] ;  /* 0x0002640001037983 */ /* 0x001ea80000300800 */
[----:B-1----:R-:W2:Y:S04]  /*1a320*/  LDL.LU R5, [R1+0x26c] ;  /* 0x00026c0001057983 */ /* 0x002ea80000300800 */
[----:B------:R0:W-:Y:S04]  /*1a330*/  STL [R1+0x2b8], R6 ;  /* 0x0002b80601007387 */ /* 0x0001e80000100800 */
[----:B0-----:R-:W2:Y:S01]  /*1a340*/  LDL.LU R6, [R1+0x270] ;  /* 0x0002700001067983 */ /* 0x001ea20000300800 */
[----:B------:R-:W-:-:S02]  /*1a350*/  ISETP.GT.U32.AND P4, PT, R29, R7, PT ;  /* 0x000000071d00720c */ /* 0x000fc40003f84070 */
[C---:B------:R-:W-:Y:S02]  /*1a360*/  ISETP.GT.U32.AND P5, PT, R29.reuse, R16, PT ;  /* 0x000000101d00720c */ /* 0x040fe40003fa4070 */
[----:B----4-:R-:W-:-:S09]  /*1a370*/  ISETP.GT.U32.AND P3, PT, R29, R9, PT ;  /* 0x000000091d00720c */ /* 0x010fd20003f64070 */
[--C-:B------:R-:W-:Y:S01]  /*1a380*/  @!P4 IMAD.IADD R7, R7, 0x1, -R29.reuse ;  /* 0x000000010707c824 */ /* 0x100fe200078e0a1d */
[C---:B-----5:R-:W-:Y:S01]  /*1a390*/  ISETP.GT.U32.AND P4, PT, R29.reuse, R10, PT ;  /* 0x0000000a1d00720c */ /* 0x060fe20003f84070 */
[--C-:B------:R-:W-:Y:S01]  /*1a3a0*/  @!P5 IMAD.IADD R16, R16, 0x1, -R29.reuse ;  /* 0x000000011010d824 */ /* 0x100fe200078e0a1d */
[----:B------:R-:W-:Y:S01]  /*1a3b0*/  ISETP.GT.U32.AND P5, PT, R29, R17, PT ;  /* 0x000000111d00720c */ /* 0x000fe20003fa4070 */
[----:B------:R-:W-:Y:S01]  /*1a3c0*/  @!P3 IMAD.IADD R9, R9, 0x1, -R29 ;  /* 0x000000010909b824 */ /* 0x000fe200078e0a1d */
[C---:B------:R-:W-:Y:S02]  /*1a3d0*/  ISETP.GT.U32.AND P3, PT, R29.reuse, R7, PT ;  /* 0x000000071d00720c */ /* 0x040fe40003f64070 */
[----:B------:R-:W-:-:S07]  /*1a3e0*/  ISETP.GT.U32.AND P0, PT, R29, R2, PT ;  /* 0x000000021d00720c */ /* 0x000fce0003f04070 */
[--C-:B------:R-:W-:Y:S01]  /*1a3f0*/  @!P4 IMAD.IADD R10, R10, 0x1, -R29.reuse ;  /* 0x000000010a0ac824 */ /* 0x100fe200078e0a1d */
[----:B------:R-:W-:Y:S01]  /*1a400*/  ISETP.GT.U32.AND P4, PT, R29, R16, PT ;  /* 0x000000101d00720c */ /* 0x000fe20003f84070 */
[--C-:B------:R-:W-:Y:S01]  /*1a410*/  @!P5 IMAD.IADD R17, R17, 0x1, -R29.reuse ;  /* 0x000000011111d824 */ /* 0x100fe200078e0a1d */
        /* <DEDUP_REMOVED lines=9> */
[C---:B------:R-:W-:Y:S01]  /*1a4b0*/  ISETP.GT.U32.AND P2, PT, R29.reuse, R8, PT ;  /* 0x000000081d00720c */ /* 0x040fe20003f44070 */
[----:B------:R0:W-:Y:S01]  /*1a4c0*/  STL [R1+0x29c], R7 ;  /* 0x00029c0701007387 */ /* 0x0001e20000100800 */
[----:B------:R-:W-:Y:S01]  /*1a4d0*/  @!P1 IMAD.IADD R4, R4, 0x1, -R29 ;  /* 0x0000000104049824 */ /* 0x000fe200078e0a1d */
[----:B------:R-:W-:-:S02]  /*1a4e0*/  ISETP.GT.U32.AND P1, PT, R29, R12, PT ;  /* 0x0000000c1d00720c */ /* 0x000fc40003f24070 */
[----:B0-----:R-:W4:Y:S02]  /*1a4f0*/  LDL.LU R7, [R1+0x268] ;  /* 0x0002680001077983 */ /* 0x001f240000300800 */
[--C-:B------:R-:W-:Y:S01]  /*1a500*/  @!P4 IMAD.IADD R17, R17, 0x1, -R29.reuse ;  /* 0x000000011111c824 */ /* 0x100fe200078e0a1d */
[----:B------:R-:W-:Y:S01]  /*1a510*/  ISETP.GT.U32.AND P3, PT, R29, R9, PT ;  /* 0x000000091d00720c */ /* 0x000fe20003f64070 */
[--C-:B------:R-:W-:Y:S01]  /*1a520*/  @!P5 IMAD.IADD R18, R18, 0x1, -R29.reuse ;  /* 0x000000011212d824 */ /* 0x100fe200078e0a1d */
[----:B------:R0:W-:Y:S01]  /*1a530*/  STL [R1+0x2a4], R16 ;  /* 0x0002a41001007387 */ /* 0x0001e20000100800 */
[--C-:B------:R-:W-:Y:S01]  /*1a540*/  @!P0 IMAD.IADD R11, R11, 0x1, -R29.reuse ;  /* 0x000000010b0b8824 */ /* 0x100fe200078e0a1d */
[C---:B------:R-:W-:Y:S01]  /*1a550*/  ISETP.GT.U32.AND P6, PT, R29.reuse, R10, PT ;  /* 0x0000000a1d00720c */ /* 0x040fe20003fc4070 */
[--C-:B------:R-:W-:Y:S01]  /*1a560*/  @!P2 IMAD.IADD R8, R8, 0x1, -R29.reuse ;  /* 0x000000010808a824 */ /* 0x100fe200078e0a1d */
[----:B------:R-:W-:Y:S01]  /*1a570*/  ISETP.GT.U32.AND P2, PT, R29, R13, PT ;  /* 0x0000000d1d00720c */ /* 0x000fe20003f44070 */
[----:B0-----:R-:W5:Y:S01]  /*1a580*/  LDL.LU R16, [R1+0x254] ;  /* 0x0002540001107983 */ /* 0x001f620000300800 */
[----:B------:R-:W-:-:S05]  /*1a590*/  @!P1 IMAD.IADD R12, R12, 0x1, -R29 ;  /* 0x000000010c0c9824 */ /* 0x000fca00078e0a1d */
[--C-:B------:R-:W-:Y:S01]  /*1a5a0*/  @!P3 IMAD.IADD R9, R9, 0x1, -R29.reuse ;  /* 0x000000010909b824 */ /* 0x100fe200078e0a1d */
[----:B------:R-:W-:Y:S03]  /*1a5b0*/  STL [R1+0x2ac], R27 ;  /* 0x0002ac1b01007387 */ /* 0x000fe60000100800 */
[--C-:B------:R-:W-:Y:S02]  /*1a5c0*/  @!P6 IMAD.IADD R10, R10, 0x1, -R29.reuse ;  /* 0x000000010a0ae824 */ /* 0x100fe400078e0a1d */
[----:B------:R-:W-:Y:S01]  /*1a5d0*/  @!P2 IMAD.IADD R13, R13, 0x1, -R29 ;  /* 0x000000010d0da824 */ /* 0x000fe200078e0a1d */
        /* <DEDUP_REMOVED lines=16> */
[----:B------:R-:W-:Y:S01]  /*1a6e0*/  ISETP.GT.U32.AND P1, PT, R29, R6, PT ;  /* 0x000000061d00720c */ /* 0x000fe20003f24070 */
[--C-:B------:R-:W-:Y:S01]  /*1a6f0*/  @!P5 IMAD.IADD R3, R3, 0x1, -R29.reuse ;  /* 0x000000010303d824 */ /* 0x100fe200078e0a1d */
[----:B------:R-:W-:Y:S01]  /*1a700*/  ISETP.GT.U32.AND P5, PT, R29, R11, PT ;  /* 0x0000000b1d00720c */ /* 0x000fe20003fa4070 */
        /* <DEDUP_REMOVED lines=13> */
[----:B------:R-:W2:Y:S04]  /*1a7e0*/  LDL.LU R2, [R1+0x240] ;  /* 0x0002400001027983 */ /* 0x000ea80000300800 */
[----:B0-----:R-:W2:Y:S04]  /*1a7f0*/  LDL.LU R11, [R1+0x224] ;  /* 0x00022400010b7983 */ /* 0x001ea80000300800 */
[----:B------:R0:W-:Y:S04]  /*1a800*/  STL [R1+0x284], R13 ;  /* 0x0002840d01007387 */ /* 0x0001e80000100800 */
[----:B-1----:R-:W2:Y:S04]  /*1a810*/  LDL.LU R12, [R1+0x22c] ;  /* 0x00022c00010c7983 */ /* 0x002ea80000300800 */
[----:B0-----:R-:W2:Y:S01]  /*1a820*/  LDL.LU R13, [R1+0x234] ;  /* 0x00023400010d7983 */ /* 0x001ea20000300800 */
[----:B------:R-:W-:-:S02]  /*1a830*/  ISETP.GT.U32.AND P3, PT, R29, R14, PT ;  /* 0x0000000e1d00720c */ /* 0x000fc40003f64070 */
[C---:B------:R-:W-:Y:S02]  /*1a840*/  ISETP.GT.U32.AND P6, PT, R29.reuse, R15, PT ;  /* 0x0000000f1d00720c */ /* 0x040fe40003fc4070 */
[----:B----4-:R-:W-:-:S09]  /*1a850*/  ISETP.GT.U32.AND P2, PT, R29, R7, PT ;  /* 0x000000071d00720c */ /* 0x010fd20003f44070 */
[--C-:B------:R-:W-:Y:S01]  /*1a860*/  @!P3 IMAD.IADD R14, R14, 0x1, -R29.reuse ;  /* 0x000000010e0eb824 */ /* 0x100fe200078e0a1d */
[----:B------:R-:W-:Y:S01]  /*1a870*/  ISETP.GT.U32.AND P3, PT, R29, R22, PT ;  /* 0x000000161d00720c */ /* 0x000fe20003f64070 */
[--C-:B------:R-:W-:Y:S01]  /*1a880*/  @!P6 IMAD.IADD R15, R15, 0x1, -R29.reuse ;  /* 0x000000010f0fe824 */ /* 0x100fe200078e0a1d */
[----:B-----5:R-:W-:Y:S01]  /*1a890*/  ISETP.GT.U32.AND P6, PT, R29, R16, PT ;  /* 0x000000101d00720c */ /* 0x020fe20003fc4070 */
[----:B------:R-:W-:Y:S01]  /*1a8a0*/  @!P2 IMAD.IADD R7, R7, 0x1, -R29 ;  /* 0x000000010707a824 */ /* 0x000fe200078e0a1d */
[C---:B------:R-:W-:Y:S02]  /*1a8b0*/  ISETP.GT.U32.AND P2, PT, R29.reuse, R14, PT ;  /* 0x0000000e1d00720c */ /* 0x040fe40003f44070 */
[C---:B------:R-:W-:Y:S02]  /*1a8c0*/  ISETP.GT.U32.AND P4, PT, R29.reuse, R0, PT ;  /* 0x000000001d00720c */ /* 0x040fe40003f84070 */
[----:B------:R-:W-:-:S05]  /*1a8d0*/  ISETP.GT.U32.AND P5, PT, R29, R3, PT ;  /* 0x000000031d00720c */ /* 0x000fca0003fa4070 */
[--C-:B------:R-:W-:Y:S01]  /*1a8e0*/  @!P3 IMAD.IADD R22, R22, 0x1, -R29.reuse ;  /* 0x000000011616b824 */ /* 0x100fe200078e0a1d */
[C---:B------:R-:W-:Y:S01]  /*1a8f0*/  ISETP.GT.U32.AND P3, PT, R29.reuse, R15, PT ;  /* 0x0000000f1d00720c */ /* 0x040fe20003f64070 */
[--C-:B------:R-:W-:Y:S01]  /*1a900*/  @!P6 IMAD.IADD R16, R16, 0x1, -R29.reuse ;  /* 0x000000011010e824 */ /* 0x100fe200078e0a1d */
[C---:B------:R-:W-:Y:S01]  /*1a910*/  ISETP.GT.U32.AND P0, PT, R29.reuse, R5, PT ;  /* 0x000000051d00720c */ /* 0x040fe20003f04070 */
[--C-:B------:R-:W-:Y:S02]  /*1a920*/  @!P2 IMAD.IADD R14, R14, 0x1, -R29.reuse ;  /* 0x000000010e0ea824 */ /* 0x100fe400078e0a1d */
[--C-:B------:R-:W-:Y:S01]  /*1a930*/  @!P4 IMAD.IADD R0, R0, 0x1, -R29.reuse ;  /* 0x000000010000c824 */ /* 0x100fe200078e0a1d */
[----:B------:R-:W-:Y:S01]  /*1a940*/  ISETP.GT.U32.AND P1, PT, R29, R6, PT ;  /* 0x000000061d00720c */ /* 0x000fe20003f24070 */
[----:B------:R-:W-:-:S06]  /*1a950*/  @!P5 IMAD.IADD R3, R3, 0x1, -R29 ;  /* 0x000000010303d824 */ /* 0x000fcc00078e0a1d */
[--C-:B------:R-:W-:Y:S01]  /*1a960*/  @!P3 IMAD.IADD R15, R15, 0x1, -R29.reuse ;  /* 0x000000010f0fb824 */ /* 0x100fe200078e0a1d */
[C---:B------:R-:W-:Y:S01]  /*1a970*/  ISETP.GT.U32.AND P3, PT, R29.reuse, R16, PT ;  /* 0x000000101d00720c */ /* 0x040fe20003f64070 */
[----:B------:R0:W-:Y:S01]  /*1a980*/  STL [R1+0x288], R14 ;  /* 0x0002880e01007387 */ /* 0x0001e20000100800 */
[----:B------:R-:W-:Y:S01]  /*1a990*/  ISETP.GT.U32.AND P4, PT, R29, R17, PT ;  /* 0x000000111d00720c */ /* 0x000fe20003f84070 */
[----:B------:R-:W-:Y:S01]  /*1a9a0*/  @!P0 IMAD.IADD R5, R5, 0x1, -R29 ;  /* 0x0000000105058824 */ /* 0x000fe200078e0a1d */
[C---:B------:R-:W-:Y:S01]  /*1a9b0*/  ISETP.GT.U32.AND P5, PT, R29.reuse, R4, PT ;  /* 0x000000041d00720c */ /* 0x040fe20003fa4070 */
[----:B0-----:R-:W4:Y:S01]  /*1a9c0*/  LDL.LU R14, [R1+0x238] ;  /* 0x00023800010e7983 */ /* 0x001f220000300800 */
[----:B------:R-:W-:-:S07]  /*1a9d0*/  ISETP.GT.U32.AND P0, PT, R29, R8, PT ;  /* 0x000000081d00720c */ /* 0x000fce0003f04070 */
[--C-:B------:R-:W-:Y:S01]  /*1a9e0*/  @!P3 IMAD.IADD R16, R16, 0x1, -R29.reuse ;  /* 0x000000011010b824 */ /* 0x100fe200078e0a1d */
[C---:B------:R-:W-:Y:S01]  /*1a9f0*/  ISETP.GT.U32.AND P6, PT, R29.reuse, R22, PT ;  /* 0x000000161d00720c */ /* 0x040fe20003fc4070 */
[----:B------:R0:W-:Y:S01]  /*1aa00*/  STL [R1+0x280], R15 ;  /* 0x0002800f01007387 */ /* 0x0001e20000100800 */
[----:B------:R-:W-:Y:S01]  /*1aa10*/  ISETP.GT.U32.AND P2, PT, R29, R7, PT ;  /* 0x000000071d00720c */ /* 0x000fe20003f44070 */
[--C-:B------:R-:W-:Y:S02]  /*1aa20*/  @!P4 IMAD.IADD R17, R17, 0x1, -R29.reuse ;  /* 0x000000011111c824 */ /* 0x100fe400078e0a1d */
[--C-:B------:R-:W-:Y:S01]  /*1aa30*/  @!P1 IMAD.IADD R6, R6, 0x1, -R29.reuse ;  /* 0x0000000106069824 */ /* 0x100fe200078e0a1d */
[----:B------:R-:W-:Y:S01]  /*1aa40*/  ISETP.GT.U32.AND P1, PT, R29, R9, PT ;  /* 0x000000091d00720c */ /* 0x000fe20003f24070 */
[--C-:B------:R-:W-:Y:S01]  /*1aa50*/  @!P5 IMAD.IADD R4, R4, 0x1, -R29.reuse ;  /* 0x000000010404d824 */ /* 0x100fe200078e0a1d */
[----:B0-----:R-:W5:Y:S01]  /*1aa60*/  LDL.LU R15, [R1+0x230] ;  /* 0x00023000010f7983 */ /* 0x001f620000300800 */
[----:B------:R-:W-:-:S04]  /*1aa70*/  @!P0 IMAD.IADD R8, R8, 0x1, -R29 ;  /* 0x0000000108088824 */ /* 0x000fc800078e0a1d */
[--C-:B------:R-:W-:Y:S01]  /*1aa80*/  @!P6 IMAD.IADD R22, R22, 0x1, -R29.reuse ;  /* 0x000000011616e824 */ /* 0x100fe200078e0a1d */
[----:B------:R-:W-:Y:S01]  /*1aa90*/  STL [R1+0x278], R0 ;  /* 0x0002780001007387 */ /* 0x000fe20000100800 */
[----:B------:R-:W-:-:S03]  /*1aaa0*/  @!P2 IMAD.IADD R7, R7, 0x1, -R29 ;  /* 0x000000010707a824 */ /* 0x000fc600078e0a1d */
[----:B------:R-:W-:Y:S01]  /*1aab0*/  STL [R1+0x264], R3 ;  /* 0x0002640301007387 */ /* 0x000fe20000100800 */
[--C-:B------:R-:W-:Y:S01]  /*1aac0*/  @!P1 IMAD.IADD R9, R9, 0x1, -R29.reuse ;  /* 0x0000000109099824 */ /* 0x100fe200078e0a1d */
[----:B------:R-:W-:Y:S02]  /*1aad0*/  ISETP.GT.U32.AND P2, PT, R29, R10, PT ;  /* 0x0000000a1d00720c */ /* 0x000fe40003f44070 */
[----:B------:R-:W-:Y:S04]  /*1aae0*/  STL [R1+0x26c], R5 ;  /* 0x00026c0501007387 */ /* 0x000fe80000100800 */
[----:B------:R-:W-:Y:S04]  /*1aaf0*/  STL [R1+0x270], R6 ;  /* 0x0002700601007387 */ /* 0x000fe80000100800 */
[----:B------:R0:W-:Y:S04]  /*1ab00*/  STL [R1+0x24c], R22 ;  /* 0x00024c1601007387 */ /* 0x0001e80000100800 */
[----:B------:R-:W-:Y:S04]  /*1ab10*/  STL [R1+0x268], R7 ;  /* 0x0002680701007387 */ /* 0x000fe80000100800 */
[----:B0-----:R-:W5:Y:S04]  /*1ab20*/  LDL R22, [R1+0x3410] ;  /* 0x0034100001167983 */ /* 0x001f680000100800 */
[----:B------:R0:W-:Y:S01]  /*1ab30*/  STL [R1+0x254], R16 ;  /* 0x0002541001007387 */ /* 0x0001e20000100800 */
[----:B------:R-:W-:-:S03]  /*1ab40*/  @!P2 IMAD.IADD R10, R10, 0x1, -R29 ;  /* 0x000000010a0aa824 */ /* 0x000fc600078e0a1d */
[----:B0-----:R-:W5:Y:S04]  /*1ab50*/  LDL.LU R16, [R1+0x228] ;  /* 0x0002280001107983 */ /* 0x001f680000300800 */
[----:B------:R-:W5:Y:S04]  /*1ab60*/  LDL.LU R3, [R1+0x214] ;  /* 0x0002140001037983 */ /* 0x000f680000300800 */
[----:B------:R-:W5:Y:S04]  /*1ab70*/  LDL.LU R5, [R1+0x21c] ;  /* 0x00021c0001057983 */ /* 0x000f680000300800 */
[----:B------:R-:W5:Y:S04]  /*1ab80*/  LDL.LU R6, [R1+0x220] ;  /* 0x0002200001067983 */ /* 0x000f680000300800 */
[----:B------:R-:W5:Y:S01]  /*1ab90*/  LDL.LU R7, [R1+0x218] ;  /* 0x0002180001077983 */ /* 0x000f620000300800 */
[----:B---3--:R-:W-:-:S02]  /*1aba0*/  ISETP.GT.U32.AND P3, PT, R29, R27, PT ;  /* 0x0000001b1d00720c */ /* 0x008fc40003f64070 */
[C---:B--2---:R-:W-:Y:S02]  /*1abb0*/  ISETP.GT.U32.AND P4, PT, R29.reuse, R2, PT ;  /* 0x000000021d00720c */ /* 0x044fe40003f84070 */
[----:B------:R-:W-:-:S09]  /*1abc0*/  ISETP.GT.U32.AND P5, PT, R29, R11, PT ;  /* 0x0000000b1d00720c */ /* 0x000fd20003fa4070 */
[--C-:B------:R-:W-:Y:S01]  /*1abd0*/  @!P3 IMAD.IADD R27, R27, 0x1, -R29.reuse ;  /* 0x000000011b1bb824 */ /* 0x100fe200078e0a1d */
[C---:B------:R-:W-:Y:S02]  /*1abe0*/  ISETP.GT.U32.AND P3, PT, R29.reuse, R17, PT ;  /* 0x000000111d00720c */ /* 0x040fe40003f64070 */
[C---:B------:R-:W-:Y:S01]  /*1abf0*/  ISETP.GT.U32.AND P0, PT, R29.reuse, R12, PT ;  /* 0x0000000c1d00720c */ /* 0x040fe20003f04070 */
        /* <DEDUP_REMOVED lines=15> */
[----:B------:R-:W3:Y:S04]  /*1acf0*/  LDL.LU R0, [R1+0x204] ;  /* 0x0002040001007983 */ /* 0x000ee80000300800 */
[----:B------:R0:W-:Y:S04]  /*1ad00*/  STL [R1+0x260], R4 ;  /* 0x0002600401007387 */ /* 0x0001e80000100800 */
[----:B------:R1:W-:Y:S04]  /*1ad10*/  STL [R1+0x258], R8 ;  /* 0x0002580801007387 */ /* 0x0003e80000100800 */
[----:B0-----:R-:W2:Y:S04]  /*1ad20*/  LDL.LU R4, [R1+0x20c] ;  /* 0x00020c0001047983 */ /* 0x001ea80000300800 */
[----:B-1----:R-:W2:Y:S04]  /*1ad30*/  LDL.LU R8, [R1+0x210] ;  /* 0x0002100001087983 */ /* 0x002ea80000300800 */
[----:B------:R0:W-:Y:S01]  /*1ad40*/  STL [R1+0x250], R9 ;  /* 0x0002500901007387 */ /* 0x0001e20000100800 */
[----:B------:R-:W-:-:S03]  /*1ad50*/  @!P1 IMAD.IADD R10, R10, 0x1, -R29 ;  /* 0x000000010a0a9824 */ /* 0x000fc600078e0a1d */
[----:B0-----:R-:W2:Y:S04]  /*1ad60*/  LDL.LU R9, [R1+0x208] ;  /* 0x0002080001097983 */ /* 0x001ea80000300800 */
[----:B------:R0:W-:Y:S04]  /*1ad70*/  STL [R1+0x23c], R10 ;  /* 0x00023c0a01007387 */ /* 0x0001e80000100800 */
[----:B0-----:R-:W2:Y:S01]  /*1ad80*/  LDL.LU R10, [R1+0x200] ;  /* 0x00020000010a7983 */ /* 0x001ea20000300800 */
[C---:B------:R-:W-:Y:S02]  /*1ad90*/  ISETP.GT.U32.AND P6, PT, R29.reuse, R18, PT ;  /* 0x000000121d00720c */ /* 0x040fe40003fc4070 */
[----:B----4-:R-:W-:-:S02]  /*1ada0*/  ISETP.GT.U32.AND P2, PT, R29, R14, PT ;  /* 0x0000000e1d00720c */ /* 0x010fc40003f44070 */
[----:B------:R-:W-:-:S09]  /*1adb0*/  ISETP.GT.U32.AND P3, PT, R29, R27, PT ;  /* 0x0000001b1d00720c */ /* 0x000fd20003f64070 */
[--C-:B------:R-:W-:Y:S01]  /*1adc0*/  @!P6 IMAD.IADD R18, R18, 0x1, -R29.reuse ;  /* 0x000000011212e824 */ /* 0x100fe200078e0a1d */
[----:B-----5:R-:W-:Y:S01]  /*1add0*/  ISETP.GT.U32.AND P6, PT, R29, R15, PT ;  /* 0x0000000f1d00720c */ /* 0x020fe20003fc4070 */
[----:B------:R-:W-:-:S03]  /*1ade0*/  @!P2 IMAD.IADD R14, R14, 0x1, -R29 ;  /* 0x000000010e0ea824 */ /* 0x000fc600078e0a1d */
[C---:B------:R-:W-:Y:S02]  /*1adf0*/  ISETP.GT.U32.AND P2, PT, R29.reuse, R18, PT ;  /* 0x000000121d00720c */ /* 0x040fe40003f44070 */
[C---:B------:R-:W-:Y:S02]  /*1ae00*/  ISETP.GT.U32.AND P4, PT, R29.reuse, R2, PT ;  /* 0x000000021d00720c */ /* 0x040fe40003f84070 */
[----:B------:R-:W-:-:S05]  /*1ae10*/  ISETP.GT.U32.AND P5, PT, R29, R11, PT ;  /* 0x0000000b1d00720c */ /* 0x000fca0003fa4070 */
[--C-:B------:R-:W-:Y:S01]  /*1ae20*/  @!P6 IMAD.IADD R15, R15, 0x1, -R29.reuse ;  /* 0x000000010f0fe824 */ /* 0x100fe200078e0a1d */
[----:B------:R-:W-:Y:S01]  /*1ae30*/  ISETP.GT.U32.AND P0, PT, R29, R12, PT ;  /* 0x0000000c1d00720c */ /* 0x000fe20003f04070 */
[--C-:B------:R-:W-:Y:S02]  /*1ae40*/  @!P3 IMAD.IADD R27, R27, 0x1, -R29.reuse ;  /* 0x000000011b1bb824 */ /* 0x100fe400078e0a1d */
[--C-:B------:R-:W-:Y:S01]  /*1ae50*/  @!P2 IMAD.IADD R18, R18, 0x1, -R29.reuse ;  /* 0x000000011212a824 */ /* 0x100fe200078e0a1d */
[----:B------:R-:W-:Y:S01]  /*1ae60*/  ISETP.GT.U32.AND P2, PT, R29, R15, PT ;  /* 0x0000000f1d00720c */ /* 0x000fe20003f44070 */
[--C-:B------:R-:W-:Y:S02]  /*1ae70*/  @!P4 IMAD.IADD R2, R2, 0x1, -R29.reuse ;  /* 0x000000010202c824 */ /* 0x100fe400078e0a1d */
[----:B------:R-:W-:Y:S01]  /*1ae80*/  @!P5 IMAD.IADD R11, R11, 0x1, -R29 ;  /* 0x000000010b0bd824 */ /* 0x000fe200078e0a1d */
[C---:B------:R-:W-:Y:S01]  /*1ae90*/  ISETP.GT.U32.AND P3, PT, R29.reuse, R16, PT ;  /* 0x000000101d00720c */ /* 0x040fe20003f64070 */
[----:B------:R0:W-:Y:S01]  /*1aea0*/  STL [R1+0x244], R18 ;  /* 0x0002441201007387 */ /* 0x0001e20000100800 */
[----:B------:R-:W-:-:S02]  /*1aeb0*/  ISETP.GT.U32.AND P4, PT, R29, R3, PT ;  /* 0x000000031d00720c */ /* 0x000fc40003f84070 */
[----:B------:R-:W-:Y:S01]  /*1aec0*/  ISETP.GT.U32.AND P5, PT, R29, R5, PT ;  /* 0x000000051d00720c */ /* 0x000fe20003fa4070 */
[----:B0-----:R-:W4:Y:S04]  /*1aed0*/  LDL.LU R18, [R1+0x1ec] ;  /* 0x0001ec0001127983 */ /* 0x001f280000300800 */
[--C-:B------:R-:W-:Y:S02]  /*1aee0*/  @!P2 IMAD.IADD R15, R15, 0x1, -R29.reuse ;  /* 0x000000010f0fa824 */ /* 0x100fe400078e0a1d */
[--C-:B------:R-:W-:Y:S01]  /*1aef0*/  @!P0 IMAD.IADD R12, R12, 0x1, -R29.reuse ;  /* 0x000000010c0c8824 */ /* 0x100fe200078e0a1d */
[C---:B------:R-:W-:Y:S01]  /*1af00*/  ISETP.GT.U32.AND P0, PT, R29.reuse, R6, PT ;  /* 0x000000061d00720c */ /* 0x040fe20003f04070 */
[--C-:B------:R-:W-:Y:S01]  /*1af10*/  @!P3 IMAD.IADD R16, R16, 0x1, -R29.reuse ;  /* 0x000000011010b824 */ /* 0x100fe200078e0a1d */
[----:B------:R-:W-:Y:S01]  /*1af20*/  ISETP.GT.U32.AND P1, PT, R29, R13, PT ;  /* 0x0000000d1d00720c */ /* 0x000fe20003f24070 */
[--C-:B------:R-:W-:Y:S01]  /*1af30*/  @!P4 IMAD.IADD R3, R3, 0x1, -R29.reuse ;  /* 0x000000010303c824 */ /* 0x100fe200078e0a1d */
[----:B------:R-:W-:Y:S01]  /*1af40*/  ISETP.GT.U32.AND P6, PT, R29, R14, PT ;  /* 0x0000000e1d00720c */ /* 0x000fe20003fc4070 */
[--C-:B------:R-:W-:Y:S01]  /*1af50*/  @!P5 IMAD.IADD R5, R5, 0x1, -R29.reuse ;  /* 0x000000010505d824 */ /* 0x100fe200078e0a1d */
[----:B------:R-:W-:Y:S07]  /*1af60*/  STL [R1+0x248], R27 ;  /* 0x0002481b01007387 */ /* 0x000fee0000100800 */
[----:B------:R-:W-:-:S02]  /*1af70*/  @!P0 IMAD.IADD R6, R6, 0x1, -R29 ;  /* 0x0000000106068824 */ /* 0x000fc400078e0a1d */
[--C-:B------:R-:W-:Y:S01]  /*1af80*/  @!P1 IMAD.IADD R13, R13, 0x1, -R29.reuse ;  /* 0x000000010d0d9824 */ /* 0x100fe200078e0a1d */
[----:B------:R-:W-:Y:S01]  /*1af90*/  ISETP.GT.U32.AND P1, PT, R29, R7, PT ;  /* 0x000000071d00720c */ /* 0x000fe20003f24070 */
[----:B------:R-:W-:Y:S01]  /*1afa0*/  STL [R1+0x240], R2 ;  /* 0x0002400201007387 */ /* 0x000fe20000100800 */
[----:B------:R-:W-:-:S03]  /*1afb0*/  @!P6 IMAD.IADD R14, R14, 0x1, -R29 ;  /* 0x000000010e0ee824 */ /* 0x000fc600078e0a1d */
[----:B------:R0:W-:Y:S04]  /*1afc0*/  STL [R1+0x224], R11 ;  /* 0x0002240b01007387 */ /* 0x0001e80000100800 */
[----:B------:R1:W-:Y:S04]  /*1afd0*/  STL [R1+0x22c], R12 ;  /* 0x00022c0c01007387 */ /* 0x0003e80000100800 */
[----:B------:R5:W-:Y:S04]  /*1afe0*/  STL [R1+0x234], R13 ;  /* 0x0002340d01007387 */ /* 0x000be80000100800 */
[----:B0-----:R-:W4:Y:S04]  /*1aff0*/  LDL.LU R11, [R1+0x1f8] ;  /* 0x0001f800010b7983 */ /* 0x001f280000300800 */
[----:B------:R0:W-:Y:S04]  /*1b000*/  STL [R1+0x238], R14 ;  /* 0x0002380e01007387 */ /* 0x0001e80000100800 */
[----:B-1----:R-:W4:Y:S04]  /*1b010*/  LDL.LU R12, [R1+0x1f0] ;  /* 0x0001f000010c7983 */ /* 0x002f280000300800 */
[----:B-----5:R-:W5:Y:S01]  /*1b020*/  LDL.LU R13, [R1+0x1d4] ;  /* 0x0001d400010d7983 */ /* 0x020f620000300800 */
[----:B------:R-:W-:-:S03]  /*1b030*/  @!P1 IMAD.IADD R7, R7, 0x1, -R29 ;  /* 0x0000000107079824 */ /* 0x000fc600078e0a1d */
[----:B------:R1:W-:Y:S04]  /*1b040*/  STL [R1+0x230], R15 ;  /* 0x0002300f01007387 */ /* 0x0003e80000100800 */
[----:B0-----:R-:W5:Y:S04]  /*1b050*/  LDL.LU R14, [R1+0x1dc] ;  /* 0x0001dc00010e7983 */ /* 0x001f680000300800 */
[----:B-1----:R-:W5:Y:S01]  /*1b060*/  LDL.LU R15, [R1+0x1e4] ;  /* 0x0001e400010f7983 */ /* 0x002f620000300800 */
[C---:B---3--:R-:W-:Y:S02]  /*1b070*/  ISETP.GT.U32.AND P2, PT, R29.reuse, R0, PT ;  /* 0x000000001d00720c */ /* 0x048fe40003f44070 */
[----:B--2---:R-:W-:-:S02]  /*1b080*/  ISETP.GT.U32.AND P3, PT, R29, R4, PT ;  /* 0x000000041d00720c */ /* 0x004fc40003f64070 */
        /* <DEDUP_REMOVED lines=10> */
[C---:B------:R-:W-:Y:S02]  /*1b130*/  ISETP.GT.U32.AND P5, PT, R29.reuse, R6, PT ;  /* 0x000000061d00720c */ /* 0x040fe40003fa4070 */
[----:B------:R-:W-:Y:S01]  /*1b140*/  ISETP.GT.U32.AND P0, PT, R29, R10, PT ;  /* 0x0000000a1d00720c */ /* 0x000fe20003f04070 */
[--C-:B------:R-:W-:Y:S01]  /*1b150*/  @!P3 IMAD.IADD R3, R3, 0x1, -R29.reuse ;  /* 0x000000010303b824 */ /* 0x100fe200078e0a1d */
[----:B------:R0:W-:Y:S01]  /*1b160*/  STL [R1+0x228], R16 ;  /* 0x0002281001007387 */ /* 0x0001e20000100800 */
[----:B------:R-:W-:-:S08]  /*1b170*/  @!P4 IMAD.IADD R5, R5, 0x1, -R29 ;  /* 0x000000010505c824 */ /* 0x000fd000078e0a1d */
[--C-:B------:R-:W-:Y:S01]  /*1b180*/  @!P5 IMAD.IADD R6, R6, 0x1, -R29.reuse ;  /* 0x000000010606d824 */ /* 0x100fe200078e0a1d */
[----:B0-----:R-:W2:Y:S01]  /*1b190*/  LDL.LU R16, [R1+0x1e8] ;  /* 0x0001e80001107983 */ /* 0x001ea20000300800 */
[--C-:B------:R-:W-:Y:S01]  /*1b1a0*/  @!P0 IMAD.IADD R10, R10, 0x1, -R29.reuse ;  /* 0x000000010a0a8824 */ /* 0x100fe200078e0a1d */
[----:B------:R-:W-:Y:S02]  /*1b1b0*/  ISETP.GT.U32.AND P0, PT, R29, R7, PT ;  /* 0x000000071d00720c */ /* 0x000fe40003f04070 */
[----:B------:R0:W-:Y:S04]  /*1b1c0*/  STL [R1+0x214], R3 ;  /* 0x0002140301007387 */ /* 0x0001e80000100800 */
[----:B------:R-:W3:Y:S04]  /*1b1d0*/  LDL.LU R26, [R1+0x1e0] ;  /* 0x0001e000011a7983 */ /* 0x000ee80000300800 */
[----:B------:R1:W-:Y:S04]  /*1b1e0*/  STL [R1+0x21c], R5 ;  /* 0x00021c0501007387 */ /* 0x0003e80000100800 */
[----:B------:R-:W2:Y:S04]  /*1b1f0*/  LDL.LU R2, [R1+0x1d8] ;  /* 0x0001d80001027983 */ /* 0x000ea80000300800 */
[----:B------:R1:W-:Y:S04]  /*1b200*/  STL [R1+0x220], R6 ;  /* 0x0002200601007387 */ /* 0x0003e80000100800 */
[----:B0-----:R-:W2:Y:S04]  /*1b210*/  LDL.LU R3, [R1+0x1c0] ;  /* 0x0001c00001037983 */ /* 0x001ea80000300800 */
[----:B-1----:R-:W2:Y:S01]  /*1b220*/  LDL.LU R5, [R1+0x1c8] ;  /* 0x0001c80001057983 */ /* 0x002ea20000300800 */
[----:B------:R-:W-:-:S05]  /*1b230*/  @!P0 IMAD.IADD R7, R7, 0x1, -R29 ;  /* 0x0000000107078824 */ /* 0x000fca00078e0a1d */
[----:B------:R0:W-:Y:S04]  /*1b240*/  STL [R1+0x218], R7 ;  /* 0x0002180701007387 */ /* 0x0001e80000100800 */
[----:B------:R-:W2:Y:S01]  /*1b250*/  LDL.LU R6, [R1+0x1cc] ;  /* 0x0001cc0001067983 */ /* 0x000ea20000300800 */
[C---:B------:R-:W-:Y:S02]  /*1b260*/  ISETP.GT.U32.AND P6, PT, R29.reuse, R17, PT ;  /* 0x000000111d00720c */ /* 0x040fe40003fc4070 */
[C---:B----4-:R-:W-:Y:S02]  /*1b270*/  ISETP.GT.U32.AND P1, PT, R29.reuse, R18, PT ;  /* 0x000000121d00720c */ /* 0x050fe40003f24070 */
[----:B------:R-:W-:Y:S01]  /*1b280*/  ISETP.GT.U32.AND P2, PT, R29, R0, PT ;  /* 0x000000001d00720c */ /* 0x000fe20003f44070 */
[----:B0-----:R-:W4:Y:S08]  /*1b290*/  LDL.LU R7, [R1+0x1c4] ;  /* 0x0001c40001077983 */ /* 0x001f300000300800 */
[--C-:B------:R-:W-:Y:S01]  /*1b2a0*/  @!P6 IMAD.IADD R17, R17, 0x1, -R29.reuse ;  /* 0x000000011111e824 */ /* 0x100fe200078e0a1d */
[----:B------:R-:W-:Y:S01]  /*1b2b0*/  ISETP.GT.U32.AND P6, PT, R29, R21, PT ;  /* 0x000000151d00720c */ /* 0x000fe20003fc4070 */
        /* <DEDUP_REMOVED lines=8> */
[C---:B------:R-:W-:Y:S01]  /*1b340*/  ISETP.GT.U32.AND P1, PT, R29.reuse, R21, PT ;  /* 0x000000151d00720c */ /* 0x040fe20003f24070 */
[--C-:B------:R-:W-:Y:S01]  /*1b350*/  @!P3 IMAD.IADD R4, R4, 0x1, -R29.reuse ;  /* 0x000000010404b824 */ /* 0x100fe200078e0a1d */
[C---:B------:R-:W-:Y:S01]  /*1b360*/  ISETP.GT.U32.AND P2, PT, R29.reuse, R11, PT ;  /* 0x0000000b1d00720c */ /* 0x040fe20003f44070 */
[----:B------:R-:W-:Y:S01]  /*1b370*/  @!P4 IMAD.IADD R8, R8, 0x1, -R29 ;  /* 0x000000010808c824 */ /* 0x000fe200078e0a1d */
[C---:B------:R-:W-:Y:S02]  /*1b380*/  ISETP.GT.U32.AND P3, PT, R29.reuse, R12, PT ;  /* 0x0000000c1d00720c */ /* 0x040fe40003f64070 */
[----:B-----5:R-:W-:-:S07]  /*1b390*/  ISETP.GT.U32.AND P4, PT, R29, R13, PT ;  /* 0x0000000d1d00720c */ /* 0x020fce0003f84070 */
        /* <DEDUP_REMOVED lines=8> */
[--C-:B------:R-:W-:Y:S01]  /*1b420*/  @!P4 IMAD.IADD R13, R13, 0x1, -R29.reuse ;  /* 0x000000010d0dc824 */ /* 0x100fe200078e0a1d */
[----:B0-----:R-:W5:Y:S05]  /*1b430*/  LDL.LU R17, [R1+0x1a8] ;  /* 0x0001a80001117983 */ /* 0x001f6a0000300800 */
[--C-:B------:R-:W-:Y:S01]  /*1b440*/  @!P0 IMAD.IADD R10, R10, 0x1, -R29.reuse ;  /* 0x000000010a0a8824 */ /* 0x100fe200078e0a1d */
[----:B------:R-:W-:Y:S01]  /*1b450*/  ISETP.GT.U32.AND P0, PT, R29, R15, PT ;  /* 0x0000000f1d00720c */ /* 0x000fe20003f04070 */
[----:B------:R-:W-:Y:S02]  /*1b460*/  STL [R1+0x204], R0 ;  /* 0x0002040001007387 */ /* 0x000fe40000100800 */
[----:B------:R-:W-:-:S02]  /*1b470*/  @!P5 IMAD.IADD R14, R14, 0x1, -R29 ;  /* 0x000000010e0ed824 */ /* 0x000fc400078e0a1d */
[----:B------:R-:W-:Y:S01]  /*1b480*/  STL [R1+0x20c], R4 ;  /* 0x00020c0401007387 */ /* 0x000fe20000100800 */
[----:B------:R-:W-:-:S03]  /*1b490*/  @!P6 IMAD.IADD R18, R18, 0x1, -R29 ;  /* 0x000000011212e824 */ /* 0x000fc600078e0a1d */
[----:B------:R-:W-:Y:S04]  /*1b4a0*/  STL [R1+0x210], R8 ;  /* 0x0002100801007387 */ /* 0x000fe80000100800 */
[----:B------:R-:W-:Y:S04]  /*1b4b0*/  STL [R1+0x208], R9 ;  /* 0x0002080901007387 */ /* 0x000fe80000100800 */
[----:B------:R-:W-:Y:S04]  /*1b4c0*/  STL [R1+0x200], R10 ;  /* 0x0002000a01007387 */ /* 0x000fe80000100800 */
[----:B------:R0:W-:Y:S04]  /*1b4d0*/  STL [R1+0x1f4], R21 ;  /* 0x0001f41501007387 */ /* 0x0001e80000100800 */
[----:B------:R1:W-:Y:S01]  /*1b4e0*/  STL [R1+0x1ec], R18 ;  /* 0x0001ec1201007387 */ /* 0x0003e20000100800 */
[----:B------:R-:W-:-:S03]  /*1b4f0*/  @!P0 IMAD.IADD R15, R15, 0x1, -R29 ;  /* 0x000000010f0f8824 */ /* 0x000fc600078e0a1d */
[----:B0-----:R-:W5:Y:S04]  /*1b500*/  LDL R21, [R1+0xe0c] ;  /* 0x000e0c0001157983 */ /* 0x001f680000100800 */
[----:B-1----:R-:W5:Y:S04]  /*1b510*/  LDL.LU R18, [R1+0x1b0] ;  /* 0x0001b00001127983 */ /* 0x002f680000300800 */
[----:B------:R-:W5:Y:S04]  /*1b520*/  LDL.LU R4, [R1+0x1b8] ;  /* 0x0001b80001047983 */ /* 0x000f680000300800 */
[----:B------:R-:W5:Y:S04]  /*1b530*/  LDL.LU R8, [R1+0x1bc] ;  /* 0x0001bc0001087983 */ /* 0x000f680000300800 */
[----:B------:R-:W5:Y:S04]  /*1b540*/  LDL.LU R9, [R1+0x1b4] ;  /* 0x0001b40001097983 */ /* 0x000f680000300800 */
[----:B------:R-:W5:Y:S01]  /*1b550*/  LDL.LU R10, [R1+0x1ac] ;  /* 0x0001ac00010a7983 */ /* 0x000f620000300800 */
[----:B---3--:R-:W-:-:S02]  /*1b560*/  ISETP.GT.U32.AND P1, PT, R29, R26, PT ;  /* 0x0000001a1d00720c */ /* 0x008fc40003f24070 */
[C---:B--2---:R-:W-:Y:S02]  /*1b570*/  ISETP.GT.U32.AND P2, PT, R29.reuse, R2, PT ;  /* 0x000000021d00720c */ /* 0x044fe40003f44070 */
[C---:B------:R-:W-:Y:S02]  /*1b580*/  ISETP.GT.U32.AND P3, PT, R29.reuse, R3, PT ;  /* 0x000000031d00720c */ /* 0x040fe40003f64070 */
[----:B------:R-:W-:-:S07]  /*1b590*/  ISETP.GT.U32.AND P4, PT, R29, R5, PT ;  /* 0x000000051d00720c */ /* 0x000fce0003f84070 */
        /* <DEDUP_REMOVED lines=10> */
[----:B------:R-:W-:-:S03]  /*1b640*/  @!P2 IMAD.IADD R12, R12, 0x1, -R29 ;  /* 0x000000010c0ca824 */ /* 0x000fc600078e0a1d */
[----:B------:R0:W-:Y:S01]  /*1b650*/  STL [R1+0x1f8], R11 ;  /* 0x0001f80b01007387 */ /* 0x0001e20000100800 */
[--C-:B------:R-:W-:Y:S02]  /*1b660*/  @!P3 IMAD.IADD R13, R13, 0x1, -R29.reuse ;  /* 0x000000010d0db824 */ /* 0x100fe400078e0a1d */
[--C-:B------:R-:W-:Y:S01]  /*1b670*/  @!P5 IMAD.IADD R6, R6, 0x1, -R29.reuse ;  /* 0x000000010606d824 */ /* 0x100fe200078e0a1d */
[----:B------:R-:W-:Y:S01]  /*1b680*/  ISETP.GT.U32.AND P5, PT, R29, R15, PT ;  /* 0x0000000f1d00720c */ /* 0x000fe20003fa4070 */
[--C-:B------:R-:W-:Y:S01]  /*1b690*/  @!P4 IMAD.IADD R14, R14, 0x1, -R29.reuse ;  /* 0x000000010e0ec824 */ /* 0x100fe200078e0a1d */
[----:B0-----:R-:W2:Y:S04]  /*1b6a0*/  LDL.LU R11, [R1+0x198] ;  /* 0x00019800010b7983 */ /* 0x001ea80000300800 */
[----:B------:R0:W-:Y:S04]  /*1b6b0*/  STL [R1+0x1f0], R12 ;  /* 0x0001f00c01007387 */ /* 0x0001e80000100800 */
[----:B------:R-:W3:Y:S04]  /*1b6c0*/  LDL.LU R27, [R1+0x1a0] ;  /* 0x0001a000011b7983 */ /* 0x000ee80000300800 */
[----:B------:R1:W-:Y:S04]  /*1b6d0*/  STL [R1+0x1d4], R13 ;  /* 0x0001d40d01007387 */ /* 0x0003e80000100800 */
[----:B------:R1:W-:Y:S04]  /*1b6e0*/  STL [R1+0x1dc], R14 ;  /* 0x0001dc0e01007387 */ /* 0x0003e80000100800 */
[----:B------:R-:W2:Y:S04]  /*1b6f0*/  LDL.LU R0, [R1+0x1a4] ;  /* 0x0001a40001007983 */ /* 0x000ea80000300800 */
[----:B0-----:R-:W2:Y:S01]  /*1b700*/  LDL.LU R12, [R1+0x19c] ;  /* 0x00019c00010c7983 */ /* 0x001ea20000300800 */
[----:B------:R-:W-:-:S05]  /*1b710*/  @!P5 IMAD.IADD R15, R15, 0x1, -R29 ;  /* 0x000000010f0fd824 */ /* 0x000fca00078e0a1d */
[----:B------:R0:W-:Y:S04]  /*1b720*/  STL [R1+0x1e4], R15 ;  /* 0x0001e40f01007387 */ /* 0x0001e80000100800 */
[----:B-1----:R-:W2:Y:S01]  /*1b730*/  LDL.LU R13, [R1+0x180] ;  /* 0x00018000010d7983 */ /* 0x002ea20000300800 */
[C---:B------:R-:W-:Y:S02]  /*1b740*/  ISETP.GT.U32.AND P6, PT, R29.reuse, R16, PT ;  /* 0x000000101d00720c */ /* 0x040fe40003fc4070 */
[C---:B----4-:R-:W-:Y:S01]  /*1b750*/  ISETP.GT.U32.AND P0, PT, R29.reuse, R7, PT ;  /* 0x000000071d00720c */ /* 0x050fe20003f04070 */
[----:B------:R-:W4:Y:S01]  /*1b760*/  LDL.LU R14, [R1+0x188] ;  /* 0x00018800010e7983 */ /* 0x000f220000300800 */
[----:B------:R-:W-:-:S09]  /*1b770*/  ISETP.GT.U32.AND P1, PT, R29, R26, PT ;  /* 0x0000001a1d00720c */ /* 0x000fd20003f24070 */
[--C-:B------:R-:W-:Y:S01]  /*1b780*/  @!P6 IMAD.IADD R16, R16, 0x1, -R29.reuse ;  /* 0x000000011010e824 */ /* 0x100fe200078e0a1d */
[----:B-----5:R-:W-:Y:S01]  /*1b790*/  ISETP.GT.U32.AND P6, PT, R29, R17, PT ;  /* 0x000000111d00720c */ /* 0x020fe20003fc4070 */
[----:B------:R-:W-:-:S03]  /*1b7a0*/  @!P0 IMAD.IADD R7, R7, 0x1, -R29 ;  /* 0x0000000107078824 */ /* 0x000fc600078e0a1d */
[C---:B------:R-:W-:Y:S02]  /*1b7b0*/  ISETP.GT.U32.AND P0, PT, R29.reuse, R16, PT ;  /* 0x000000101d00720c */ /* 0x040fe40003f04070 */
[C---:B------:R-:W-:Y:S02]  /*1b7c0*/  ISETP.GT.U32.AND P2, PT, R29.reuse, R2, PT ;  /* 0x000000021d00720c */ /* 0x040fe40003f44070 */
[----:B------:R-:W-:-:S05]  /*1b7d0*/  ISETP.GT.U32.AND P3, PT, R29, R3, PT ;  /* 0x000000031d00720c */ /* 0x000fca0003f64070 */
[----:B------:R-:W-:-:S04]  /*1b7e0*/  @!P6 IMAD.IADD R17, R17, 0x1, -R29 ;  /* 0x000000011111e824 */ /* 0x000fc800078e0a1d */
[--C-:B------:R-:W-:Y:S01]  /*1b7f0*/  @!P0 IMAD.IADD R16, R16, 0x1, -R29.reuse ;  /* 0x0000000110108824 */ /* 0x100fe200078e0a1d */
[C---:B------:R-:W-:Y:S01]  /*1b800*/  ISETP.GT.U32.AND P0, PT, R29.reuse, R17, PT ;  /* 0x000000111d00720c */ /* 0x040fe20003f04070 */
[--C-:B------:R-:W-:Y:S02]  /*1b810*/  @!P1 IMAD.IADD R26, R26, 0x1, -R29.reuse ;  /* 0x000000011a1a9824 */ /* 0x100fe400078e0a1d */
[--C-:B------:R-:W-:Y:S01]  /*1b820*/  @!P2 IMAD.IADD R2, R2, 0x1, -R29.reuse ;  /* 0x000000010202a824 */ /* 0x100fe200078e0a1d */
[----:B------:R1:W-:Y:S04]  /*1b830*/  STL [R1+0x1e8], R16 ;  /* 0x0001e81001007387 */ /* 0x0003e80000100800 */
[----:B0-----:R-:W5:Y:S01]  /*1b840*/  LDL.LU R15, [R1+0x190] ;  /* 0x00019000010f7983 */ /* 0x001f620000300800 */
[----:B------:R-:W-:Y:S01]  /*1b850*/  ISETP.GT.U32.AND P1, PT, R29, R18, PT ;  /* 0x000000121d00720c */ /* 0x000fe20003f24070 */
[----:B------:R-:W-:Y:S01]  /*1b860*/  @!P3 IMAD.IADD R3, R3, 0x1, -R29 ;  /* 0x000000010303b824 */ /* 0x000fe200078e0a1d */
[----:B------:R-:W-:-:S02]  /*1b870*/  ISETP.GT.U32.AND P4, PT, R29, R5, PT ;  /* 0x000000051d00720c */ /* 0x000fc40003f84070 */
[--C-:B------:R-:W-:Y:S01]  /*1b880*/  @!P0 IMAD.IADD R17, R17, 0x1, -R29.reuse ;  /* 0x0000000111118824 */ /* 0x100fe200078e0a1d */
[C---:B------:R-:W-:Y:S01]  /*1b890*/  ISETP.GT.U32.AND P2, PT, R29.reuse, R4, PT ;  /* 0x000000041d00720c */ /* 0x040fe20003f44070 */
[----:B-1----:R-:W4:Y:S01]  /*1b8a0*/  LDL.LU R16, [R1+0x194] ;  /* 0x0001940001107983 */ /* 0x002f220000300800 */
[C---:B------:R-:W-:Y:S02]  /*1b8b0*/  ISETP.GT.U32.AND P5, PT, R29.reuse, R6, PT ;  /* 0x000000061d00720c */ /* 0x040fe40003fa4070 */
[C---:B------:R-:W-:Y:S02]  /*1b8c0*/  ISETP.GT.U32.AND P3, PT, R29.reuse, R8, PT ;  /* 0x000000081d00720c */ /* 0x040fe40003f64070 */
[----:B------:R-:W-:Y:S02]  /*1b8d0*/  ISETP.GT.U32.AND P6, PT, R29, R7, PT ;  /* 0x000000071d00720c */ /* 0x000fe40003fc4070 */
[----:B------:R-:W-:-:S05]  /*1b8e0*/  @!P1 IMAD.IADD R18, R18, 0x1, -R29 ;  /* 0x0000000112129824 */ /* 0x000fca00078e0a1d */
[--C-:B------:R-:W-:Y:S02]  /*1b8f0*/  @!P2 IMAD.IADD R4, R4, 0x1, -R29.reuse ;  /* 0x000000010404a824 */ /* 0x100fe400078e0a1d */
[--C-:B------:R-:W-:Y:S01]  /*1b900*/  @!P4 IMAD.IADD R5, R5, 0x1, -R29.reuse ;  /* 0x000000010505c824 */ /* 0x100fe200078e0a1d */
[----:B------:R-:W-:Y:S01]  /*1b910*/  ISETP.GT.U32.AND P4, PT, R29, R9, PT ;  /* 0x000000091d00720c */ /* 0x000fe20003f84070 */
[--C-:B------:R-:W-:Y:S01]  /*1b920*/  @!P3 IMAD.IADD R8, R8, 0x1, -R29.reuse ;  /* 0x000000010808b824 */ /* 0x100fe200078e0a1d */
[----:B------:R-:W-:Y:S01]  /*1b930*/  STL [R1+0x1e0], R26 ;  /* 0x0001e01a01007387 */ /* 0x000fe20000100800 */
[--C-:B------:R-:W-:Y:S02]  /*1b940*/  @!P5 IMAD.IADD R6, R6, 0x1, -R29.reuse ;  /* 0x000000010606d824 */ /* 0x100fe400078e0a1d */
[--C-:B------:R-:W-:Y:S01]  /*1b950*/  @!P6 IMAD.IADD R7, R7, 0x1, -R29.reuse ;  /* 0x000000010707e824 */ /* 0x100fe200078e0a1d */
[----:B------:R-:W-:Y:S04]  /*1b960*/  STL [R1+0x1d8], R2 ;  /* 0x0001d80201007387 */ /* 0x000fe80000100800 */
        /* <DEDUP_REMOVED lines=15> */
[C---:B------:R-:W-:Y:S01]  /*1ba60*/  ISETP.GT.U32.AND P0, PT, R29.reuse, R18, PT ;  /* 0x000000121d00720c */ /* 0x040fe20003f04070 */
[--C-:B------:R-:W-:Y:S01]  /*1ba70*/  @!P1 IMAD.IADD R0, R0, 0x1, -R29.reuse ;  /* 0x0000000100009824 */ /* 0x100fe200078e0a1d */
[C---:B------:R-:W-:Y:S02]  /*1ba80*/  ISETP.GT.U32.AND P3, PT, R29.reuse, R13, PT ;  /* 0x0000000d1d00720c */ /* 0x040fe40003f64070 */
[C---:B------:R-:W-:Y:S01]  /*1ba90*/  ISETP.GT.U32.AND P1, PT, R29.reuse, R4, PT ;  /* 0x000000041d00720c */ /* 0x040fe20003f24070 */
[----:B------:R-:W-:Y:S01]  /*1baa0*/  @!P2 IMAD.IADD R12, R12, 0x1, -R29 ;  /* 0x000000010c0ca824 */ /* 0x000fe200078e0a1d */
[----:B------:R-:W-:-:S07]  /*1bab0*/  ISETP.GT.U32.AND P2, PT, R29, R8, PT ;  /* 0x000000081d00720c */ /* 0x000fce0003f44070 */
[----:B------:R-:W-:-:S05]  /*1bac0*/  @!P0 IMAD.IADD R18, R18, 0x1, -R29 ;  /* 0x0000000112128824 */ /* 0x000fca00078e0a1d */
[----:B------:R0:W-:Y:S01]  /*1bad0*/  STL [R1+0x1b0], R18 ;  /* 0x0001b01201007387 */ /* 0x0001e20000100800 */
[--C-:B------:R-:W-:Y:S01]  /*1bae0*/  @!P3 IMAD.IADD R13, R13, 0x1, -R29.reuse ;  /* 0x000000010d0db824 */ /* 0x100fe200078e0a1d */
[----:B------:R-:W-:Y:S01]  /*1baf0*/  ISETP.GT.U32.AND P3, PT, R29, R9, PT ;  /* 0x000000091d00720c */ /* 0x000fe20003f64070 */
[--C-:B------:R-:W-:Y:S02]  /*1bb00*/  @!P1 IMAD.IADD R4, R4, 0x1, -R29.reuse ;  /* 0x0000000104049824 */ /* 0x100fe400078e0a1d */
[--C-:B------:R-:W-:Y:S01]  /*1bb10*/  @!P2 IMAD.IADD R8, R8, 0x1, -R29.reuse ;  /* 0x000000010808a824 */ /* 0x100fe200078e0a1d */
[----:B0-----:R-:W2:Y:S04]  /*1bb20*/  LDL.LU R18, [R1+0x170] ;  /* 0x0001700001127983 */ /* 0x001ea80000300800 */
[----:B------:R-:W3:Y:S04]  /*1bb30*/  LDL.LU R3, [R1+0x148] ;  /* 0x0001480001037983 */ /* 0x000ee80000300800 */
[----:B------:R0:W-:Y:S04]  /*1bb40*/  STL [R1+0x1b8], R4 ;  /* 0x0001b80401007387 */ /* 0x0001e80000100800 */
[----:B------:R1:W-:Y:S04]  /*1bb50*/  STL [R1+0x1bc], R8 ;  /* 0x0001bc0801007387 */ /* 0x0003e80000100800 */
[----:B0-----:R-:W2:Y:S04]  /*1bb60*/  LDL.LU R4, [R1+0x150] ;  /* 0x0001500001047983 */ /* 0x001ea80000300800 */
[----:B-1----:R-:W2:Y:S01]  /*1bb70*/  LDL.LU R8, [R1+0x15c] ;  /* 0x00015c0001087983 */ /* 0x002ea20000300800 */
[----:B------:R-:W-:-:S05]  /*1bb80*/  @!P3 IMAD.IADD R9, R9, 0x1, -R29 ;  /* 0x000000010909b824 */ /* 0x000fca00078e0a1d */
[----:B------:R0:W-:Y:S04]  /*1bb90*/  STL [R1+0x1b4], R9 ;  /* 0x0001b40901007387 */ /* 0x0001e80000100800 */
[----:B0-----:R-:W2:Y:S01]  /*1bba0*/  LDL.LU R9, [R1+0x168] ;  /* 0x0001680001097983 */ /* 0x001ea20000300800 */
[C---:B------:R-:W-:Y:S02]  /*1bbb0*/  ISETP.GT.U32.AND P5, PT, R29.reuse, R10, PT ;  /* 0x0000000a1d00720c */ /* 0x040fe40003fa4070 */
[C---:B------:R-:W-:Y:S02]  /*1bbc0*/  ISETP.GT.U32.AND P6, PT, R29.reuse, R11, PT ;  /* 0x0000000b1d00720c */ /* 0x040fe40003fc4070 */
[----:B----4-:R-:W-:-:S09]  /*1bbd0*/  ISETP.GT.U32.AND P4, PT, R29, R14, PT ;  /* 0x0000000e1d00720c */ /* 0x010fd20003f84070 */
[--C-:B------:R-:W-:Y:S01]  /*1bbe0*/  @!P5 IMAD.IADD R10, R10, 0x1, -R29.reuse ;  /* 0x000000010a0ad824 */ /* 0x100fe200078e0a1d */
[----:B-----5:R-:W-:Y:S01]  /*1bbf0*/  ISETP.GT.U32.AND P5, PT, R29, R15, PT ;  /* 0x0000000f1d00720c */ /* 0x020fe20003fa4070 */
[--C-:B------:R-:W-:Y:S01]  /*1bc00*/  @!P6 IMAD.IADD R11, R11, 0x1, -R29.reuse ;  /* 0x000000010b0be824 */ /* 0x100fe200078e0a1d */
[C---:B------:R-:W-:Y:S01]  /*1bc10*/  ISETP.GT.U32.AND P6, PT, R29.reuse, R16, PT ;  /* 0x000000101d00720c */ /* 0x040fe20003fc4070 */
[----:B------:R-:W-:Y:S01]  /*1bc20*/  @!P4 IMAD.IADD R14, R14, 0x1, -R29 ;  /* 0x000000010e0ec824 */ /* 0x000fe200078e0a1d */
[C---:B------:R-:W-:Y:S02]  /*1bc30*/  ISETP.GT.U32.AND P4, PT, R29.reuse, R10, PT ;  /* 0x0000000a1d00720c */ /* 0x040fe40003f84070 */
[----:B------:R-:W-:-:S07]  /*1bc40*/  ISETP.GT.U32.AND P0, PT, R29, R27, PT ;  /* 0x0000001b1d00720c */ /* 0x000fce0003f04070 */
[--C-:B------:R-:W-:Y:S01]  /*1bc50*/  @!P5 IMAD.IADD R15, R15, 0x1, -R29.reuse ;  /* 0x000000010f0fd824 */ /* 0x100fe200078e0a1d */
[C---:B------:R-:W-:Y:S02]  /*1bc60*/  ISETP.GT.U32.AND P5, PT, R29.reuse, R11, PT ;  /* 0x0000000b1d00720c */ /* 0x040fe40003fa4070 */
[C---:B------:R-:W-:Y:S01]  /*1bc70*/  ISETP.GT.U32.AND P1, PT, R29.reuse, R0, PT ;  /* 0x000000001d00720c */ /* 0x040fe20003f24070 */
[--C-:B------:R-:W-:Y:S01]  /*1bc80*/  @!P6 IMAD.IADD R16, R16, 0x1, -R29.reuse ;  /* 0x000000011010e824 */ /* 0x100fe200078e0a1d */
[----:B------:R-:W-:Y:S01]  /*1bc90*/  ISETP.GT.U32.AND P2, PT, R29, R12, PT ;  /* 0x0000000c1d00720c */ /* 0x000fe20003f44070 */
[--C-:B------:R-:W-:Y:S02]  /*1bca0*/  @!P4 IMAD.IADD R10, R10, 0x1, -R29.reuse ;  /* 0x000000010a0ac824 */ /* 0x100fe400078e0a1d */
[----:B------:R-:W-:-:S06]  /*1bcb0*/  @!P0 IMAD.IADD R27, R27, 0x1, -R29 ;  /* 0x000000011b1b8824 */ /* 0x000fcc00078e0a1d */
[--C-:B------:R-:W-:Y:S01]  /*1bcc0*/  @!P5 IMAD.IADD R11, R11, 0x1, -R29.reuse ;  /* 0x000000010b0bd824 */ /* 0x100fe200078e0a1d */
[C---:B------:R-:W-:Y:S01]  /*1bcd0*/  ISETP.GT.U32.AND P5, PT, R29.reuse, R16, PT ;  /* 0x000000101d00720c */ /* 0x040fe20003fa4070 */
[--C-:B------:R-:W-:Y:S01]  /*1bce0*/  @!P1 IMAD.IADD R0, R0, 0x1, -R29.reuse ;  /* 0x0000000100009824 */ /* 0x100fe200078e0a1d */
[C---:B------:R-:W-:Y:S01]  /*1bcf0*/  ISETP.GT.U32.AND P0, PT, R29.reuse, R17, PT ;  /* 0x000000111d00720c */ /* 0x040fe20003f04070 */
[----:B------:R0:W-:Y:S01]  /*1bd00*/  STL [R1+0x1ac], R10 ;  /* 0x0001ac0a01007387 */ /* 0x0001e20000100800 */
[C---:B------:R-:W-:Y:S02]  /*1bd10*/  ISETP.GT.U32.AND P1, PT, R29.reuse, R2, PT ;  /* 0x000000021d00720c */ /* 0x040fe40003f24070 */
[----:B------:R-:W-:Y:S01]  /*1bd20*/  ISETP.GT.U32.AND P3, PT, R29, R13, PT ;  /* 0x0000000d1d00720c */ /* 0x000fe20003f64070 */
[----:B0-----:R-:W4:Y:S06]  /*1bd30*/  LDL.LU R10, [R1+0x14c] ;  /* 0x00014c00010a7983 */ /* 0x001f2c0000300800 */
[----:B------:R-:W-:-:S02]  /*1bd40*/  @!P5 IMAD.IADD R16, R16, 0x1, -R29 ;  /* 0x000000011010d824 */ /* 0x000fc400078e0a1d */
[--C-:B------:R-:W-:Y:S01]  /*1bd50*/  @!P2 IMAD.IADD R12, R12, 0x1, -R29.reuse ;  /* 0x000000010c0ca824 */ /* 0x100fe200078e0a1d */
[----:B------:R0:W-:Y:S01]  /*1bd60*/  STL [R1+0x198], R11 ;  /* 0x0001980b01007387 */ /* 0x0001e20000100800 */
[----:B------:R-:W-:Y:S01]  /*1bd70*/  ISETP.GT.U32.AND P2, PT, R29, R5, PT ;  /* 0x000000051d00720c */ /* 0x000fe20003f44070 */
[--C-:B------:R-:W-:Y:S01]  /*1bd80*/  @!P0 IMAD.IADD R17, R17, 0x1, -R29.reuse ;  /* 0x0000000111118824 */ /* 0x100fe200078e0a1d */
[C---:B------:R-:W-:Y:S01]  /*1bd90*/  ISETP.GT.U32.AND P4, PT, R29.reuse, R14, PT ;  /* 0x0000000e1d00720c */ /* 0x040fe20003f84070 */
[--C-:B------:R-:W-:Y:S01]  /*1bda0*/  @!P1 IMAD.IADD R2, R2, 0x1, -R29.reuse ;  /* 0x0000000102029824 */ /* 0x100fe200078e0a1d */
[----:B------:R-:W-:Y:S01]  /*1bdb0*/  ISETP.GT.U32.AND P6, PT, R29, R15, PT ;  /* 0x0000000f1d00720c */ /* 0x000fe20003fc4070 */
[----:B0-----:R-:W5:Y:S01]  /*1bdc0*/  LDL.LU R11, [R1+0x138] ;  /* 0x00013800010b7983 */ /* 0x001f620000300800 */
[----:B------:R-:W-:Y:S01]  /*1bdd0*/  @!P3 IMAD.IADD R13, R13, 0x1, -R29 ;  /* 0x000000010d0db824 */ /* 0x000fe200078e0a1d */
[----:B------:R-:W-:-:S06]  /*1bde0*/  ISETP.GT.U32.AND P3, PT, R29, R6, PT ;  /* 0x000000061d00720c */ /* 0x000fcc0003f64070 */
[--C-:B------:R-:W-:Y:S01]  /*1bdf0*/  @!P2 IMAD.IADD R5, R5, 0x1, -R29.reuse ;  /* 0x000000010505a824 */ /* 0x100fe200078e0a1d */
[----:B------:R-:W-:Y:S01]  /*1be00*/  STL [R1+0x1a0], R27 ;  /* 0x0001a01b01007387 */ /* 0x000fe20000100800 */
[--C-:B------:R-:W-:Y:S02]  /*1be10*/  @!P4 IMAD.IADD R14, R14, 0x1, -R29.reuse ;  /* 0x000000010e0ec824 */ /* 0x100fe400078e0a1d */
[--C-:B------:R-:W-:Y:S01]  /*1be20*/  @!P6 IMAD.IADD R15, R15, 0x1, -R29.reuse ;  /* 0x000000010f0fe824 */ /* 0x100fe200078e0a1d */
[----:B------:R-:W-:Y:S04]  /*1be30*/  STL [R1+0x1a4], R0 ;  /* 0x0001a40001007387 */ /* 0x000fe80000100800 */
[----:B------:R0:W-:Y:S04]  /*1be40*/  STL [R1+0x19c], R12 ;  /* 0x00019c0c01007387 */ /* 0x0001e80000100800 */
[----:B------:R1:W-:Y:S04]  /*1be50*/  STL [R1+0x180], R13 ;  /* 0x0001800d01007387 */ /* 0x0003e80000100800 */
[----:B------:R1:W-:Y:S01]  /*1be60*/  STL [R1+0x188], R14 ;  /* 0x0001880e01007387 */ /* 0x0003e20000100800 */
[----:B------:R-:W-:-:S03]  /*1be70*/  @!P3 IMAD.IADD R6, R6, 0x1, -R29 ;  /* 0x000000010606b824 */ /* 0x000fc600078e0a1d */
[----:B0-----:R-:W5:Y:S04]  /*1be80*/  LDL.LU R12, [R1+0x140] ;  /* 0x00014000010c7983 */ /* 0x001f680000300800 */
[----:B------:R0:W-:Y:S04]  /*1be90*/  STL [R1+0x190], R15 ;  /* 0x0001900f01007387 */ /* 0x0001e80000100800 */
[----:B-1----:R-:W5:Y:S04]  /*1bea0*/  LDL.LU R13, [R1+0x144] ;  /* 0x00014400010d7983 */ /* 0x002f680000300800 */
[----:B------:R-:W5:Y:S04]  /*1beb0*/  LDL.LU R14, [R1+0x13c] ;  /* 0x00013c00010e7983 */ /* 0x000f680000300800 */
[----:B------:R1:W-:Y:S04]  /*1bec0*/  STL [R1+0x194], R16 ;  /* 0x0001941001007387 */ /* 0x0003e80000100800 */
[----:B0-----:R-:W5:Y:S04]  /*1bed0*/  LDL.LU R15, [R1+0x110] ;  /* 0x00011000010f7983 */ /* 0x001f680000300800 */
[----:B-1----:R-:W5:Y:S01]  /*1bee0*/  LDL.LU R16, [R1+0x118] ;  /* 0x0001180001107983 */ /* 0x002f620000300800 */
[----:B---3--:R-:W-:-:S02]  /*1bef0*/  ISETP.GT.U32.AND P5, PT, R29, R3, PT ;  /* 0x000000031d00720c */ /* 0x008fc40003fa4070 */
[C---:B--2---:R-:W-:Y:S02]  /*1bf00*/  ISETP.GT.U32.AND P0, PT, R29.reuse, R4, PT ;  /* 0x000000041d00720c */ /* 0x044fe40003f04070 */
[----:B------:R-:W-:-:S09]  /*1bf10*/  ISETP.GT.U32.AND P1, PT, R29, R8, PT ;  /* 0x000000081d00720c */ /* 0x000fd20003f24070 */
[--C-:B------:R-:W-:Y:S01]  /*1bf20*/  @!P5 IMAD.IADD R3, R3, 0x1, -R29.reuse ;  /* 0x000000010303d824 */ /* 0x100fe200078e0a1d */
[C---:B------:R-:W-:Y:S01]  /*1bf30*/  ISETP.GT.U32.AND P5, PT, R29.reuse, R17, PT ;  /* 0x000000111d00720c */ /* 0x040fe20003fa4070 */
[--C-:B------:R-:W-:Y:S01]  /*1bf40*/  @!P0 IMAD.IADD R4, R4, 0x1, -R29.reuse ;  /* 0x0000000104048824 */ /* 0x100fe200078e0a1d */
[C---:B------:R-:W-:Y:S01]  /*1bf50*/  ISETP.GT.U32.AND P0, PT, R29.reuse, R2, PT ;  /* 0x000000021d00720c */ /* 0x040fe20003f04070 */
[----:B------:R-:W-:Y:S01]  /*1bf60*/  @!P1 IMAD.IADD R8, R8, 0x1, -R29 ;  /* 0x0000000108089824 */ /* 0x000fe200078e0a1d */
[C---:B------:R-:W-:Y:S02]  /*1bf70*/  ISETP.GT.U32.AND P2, PT, R29.reuse, R9, PT ;  /* 0x000000091d00720c */ /* 0x040fe40003f44070 */
[----:B------:R-:W-:-:S07]  /*1bf80*/  ISETP.GT.U32.AND P1, PT, R29, R5, PT ;  /* 0x000000051d00720c */ /* 0x000fce0003f24070 */
[--C-:B------:R-:W-:Y:S02]  /*1bf90*/  @!P5 IMAD.IADD R17, R17, 0x1, -R29.reuse ;  /* 0x000000011111d824 */ /* 0x100fe400078e0a1d */
[----:B------:R-:W-:-:S03]  /*1bfa0*/  @!P0 IMAD.IADD R2, R2, 0x1, -R29 ;  /* 0x0000000102028824 */ /* 0x000fc600078e0a1d */
[----:B------:R0:W-:Y:S01]  /*1bfb0*/  STL [R1+0x18c], R17 ;  /* 0x00018c1101007387 */ /* 0x0001e20000100800 */
[--C-:B------:R-:W-:Y:S01]  /*1bfc0*/  @!P2 IMAD.IADD R9, R9, 0x1, -R29.reuse ;  /* 0x000000010909a824 */ /* 0x100fe200078e0a1d */
[----:B------:R-:W-:Y:S01]  /*1bfd0*/  ISETP.GT.U32.AND P2, PT, R29, R6, PT ;  /* 0x000000061d00720c */ /* 0x000fe20003f44070 */
[--C-:B------:R-:W-:Y:S01]  /*1bfe0*/  @!P1 IMAD.IADD R5, R5, 0x1, -R29.reuse ;  /* 0x0000000105059824 */ /* 0x100fe200078e0a1d */
[----:B0-----:R-:W2:Y:S04]  /*1bff0*/  LDL.LU R17, [R1+0x124] ;  /* 0x0001240001117983 */ /* 0x001ea80000300800 */
[----:B------:R-:W3:Y:S04]  /*1c000*/  LDL.LU R27, [R1+0x128] ;  /* 0x00012800011b7983 */ /* 0x000ee80000300800 */
[----:B------:R0:W-:Y:S04]  /*1c010*/  STL [R1+0x184], R2 ;  /* 0x0001840201007387 */ /* 0x0001e80000100800 */
[----:B------:R-:W2:Y:S04]  /*1c020*/  LDL.LU R0, [R1+0x120] ;  /* 0x0001200001007983 */ /* 0x000ea80000300800 */
[----:B------:R1:W-:Y:S04]  /*1c030*/  STL [R1+0x16c], R5 ;  /* 0x00016c0501007387 */ /* 0x0003e80000100800 */
[----:B0-----:R-:W2:Y:S01]  /*1c040*/  LDL.LU R2, [R1+0x114] ;  /* 0x0001140001027983 */ /* 0x001ea20000300800 */
[----:B------:R-:W-:-:S03]  /*1c050*/  @!P2 IMAD.IADD R6, R6, 0x1, -R29 ;  /* 0x000000010606a824 */ /* 0x000fc600078e0a1d */
[----:B-1----:R-:W2:Y:S04]  /*1c060*/  LDL.LU R5, [R1+0xfc] ;  /* 0x0000fc0001057983 */ /* 0x002ea80000300800 */
[----:B------:R0:W-:Y:S04]  /*1c070*/  STL [R1+0x174], R6 ;  /* 0x0001740601007387 */ /* 0x0001e80000100800 */
[----:B0-----:R-:W2:Y:S01]  /*1c080*/  LDL.LU R6, [R1+0x104] ;  /* 0x0001040001067983 */ /* 0x001ea20000300800 */
[C---:B------:R-:W-:Y:S02]  /*1c090*/  ISETP.GT.U32.AND P4, PT, R29.reuse, R7, PT ;  /* 0x000000071d00720c */ /* 0x040fe40003f84070 */
[----:B------:R-:W-:-:S02]  /*1c0a0*/  ISETP.GT.U32.AND P6, PT, R29, R18, PT ;  /* 0x000000121d00720c */ /* 0x000fc40003fc4070 */
[----:B------:R-:W-:-:S09]  /*1c0b0*/  ISETP.GT.U32.AND P3, PT, R29, R20, PT ;  /* 0x000000141d00720c */ /* 0x000fd20003f64070 */
[--C-:B------:R-:W-:Y:S01]  /*1c0c0*/  @!P4 IMAD.IADD R7, R7, 0x1, -R29.reuse ;  /* 0x000000010707c824 */ /* 0x100fe200078e0a1d */
[C---:B----4-:R-:W-:Y:S01]  /*1c0d0*/  ISETP.GT.U32.AND P4, PT, R29.reuse, R10, PT ;  /* 0x0000000a1d00720c */ /* 0x050fe20003f84070 */
[--C-:B------:R-:W-:Y:S01]  /*1c0e0*/  @!P6 IMAD.IADD R18, R18, 0x1, -R29.reuse ;  /* 0x000000011212e824 */ /* 0x100fe200078e0a1d */
[C---:B-----5:R-:W-:Y:S01]  /*1c0f0*/  ISETP.GT.U32.AND P6, PT, R29.reuse, R11, PT ;  /* 0x0000000b1d00720c */ /* 0x060fe20003fc4070 */
[----:B------:R-:W-:Y:S01]  /*1c100*/  @!P3 IMAD.IADD R20, R20, 0x1, -R29 ;  /* 0x000000011414b824 */ /* 0x000fe200078e0a1d */
[C---:B------:R-:W-:Y:S02]  /*1c110*/  ISETP.GT.U32.AND P3, PT, R29.reuse, R7, PT ;  /* 0x000000071d00720c */ /* 0x040fe40003f64070 */
[C---:B------:R-:W-:Y:S02]  /*1c120*/  ISETP.GT.U32.AND P5, PT, R29.reuse, R3, PT ;  /* 0x000000031d00720c */ /* 0x040fe40003fa4070 */
[----:B------:R-:W-:-:S05]  /*1c130*/  ISETP.GT.U32.AND P0, PT, R29, R4, PT ;  /* 0x000000041d00720c */ /* 0x000fca0003f04070 */
[--C-:B------:R-:W-:Y:S01]  /*1c140*/  @!P4 IMAD.IADD R10, R10, 0x1, -R29.reuse ;  /* 0x000000010a0ac824 */ /* 0x100fe200078e0a1d */
[C---:B------:R-:W-:Y:S02]  /*1c150*/  ISETP.GT.U32.AND P4, PT, R29.reuse, R18, PT ;  /* 0x000000121d00720c */ /* 0x040fe40003f84070 */
[----:B------:R-:W-:Y:S01]  /*1c160*/  ISETP.GT.U32.AND P1, PT, R29, R8, PT ;  /* 0x000000081d00720c */ /* 0x000fe20003f24070 */
[--C-:B------:R-:W-:Y:S01]  /*1c170*/  @!P6 IMAD.IADD R11, R11, 0x1, -R29.reuse ;  /* 0x000000010b0be824 */ /* 0x100fe200078e0a1d */
[----:B------:R-:W-:Y:S01]  /*1c180*/  ISETP.GT.U32.AND P2, PT, R29, R9, PT ;  /* 0x000000091d00720c */ /* 0x000fe20003f44070 */
[--C-:B------:R-:W-:Y:S02]  /*1c190*/  @!P3 IMAD.IADD R7, R7, 0x1, -R29.reuse ;  /* 0x000000010707b824 */ /* 0x100fe400078e0a1d */
[--C-:B------:R-:W-:Y:S01]  /*1c1a0*/  @!P5 IMAD.IADD R3, R3, 0x1, -R29.reuse ;  /* 0x000000010303d824 */ /* 0x100fe200078e0a1d */
[----:B------:R-:W-:Y:S01]  /*1c1b0*/  ISETP.GT.U32.AND P5, PT, R29, R12, PT ;  /* 0x0000000c1d00720c */ /* 0x000fe20003fa4070 */
[----:B------:R-:W-:-:S04]  /*1c1c0*/  @!P0 IMAD.IADD R4, R4, 0x1, -R29 ;  /* 0x0000000104048824 */ /* 0x000fc800078e0a1d */
        /* <DEDUP_REMOVED lines=10> */
[----:B------:R-:W-:Y:S01]  /*1c270*/  ISETP.GT.U32.AND P2, PT, R29, R15, PT ;  /* 0x0000000f1d00720c */ /* 0x000fe20003f44070 */
[--C-:B------:R-:W-:Y:S01]  /*1c280*/  @!P5 IMAD.IADD R12, R12, 0x1, -R29.reuse ;  /* 0x000000010c0cd824 */ /* 0x100fe200078e0a1d */
[----:B------:R0:W-:Y:S01]  /*1c290*/  STL [R1+0x170], R18 ;  /* 0x0001701201007387 */ /* 0x0001e20000100800 */
[--C-:B------:R-:W-:Y:S01]  /*1c2a0*/  @!P0 IMAD.IADD R13, R13, 0x1, -R29.reuse ;  /* 0x000000010d0d8824 */ /* 0x100fe200078e0a1d */
[C---:B------:R-:W-:Y:S01]  /*1c2b0*/  ISETP.GT.U32.AND P6, PT, R29.reuse, R10, PT ;  /* 0x0000000a1d00720c */ /* 0x040fe20003fc4070 */
[--C-:B------:R-:W-:Y:S01]  /*1c2c0*/  @!P1 IMAD.IADD R14, R14, 0x1, -R29.reuse ;  /* 0x000000010e0e9824 */ /* 0x100fe200078e0a1d */
[----:B0-----:R-:W5:Y:S01]  /*1c2d0*/  LDL.LU R18, [R1+0x100] ;  /* 0x0001000001127983 */ /* 0x001f620000300800 */
[----:B------:R-:W-:Y:S01]  /*1c2e0*/  @!P3 IMAD.IADD R20, R20, 0x1, -R29 ;  /* 0x000000011414b824 */ /* 0x000fe200078e0a1d */
[----:B------:R-:W-:-:S05]  /*1c2f0*/  ISETP.GT.U32.AND P3, PT, R29, R16, PT ;  /* 0x000000101d00720c */ /* 0x000fca0003f64070 */
[--C-:B------:R-:W-:Y:S01]  /*1c300*/  @!P2 IMAD.IADD R15, R15, 0x1, -R29.reuse ;  /* 0x000000010f0fa824 */ /* 0x100fe200078e0a1d */
[----:B------:R-:W-:Y:S03]  /*1c310*/  STL [R1+0x148], R3 ;  /* 0x0001480301007387 */ /* 0x000fe60000100800 */
[--C-:B------:R-:W-:Y:S01]  /*1c320*/  @!P6 IMAD.IADD R10, R10, 0x1, -R29.reuse ;  /* 0x000000010a0ae824 */ /* 0x100fe200078e0a1d */
[----:B------:R-:W-:Y:S04]  /*1c330*/  STL [R1+0x150], R4 ;  /* 0x0001500401007387 */ /* 0x000fe80000100800 */
[----:B------:R-:W-:Y:S04]  /*1c340*/  STL [R1+0x15c], R8 ;  /* 0x00015c0801007387 */ /* 0x000fe80000100800 */
[----:B------:R0:W-:Y:S01]  /*1c350*/  STL [R1+0x154], R20 ;  /* 0x0001541401007387 */ /* 0x0001e20000100800 */
[----:B------:R-:W-:-:S03]  /*1c360*/  @!P3 IMAD.IADD R16, R16, 0x1, -R29 ;  /* 0x000000011010b824 */ /* 0x000fc600078e0a1d */
[----:B------:R1:W-:Y:S04]  /*1c370*/  STL [R1+0x168], R9 ;  /* 0x0001680901007387 */ /* 0x0003e80000100800 */
[----:B0-----:R-:W5:Y:S04]  /*1c380*/  LDL R20, [R1+0x3414] ;  /* 0x0034140001147983 */ /* 0x001f680000100800 */
[----:B-1----:R-:W5:Y:S04]  /*1c390*/  LDL.LU R9, [R1+0xd0] ;  /* 0x0000d00001097983 */ /* 0x002f680000300800 */
[----:B------:R-:W-:Y:S04]  /*1c3a0*/  STL [R1+0x14c], R10 ;  /* 0x00014c0a01007387 */ /* 0x000fe80000100800 */
[----:B------:R-:W5:Y:S04]  /*1c3b0*/  LDL.LU R3, [R1+0xd8] ;  /* 0x0000d80001037983 */ /* 0x000f680000300800 */
[----:B------:R0:W-:Y:S04]  /*1c3c0*/  STL [R1+0x138], R11 ;  /* 0x0001380b01007387 */ /* 0x0001e80000100800 */
[----:B------:R-:W5:Y:S04]  /*1c3d0*/  LDL.LU R4, [R1+0xe8] ;  /* 0x0000e80001047983 */ /* 0x000f680000300800 */
[----:B------:R-:W5:Y:S04]  /*1c3e0*/  LDL.LU R8, [R1+0xf8] ;  /* 0x0000f80001087983 */ /* 0x000f680000300800 */
[----:B0-----:R-:W5:Y:S01]  /*1c3f0*/  LDL.LU R11, [R1+0xe0] ;  /* 0x0000e000010b7983 */ /* 0x001f620000300800 */
[----:B---3--:R-:W-:-:S02]  /*1c400*/  ISETP.GT.U32.AND P4, PT, R29, R27, PT ;  /* 0x0000001b1d00720c */ /* 0x008fc40003f84070 */
[C---:B--2---:R-:W-:Y:S02]  /*1c410*/  ISETP.GT.U32.AND P5, PT, R29.reuse, R0, PT ;  /* 0x000000001d00720c */ /* 0x044fe40003fa4070 */
[C---:B------:R-:W-:Y:S02]  /*1c420*/  ISETP.GT.U32.AND P0, PT, R29.reuse, R2, PT ;  /* 0x000000021d00720c */ /* 0x040fe40003f04070 */
[----:B------:R-:W-:-:S07]  /*1c430*/  ISETP.GT.U32.AND P1, PT, R29, R5, PT ;  /* 0x000000051d00720c */ /* 0x000fce0003f24070 */
[--C-:B------:R-:W-:Y:S01]  /*1c440*/  @!P4 IMAD.IADD R27, R27, 0x1, -R29.reuse ;  /* 0x000000011b1bc824 */ /* 0x100fe200078e0a1d */
[C---:B------:R-:W-:Y:S01]  /*1c450*/  ISETP.GT.U32.AND P4, PT, R29.reuse, R12, PT ;  /* 0x0000000c1d00720c */ /* 0x040fe20003f84070 */
[--C-:B------:R-:W-:Y:S01]  /*1c460*/  @!P5 IMAD.IADD R0, R0, 0x1, -R29.reuse ;  /* 0x000000010000d824 */ /* 0x100fe200078e0a1d */
[C---:B------:R-:W-:Y:S01]  /*1c470*/  ISETP.GT.U32.AND P5, PT, R29.reuse, R13, PT ;  /* 0x0000000d1d00720c */ /* 0x040fe20003fa4070 */
[--C-:B------:R-:W-:Y:S01]  /*1c480*/  @!P0 IMAD.IADD R2, R2, 0x1, -R29.reuse ;  /* 0x0000000102028824 */ /* 0x100fe200078e0a1d */
[C---:B------:R-:W-:Y:S02]  /*1c490*/  ISETP.GT.U32.AND P0, PT, R29.reuse, R14, PT ;  /* 0x0000000e1d00720c */ /* 0x040fe40003f04070 */
[----:B------:R-:W-:Y:S01]  /*1c4a0*/  ISETP.GT.U32.AND P2, PT, R29, R6, PT ;  /* 0x000000061d00720c */ /* 0x000fe20003f44070 */
[----:B------:R-:W-:Y:S01]  /*1c4b0*/  @!P1 IMAD.IADD R5, R5, 0x1, -R29 ;  /* 0x0000000105059824 */ /* 0x000fe200078e0a1d */
[----:B------:R-:W-:-:S05]  /*1c4c0*/  ISETP.GT.U32.AND P1, PT, R29, R15, PT ;  /* 0x0000000f1d00720c */ /* 0x000fca0003f24070 */
        /* <DEDUP_REMOVED lines=10> */
[----:B------:R1:W-:Y:S04]  /*1c570*/  STL [R1+0x13c], R14 ;  /* 0x00013c0e01007387 */ /* 0x0003e80000100800 */
[----:B------:R-:W2:Y:S04]  /*1c580*/  LDL.LU R10, [R1+0xc8] ;  /* 0x0000c800010a7983 */ /* 0x000ea80000300800 */
[----:B------:R1:W-:Y:S01]  /*1c590*/  STL [R1+0x110], R15 ;  /* 0x0001100f01007387 */ /* 0x0003e20000100800 */
[----:B------:R-:W-:-:S03]  /*1c5a0*/  @!P2 IMAD.IADD R16, R16, 0x1, -R29 ;  /* 0x000000011010a824 */ /* 0x000fc600078e0a1d */
[----:B0-----:R-:W2:Y:S04]  /*1c5b0*/  LDL.LU R13, [R1+0xcc] ;  /* 0x0000cc00010d7983 */ /* 0x001ea80000300800 */
[----:B-1----:R-:W2:Y:S04]  /*1c5c0*/  LDL.LU R14, [R1+0xc4] ;  /* 0x0000c400010e7983 */ /* 0x002ea80000300800 */
[----:B------:R0:W-:Y:S04]  /*1c5d0*/  STL [R1+0x118], R16 ;  /* 0x0001181001007387 */ /* 0x0001e80000100800 */
[----:B------:R-:W2:Y:S01]  /*1c5e0*/  LDL.LU R15, [R1+0x9c] ;  /* 0x00009c00010f7983 */ /* 0x000ea20000300800 */
[----:B------:R-:W-:-:S02]  /*1c5f0*/  ISETP.GT.U32.AND P6, PT, R29, R17, PT ;  /* 0x000000111d00720c */ /* 0x000fc40003fc4070 */
[C---:B----4-:R-:W-:Y:S02]  /*1c600*/  ISETP.GT.U32.AND P3, PT, R29.reuse, R7, PT ;  /* 0x000000071d00720c */ /* 0x050fe40003f64070 */
[----:B------:R-:W-:Y:S01]  /*1c610*/  ISETP.GT.U32.AND P4, PT, R29, R27, PT ;  /* 0x0000001b1d00720c */ /* 0x000fe20003f84070 */
[----:B0-----:R-:W4:Y:S08]  /*1c620*/  LDL.LU R16, [R1+0xa4] ;  /* 0x0000a40001107983 */ /* 0x001f300000300800 */
[--C-:B------:R-:W-:Y:S01]  /*1c630*/  @!P6 IMAD.IADD R17, R17, 0x1, -R29.reuse ;  /* 0x000000011111e824 */ /* 0x100fe200078e0a1d */
[----:B-----5:R-:W-:Y:S01]  /*1c640*/  ISETP.GT.U32.AND P6, PT, R29, R18, PT ;  /* 0x000000121d00720c */ /* 0x020fe20003fc4070 */
[----:B------:R-:W-:-:S03]  /*1c650*/  @!P3 IMAD.IADD R7, R7, 0x1, -R29 ;  /* 0x000000010707b824 */ /* 0x000fc600078e0a1d */
[C---:B------:R-:W-:Y:S02]  /*1c660*/  ISETP.GT.U32.AND P3, PT, R29.reuse, R17, PT ;  /* 0x000000111d00720c */ /* 0x040fe40003f64070 */
[C---:B------:R-:W-:Y:S02]  /*1c670*/  ISETP.GT.U32.AND P5, PT, R29.reuse, R0, PT ;  /* 0x000000001d00720c */ /* 0x040fe40003fa4070 */
[C---:B------:R-:W-:Y:S02]  /*1c680*/  ISETP.GT.U32.AND P0, PT, R29.reuse, R2, PT ;  /* 0x000000021d00720c */ /* 0x040fe40003f04070 */
[----:B------:R-:W-:-:S03]  /*1c690*/  ISETP.GT.U32.AND P1, PT, R29, R5, PT ;  /* 0x000000051d00720c */ /* 0x000fc60003f24070 */
[----:B------:R-:W-:-:S04]  /*1c6a0*/  @!P6 IMAD.IADD R18, R18, 0x1, -R29 ;  /* 0x000000011212e824 */ /* 0x000fc800078e0a1d */
[--C-:B------:R-:W-:Y:S02]  /*1c6b0*/  @!P3 IMAD.IADD R17, R17, 0x1, -R29.reuse ;  /* 0x000000011111b824 */ /* 0x100fe400078e0a1d */
[--C-:B------:R-:W-:Y:S01]  /*1c6c0*/  @!P4 IMAD.IADD R27, R27, 0x1, -R29.reuse ;  /* 0x000000011b1bc824 */ /* 0x100fe200078e0a1d */
[C---:B------:R-:W-:Y:S01]  /*1c6d0*/  ISETP.GT.U32.AND P3, PT, R29.reuse, R18, PT ;  /* 0x000000121d00720c */ /* 0x040fe20003f64070 */
[--C-:B------:R-:W-:Y:S02]  /*1c6e0*/  @!P5 IMAD.IADD R0, R0, 0x1, -R29.reuse ;  /* 0x000000010000d824 */ /* 0x100fe400078e0a1d */
[--C-:B------:R-:W-:Y:S01]  /*1c6f0*/  @!P0 IMAD.IADD R2, R2, 0x1, -R29.reuse ;  /* 0x0000000102028824 */ /* 0x100fe200078e0a1d */
[C---:B------:R-:W-:Y:S02]  /*1c700*/  ISETP.GT.U32.AND P2, PT, R29.reuse, R6, PT ;  /* 0x000000061d00720c */ /* 0x040fe40003f44070 */
[C---:B------:R-:W-:Y:S02]  /*1c710*/  ISETP.GT.U32.AND P4, PT, R29.reuse, R9, PT ;  /* 0x000000091d00720c */ /* 0x040fe40003f84070 */
[----:B------:R-:W-:Y:S01]  /*1c720*/  ISETP.GT.U32.AND P5, PT, R29, R3, PT ;  /* 0x000000031d00720c */ /* 0x000fe20003fa4070 */
[----:B------:R-:W-:Y:S01]  /*1c730*/  @!P1 IMAD.IADD R5, R5, 0x1, -R29 ;  /* 0x0000000105059824 */ /* 0x000fe200078e0a1d */
[----:B------:R-:W-:-:S03]  /*1c740*/  ISETP.GT.U32.AND P0, PT, R29, R4, PT ;  /* 0x000000041d00720c */ /* 0x000fc60003f04070 */
[----:B------:R-:W-:Y:S01]  /*1c750*/  @!P3 IMAD.IADD R18, R18, 0x1, -R29 ;  /* 0x000000011212b824 */ /* 0x000fe200078e0a1d */
[----:B------:R-:W-:-:S05]  /*1c760*/  ISETP.GT.U32.AND P1, PT, R29, R8, PT ;  /* 0x000000081d00720c */ /* 0x000fca0003f24070 */
[--C-:B------:R-:W-:Y:S01]  /*1c770*/  @!P4 IMAD.IADD R9, R9, 0x1, -R29.reuse ;  /* 0x000000010909c824 */ /* 0x100fe200078e0a1d */
[----:B------:R0:W-:Y:S01]  /*1c780*/  STL [R1+0x124], R17 ;  /* 0x0001241101007387 */ /* 0x0001e20000100800 */
[--C-:B------:R-:W-:Y:S01]  /*1c790*/  @!P5 IMAD.IADD R3, R3, 0x1, -R29.reuse ;  /* 0x000000010303d824 */ /* 0x100fe200078e0a1d */
[C---:B------:R-:W-:Y:S01]  /*1c7a0*/  ISETP.GT.U32.AND P6, PT, R29.reuse, R7, PT ;  /* 0x000000071d00720c */ /* 0x040fe20003fc4070 */
[--C-:B------:R-:W-:Y:S02]  /*1c7b0*/  @!P2 IMAD.IADD R6, R6, 0x1, -R29.reuse ;  /* 0x000000010606a824 */ /* 0x100fe400078e0a1d */
[--C-:B------:R-:W-:Y:S01]  /*1c7c0*/  @!P0 IMAD.IADD R4, R4, 0x1, -R29.reuse ;  /* 0x0000000104048824 */ /* 0x100fe200078e0a1d */
[----:B0-----:R-:W5:Y:S01]  /*1c7d0*/  LDL.LU R17, [R1+0xac] ;  /* 0x0000ac0001117983 */ /* 0x001f620000300800 */
[----:B------:R-:W-:Y:S01]  /*1c7e0*/  ISETP.GT.U32.AND P2, PT, R29, R11, PT ;  /* 0x0000000b1d00720c */ /* 0x000fe20003f44070 */
[--C-:B------:R-:W-:Y:S02]  /*1c7f0*/  @!P1 IMAD.IADD R8, R8, 0x1, -R29.reuse ;  /* 0x0000000108089824 */ /* 0x100fe400078e0a1d */
[----:B------:R-:W-:Y:S05]  /*1c800*/  STL [R1+0x128], R27 ;  /* 0x0001281b01007387 */ /* 0x000fea0000100800 */
[--C-:B------:R-:W-:Y:S01]  /*1c810*/  @!P6 IMAD.IADD R7, R7, 0x1, -R29.reuse ;  /* 0x000000010707e824 */ /* 0x100fe200078e0a1d */
[----:B------:R-:W-:Y:S04]  /*1c820*/  STL [R1+0x120], R0 ;  /* 0x0001200001007387 */ /* 0x000fe80000100800 */
        /* <DEDUP_REMOVED lines=33> */
[----:B------:R-:W3:Y:S04]  /*1ca40*/  LDL.LU R0, [R1+0x90] ;  /* 0x0000900001007983 */ /* 0x000ee80000300800 */
[----:B------:R1:W-:Y:S01]  /*1ca50*/  STL [R1+0xe8], R4 ;  /* 0x0000e80401007387 */ /* 0x0003e20000100800 */
[----:B------:R-:W-:-:S03]  /*1ca60*/  @!P1 IMAD.IADD R11, R11, 0x1, -R29 ;  /* 0x000000010b0b9824 */ /* 0x000fc600078e0a1d */
[----:B------:R-:W2:Y:S04]  /*1ca70*/  LDL.LU R2, [R1+0x78] ;  /* 0x0000780001027983 */ /* 0x000ea80000300800 */
[----:B------:R4:W-:Y:S04]  /*1ca80*/  STL [R1+0xf8], R8 ;  /* 0x0000f80801007387 */ /* 0x0009e80000100800 */
[----:B0-----:R-:W2:Y:S04]  /*1ca90*/  LDL.LU R3, [R1+0x80] ;  /* 0x0000800001037983 */ /* 0x001ea80000300800 */
[----:B-1----:R-:W2:Y:S04]  /*1caa0*/  LDL.LU R4, [R1+0x88] ;  /* 0x0000880001047983 */ /* 0x002ea80000300800 */
[----:B------:R0:W-:Y:S04]  /*1cab0*/  STL [R1+0xe0], R11 ;  /* 0x0000e00b01007387 */ /* 0x0001e80000100800 */
[----:B----4-:R-:W4:Y:S04]  /*1cac0*/  LDL.LU R8, [R1+0x1d0] ;  /* 0x0001d00001087983 */ /* 0x010f280000300800 */
[----:B0-----:R-:W4:Y:S01]  /*1cad0*/  LDL.LU R11, [R1+0x84] ;  /* 0x00008400010b7983 */ /* 0x001f220000300800 */
[----:B------:R-:W-:-:S02]  /*1cae0*/  ISETP.GT.U32.AND P6, PT, R29, R12, PT ;  /* 0x0000000c1d00720c */ /* 0x000fc40003fc4070 */
[C---:B------:R-:W-:Y:S02]  /*1caf0*/  ISETP.GT.U32.AND P2, PT, R29.reuse, R16, PT ;  /* 0x000000101d00720c */ /* 0x040fe40003f44070 */
[----:B------:R-:W-:-:S09]  /*1cb00*/  ISETP.GT.U32.AND P3, PT, R29, R26, PT ;  /* 0x0000001a1d00720c */ /* 0x000fd20003f64070 */
[--C-:B------:R-:W-:Y:S01]  /*1cb10*/  @!P6 IMAD.IADD R12, R12, 0x1, -R29.reuse ;  /* 0x000000010c0ce824 */ /* 0x100fe200078e0a1d */
[----:B-----5:R-:W-:Y:S01]  /*1cb20*/  ISETP.GT.U32.AND P6, PT, R29, R17, PT ;  /* 0x000000111d00720c */ /* 0x020fe20003fc4070 */
[----:B------:R-:W-:-:S03]  /*1cb30*/  @!P2 IMAD.IADD R16, R16, 0x1, -R29 ;  /* 0x000000011010a824 */ /* 0x000fc600078e0a1d */
[C---:B------:R-:W-:Y:S02]  /*1cb40*/  ISETP.GT.U32.AND P2, PT, R29.reuse, R12, PT ;  /* 0x0000000c1d00720c */ /* 0x040fe40003f44070 */
[C---:B------:R-:W-:Y:S02]  /*1cb50*/  ISETP.GT.U32.AND P4, PT, R29.reuse, R10, PT ;  /* 0x0000000a1d00720c */ /* 0x040fe40003f84070 */
[C---:B------:R-:W-:Y:S02]  /*1cb60*/  ISETP.GT.U32.AND P5, PT, R29.reuse, R13, PT ;  /* 0x0000000d1d00720c */ /* 0x040fe40003fa4070 */
[----:B------:R-:W-:-:S03]  /*1cb70*/  ISETP.GT.U32.AND P0, PT, R29, R14, PT ;  /* 0x0000000e1d00720c */ /* 0x000fc60003f04070 */
[--C-:B------:R-:W-:Y:S01]  /*1cb80*/  @!P6 IMAD.IADD R17, R17, 0x1, -R29.reuse ;  /* 0x000000011111e824 */ /* 0x100fe200078e0a1d */
[C---:B------:R-:W-:Y:S01]  /*1cb90*/  ISETP.GT.U32.AND P1, PT, R29.reuse, R15, PT ;  /* 0x0000000f1d00720c */ /* 0x040fe20003f24070 */
[--C-:B------:R-:W-:Y:S02]  /*1cba0*/  @!P3 IMAD.IADD R26, R26, 0x1, -R29.reuse ;  /* 0x000000011a1ab824 */ /* 0x100fe400078e0a1d */
[--C-:B------:R-:W-:Y:S01]  /*1cbb0*/  @!P2 IMAD.IADD R12, R12, 0x1, -R29.reuse ;  /* 0x000000010c0ca824 */ /* 0x100fe200078e0a1d */
[----:B------:R-:W-:Y:S01]  /*1cbc0*/  ISETP.GT.U32.AND P2, PT, R29, R17, PT ;  /* 0x000000111d00720c */ /* 0x000fe20003f44070 */
[--C-:B------:R-:W-:Y:S02]  /*1cbd0*/  @!P4 IMAD.IADD R10, R10, 0x1, -R29.reuse ;  /* 0x000000010a0ac824 */ /* 0x100fe400078e0a1d */
[--C-:B------:R-:W-:Y:S02]  /*1cbe0*/  @!P5 IMAD.IADD R13, R13, 0x1, -R29.reuse ;  /* 0x000000010d0dd824 */ /* 0x100fe400078e0a1d */
[----:B------:R-:W-:Y:S01]  /*1cbf0*/  @!P0 IMAD.IADD R14, R14, 0x1, -R29 ;  /* 0x000000010e0e8824 */ /* 0x000fe200078e0a1d */
[----:B------:R-:W-:-:S02]  /*1cc00*/  ISETP.GT.U32.AND P3, PT, R29, R18, PT ;  /* 0x000000121d00720c */ /* 0x000fc40003f64070 */
[C---:B------:R-:W-:Y:S02]  /*1cc10*/  ISETP.GT.U32.AND P4, PT, R29.reuse, R27, PT ;  /* 0x0000001b1d00720c */ /* 0x040fe40003f84070 */
[----:B------:R-:W-:-:S03]  /*1cc20*/  ISETP.GT.U32.AND P5, PT, R29, R5, PT ;  /* 0x000000051d00720c */ /* 0x000fc60003fa4070 */
[--C-:B------:R-:W-:Y:S01]  /*1cc30*/  @!P2 IMAD.IADD R17, R17, 0x1, -R29.reuse ;  /* 0x000000011111a824 */ /* 0x100fe200078e0a1d */
[C---:B------:R-:W-:Y:S02]  /*1cc40*/  ISETP.GT.U32.AND P6, PT, R29.reuse, R16, PT ;  /* 0x000000101d00720c */ /* 0x040fe40003fc4070 */
[----:B------:R-:W-:Y:S01]  /*1cc50*/  ISETP.GT.U32.AND P0, PT, R29, R6, PT ;  /* 0x000000061d00720c */ /* 0x000fe20003f04070 */
[--C-:B------:R-:W-:Y:S02]  /*1cc60*/  @!P1 IMAD.IADD R15, R15, 0x1, -R29.reuse ;  /* 0x000000010f0f9824 */ /* 0x100fe400078e0a1d */
[--C-:B------:R-:W-:Y:S01]  /*1cc70*/  @!P3 IMAD.IADD R18, R18, 0x1, -R29.reuse ;  /* 0x000000011212b824 */ /* 0x100fe200078e0a1d */
[----:B------:R-:W-:Y:S01]  /*1cc80*/  ISETP.GT.U32.AND P1, PT, R29, R7, PT ;  /* 0x000000071d00720c */ /* 0x000fe20003f24070 */
[----:B------:R0:W-:Y:S01]  /*1cc90*/  STL [R1+0xd4], R12 ;  /* 0x0000d40c01007387 */ /* 0x0001e20000100800 */
[--C-:B------:R-:W-:Y:S02]  /*1cca0*/  @!P4 IMAD.IADD R27, R27, 0x1, -R29.reuse ;  /* 0x000000011b1bc824 */ /* 0x100fe400078e0a1d */
[--C-:B------:R-:W-:Y:S01]  /*1ccb0*/  @!P5 IMAD.IADD R5, R5, 0x1, -R29.reuse ;  /* 0x000000010505d824 */ /* 0x100fe200078e0a1d */
[----:B0-----:R-:W5:Y:S04]  /*1ccc0*/  LDL.LU R12, [R1+0x7c] ;  /* 0x00007c00010c7983 */ /* 0x001f680000300800 */
[----:B------:R-:W-:-:S02]  /*1ccd0*/  @!P0 IMAD.IADD R6, R6, 0x1, -R29 ;  /* 0x0000000106068824 */ /* 0x000fc400078e0a1d */
[--C-:B------:R-:W-:Y:S01]  /*1cce0*/  @!P6 IMAD.IADD R16, R16, 0x1, -R29.reuse ;  /* 0x000000011010e824 */ /* 0x100fe200078e0a1d */
[----:B------:R-:W-:Y:S01]  /*1ccf0*/  STL [R1+0xc0], R26 ;  /* 0x0000c01a01007387 */ /* 0x000fe20000100800 */
[----:B------:R-:W-:-:S03]  /*1cd00*/  @!P1 IMAD.IADD R7, R7, 0x1, -R29 ;  /* 0x0000000107079824 */ /* 0x000fc600078e0a1d */
[----:B------:R0:W-:Y:S04]  /*1cd10*/  STL [R1+0xc8], R10 ;  /* 0x0000c80a01007387 */ /* 0x0001e80000100800 */
[----:B------:R1:W-:Y:S04]  /*1cd20*/  STL [R1+0xcc], R13 ;  /* 0x0000cc0d01007387 */ /* 0x0003e80000100800 */
[----:B------:R1:W-:Y:S04]  /*1cd30*/  STL [R1+0xc4], R14 ;  /* 0x0000c40e01007387 */ /* 0x0003e80000100800 */
[----:B------:R1:W-:Y:S04]  /*1cd40*/  STL [R1+0x9c], R15 ;  /* 0x00009c0f01007387 */ /* 0x0003e80000100800 */
[----:B0-----:R-:W5:Y:S04]  /*1cd50*/  LDL R10, [R1+0x3408] ;  /* 0x00340800010a7983 */ /* 0x001f680000100800 */
[----:B------:R0:W-:Y:S04]  /*1cd60*/  STL [R1+0xa4], R16 ;  /* 0x0000a41001007387 */ /* 0x0001e80000100800 */
[----:B-1----:R-:W5:Y:S04]  /*1cd70*/  LDL.LU R13, [R1+0x68] ;  /* 0x00006800010d7983 */ /* 0x002f680000300800 */
[----:B------:R-:W5:Y:S04]  /*1cd80*/  LDL.LU R14, [R1+0x70] ;  /* 0x00007000010e7983 */ /* 0x000f680000300800 */
[----:B------:R1:W-:Y:S04]  /*1cd90*/  STL [R1+0xac], R17 ;  /* 0x0000ac1101007387 */ /* 0x0003e80000100800 */
[----:B------:R-:W5:Y:S04]  /*1cda0*/  LDL.LU R15, [R1+0x74] ;  /* 0x00007400010f7983 */ /* 0x000f680000300800 */
[----:B0-----:R-:W5:Y:S04]  /*1cdb0*/  LDL.LU R16, [R1+0x6c] ;  /* 0x00006c0001107983 */ /* 0x001f680000300800 */
        /* <DEDUP_REMOVED lines=9> */
[----:B----4-:R-:W-:Y:S01]  /*1ce50*/  ISETP.GT.U32.AND P0, PT, R29, R8, PT ;  /* 0x000000081d00720c */ /* 0x010fe20003f04070 */
[--C-:B------:R-:W-:Y:S01]  /*1ce60*/  @!P4 IMAD.IADD R3, R3, 0x1, -R29.reuse ;  /* 0x000000010303c824 */ /* 0x100fe200078e0a1d */
[C---:B------:R-:W-:Y:S02]  /*1ce70*/  ISETP.GT.U32.AND P3, PT, R29.reuse, R27, PT ;  /* 0x0000001b1d00720c */ /* 0x040fe40003f64070 */
[C---:B------:R-:W-:Y:S02]  /*1ce80*/  ISETP.GT.U32.AND P4, PT, R29.reuse, R5, PT ;  /* 0x000000051d00720c */ /* 0x040fe40003f84070 */
[C---:B------:R-:W-:Y:S01]  /*1ce90*/  ISETP.GT.U32.AND P1, PT, R29.reuse, R11, PT ;  /* 0x0000000b1d00720c */ /* 0x040fe20003f24070 */
        /* <DEDUP_REMOVED lines=9> */
[--C-:B------:R-:W-:Y:S01]  /*1cf30*/  @!P4 IMAD.IADD R5, R5, 0x1, -R29.reuse ;  /* 0x000000010505c824 */ /* 0x100fe200078e0a1d */
[----:B------:R0:W-:Y:S01]  /*1cf40*/  STL [R1+0xb0], R18 ;  /* 0x0000b01201007387 */ /* 0x0001e20000100800 */
[----:B------:R-:W-:-:S04]  /*1cf50*/  @!P5 IMAD.IADD R6, R6, 0x1, -R29 ;  /* 0x000000010606d824 */ /* 0x000fc800078e0a1d */
[--C-:B------:R-:W-:Y:S01]  /*1cf60*/  @!P0 IMAD.IADD R7, R7, 0x1, -R29.reuse ;  /* 0x0000000107078824 */ /* 0x100fe200078e0a1d */
[----:B0-----:R-:W2:Y:S04]  /*1cf70*/  LDL.LU R18, [R1+0x64] ;  /* 0x0000640001127983 */ /* 0x001ea80000300800 */
[----:B------:R-:W-:Y:S04]  /*1cf80*/  STL [R1+0xa8], R27 ;  /* 0x0000a81b01007387 */ /* 0x000fe80000100800 */
[----:B------:R-:W3:Y:S04]  /*1cf90*/  LDL.LU R25, [R1+0x164] ;  /* 0x0001640001197983 */ /* 0x000ee80000300800 */
[----:B------:R0:W-:Y:S04]  /*1cfa0*/  STL [R1+0xa0], R5 ;  /* 0x0000a00501007387 */ /* 0x0001e80000100800 */
[----:B------:R-:W4:Y:S04]  /*1cfb0*/  LDL.LU R26, [R1+0x17c] ;  /* 0x00017c00011a7983 */ /* 0x000f280000300800 */
[----:B------:R1:W-:Y:S04]  /*1cfc0*/  STL [R1+0x8c], R6 ;  /* 0x00008c0601007387 */ /* 0x0003e80000100800 */
[----:B0-----:R-:W2:Y:S01]  /*1cfd0*/  LDL.LU R5, [R1+0x160] ;  /* 0x0001600001057983 */ /* 0x001ea20000300800 */
[----:B------:R-:W-:-:S03]  /*1cfe0*/  @!P1 IMAD.IADD R9, R9, 0x1, -R29 ;  /* 0x0000000109099824 */ /* 0x000fc600078e0a1d */
[----:B-1----:R-:W2:Y:S04]  /*1cff0*/  LDL.LU R6, [R1+0x158] ;  /* 0x0001580001067983 */ /* 0x002ea80000300800 */
[----:B------:R0:W-:Y:S04]  /*1d000*/  STL [R1+0x94], R7 ;  /* 0x0000940701007387 */ /* 0x0001e80000100800 */
[----:B0-----:R-:W2:Y:S04]  /*1d010*/  LDL.LU R7, [R1+0x11c] ;  /* 0x00011c0001077983 */ /* 0x001ea80000300800 */
[----:B------:R0:W-:Y:S04]  /*1d020*/  STL [R1+0x98], R9 ;  /* 0x0000980901007387 */ /* 0x0001e80000100800 */
[----:B0-----:R-:W2:Y:S01]  /*1d030*/  LDL.LU R9, [R1+0x130] ;  /* 0x0001300001097983 */ /* 0x001ea20000300800 */
[----:B------:R-:W-:-:S05]  /*1d040*/  IABS R24, R24 ;  /* 0x0000001800187213 */ /* 0x000fca0000000000 */
[----:B------:R-:W-:Y:S01]  /*1d050*/  IMAD.HI.U32 R19, R28, R24, RZ ;  /* 0x000000181c137227 */ /* 0x000fe200078e00ff */
[----:B------:R-:W-:-:S03]  /*1d060*/  IABS R23, R23 ;  /* 0x0000001700177213 */ /* 0x000fc60000000000 */
[----:B------:R-:W-:Y:S01]  /*1d070*/  IMAD.MOV R19, RZ, RZ, -R19 ;  /* 0x000000ffff137224 */ /* 0x000fe200078e0a13 */
[----:B-----5:R-:W-:-:S03]  /*1d080*/  ISETP.GT.U32.AND P6, PT, R29, R12, PT ;  /* 0x0000000c1d00720c */ /* 0x020fc60003fc4070 */
[----:B------:R-:W-:Y:S02]  /*1d090*/  IMAD R24, R29, R19, R24 ;  /* 0x000000131d187224 */ /* 0x000fe400078e0218 */
[----:B------:R-:W-:Y:S01]  /*1d0a0*/  IMAD.HI.U32 R19, R28, R23, RZ ;  /* 0x000000171c137227 */ /* 0x000fe200078e00ff */
[----:B------:R-:W-:-:S03]  /*1d0b0*/  IABS R22, R22 ;  /* 0x0000001600167213 */ /* 0x000fc60000000000 */
[----:B------:R-:W-:Y:S01]  /*1d0c0*/  IMAD.MOV R19, RZ, RZ, -R19 ;  /* 0x000000ffff137224 */ /* 0x000fe200078e0a13 */
[C---:B------:R-:W-:Y:S02]  /*1d0d0*/  ISETP.GT.U32.AND P2, PT, R29.reuse, R0, PT ;  /* 0x000000001d00720c */ /* 0x040fe40003f44070 */
[C---:B------:R-:W-:Y:S01]  /*1d0e0*/  ISETP.GT.U32.AND P3, PT, R29.reuse, R2, PT ;  /* 0x000000021d00720c */ /* 0x040fe20003f64070 */
[C---:B------:R-:W-:Y:S01]  /*1d0f0*/  IMAD R23, R29.reuse, R19, R23 ;  /* 0x000000131d177224 */ /* 0x040fe200078e0217 */
[C---:B------:R-:W-:Y:S01]  /*1d100*/  ISETP.GT.U32.AND P4, PT, R29.reuse, R3, PT ;  /* 0x000000031d00720c */ /* 0x040fe20003f84070 */
[----:B------:R-:W-:Y:S01]  /*1d110*/  IMAD.HI.U32 R19, R28, R22, RZ ;  /* 0x000000161c137227 */ /* 0x000fe200078e00ff */
[----:B------:R-:W-:Y:S02]  /*1d120*/  IABS R21, R21 ;  /* 0x0000001500157213 */ /* 0x000fe40000000000 */
[----:B------:R-:W-:Y:S01]  /*1d130*/  ISETP.GT.U32.AND P5, PT, R29, R4, PT ;  /* 0x000000041d00720c */ /* 0x000fe20003fa4070 */
[----:B------:R-:W-:-:S02]  /*1d140*/  IMAD.MOV R19, RZ, RZ, -R19 ;  /* 0x000000ffff137224 */ /* 0x000fc400078e0a13 */
[----:B------:R-:W-:Y:S02]  /*1d150*/  @!P6 IMAD.IADD R12, R12, 0x1, -R29 ;  /* 0x000000010c0ce824 */ /* 0x000fe400078e0a1d */
[C---:B------:R-:W-:Y:S01]  /*1d160*/  IMAD R22, R29.reuse, R19, R22 ;  /* 0x000000131d167224 */ /* 0x040fe200078e0216 */
[C---:B------:R-:W-:Y:S01]  /*1d170*/  ISETP.GT.U32.AND P0, PT, R29.reuse, R8, PT ;  /* 0x000000081d00720c */ /* 0x040fe20003f04070 */
[----:B------:R-:W-:Y:S01]  /*1d180*/  IMAD.HI.U32 R19, R28, R21, RZ ;  /* 0x000000151c137227 */ /* 0x000fe200078e00ff */
[----:B------:R-:W-:-:S03]  /*1d190*/  ISETP.GT.U32.AND P1, PT, R29, R12, PT ;  /* 0x0000000c1d00720c */ /* 0x000fc60003f24070 */
[----:B------:R-:W-:Y:S01]  /*1d1a0*/  @!P2 IMAD.IADD R0, R0, 0x1, -R29 ;  /* 0x000000010000a824 */ /* 0x000fe200078e0a1d */
[C---:B------:R-:W-:Y:S01]  /*1d1b0*/  ISETP.GT.U32.AND P2, PT, R29.reuse, R13, PT ;  /* 0x0000000d1d00720c */ /* 0x040fe20003f44070 */
[----:B------:R-:W-:Y:S01]  /*1d1c0*/  IMAD.MOV R19, RZ, RZ, -R19 ;  /* 0x000000ffff137224 */ /* 0x000fe200078e0a13 */
[----:B------:R-:W-:Y:S01]  /*1d1d0*/  IABS R20, R20 ;  /* 0x0000001400147213 */ /* 0x000fe20000000000 */
[--C-:B------:R-:W-:Y:S01]  /*1d1e0*/  @!P3 IMAD.IADD R2, R2, 0x1, -R29.reuse ;  /* 0x000000010202b824 */ /* 0x100fe200078e0a1d */
[----:B------:R-:W-:Y:S01]  /*1d1f0*/  ISETP.GT.U32.AND P3, PT, R29, R14, PT ;  /* 0x0000000e1d00720c */ /* 0x000fe20003f64070 */
[----:B------:R-:W-:Y:S01]  /*1d200*/  @!P4 IMAD.IADD R3, R3, 0x1, -R29 ;  /* 0x000000010303c824 */ /* 0x000fe200078e0a1d */
[C---:B------:R-:W-:Y:S01]  /*1d210*/  ISETP.GT.U32.AND P4, PT, R29.reuse, R15, PT ;  /* 0x0000000f1d00720c */ /* 0x040fe20003f84070 */
[C---:B------:R-:W-:Y:S02]  /*1d220*/  IMAD R21, R29.reuse, R19, R21 ;  /* 0x000000131d157224 */ /* 0x040fe400078e0215 */
[----:B------:R-:W-:Y:S01]  /*1d230*/  IMAD.HI.U32 R19, R28, R20, RZ ;  /* 0x000000141c137227 */ /* 0x000fe200078e00ff */
[----:B------:R-:W-:-:S03]  /*1d240*/  ISETP.GT.U32.AND P6, PT, R29, R11, PT ;  /* 0x0000000b1d00720c */ /* 0x000fc60003fc4070 */
[----:B------:R-:W-:Y:S01]  /*1d250*/  @!P5 IMAD.IADD R4, R4, 0x1, -R29 ;  /* 0x000000010404d824 */ /* 0x000fe200078e0a1d */
[C---:B------:R-:W-:Y:S01]  /*1d260*/  ISETP.GT.U32.AND P5, PT, R29.reuse, R16, PT ;  /* 0x000000101d00720c */ /* 0x040fe20003fa4070 */
[----:B------:R-:W-:Y:S02]  /*1d270*/  IMAD.MOV R19, RZ, RZ, -R19 ;  /* 0x000000ffff137224 */ /* 0x000fe400078e0a13 */
[--C-:B------:R-:W-:Y:S01]  /*1d280*/  @!P0 IMAD.IADD R8, R8, 0x1, -R29.reuse ;  /* 0x0000000108088824 */ /* 0x100fe200078e0a1d */
[----:B------:R-:W-:Y:S01]  /*1d290*/  ISETP.GT.U32.AND P0, PT, R29, R17, PT ;  /* 0x000000111d00720c */ /* 0x000fe20003f04070 */
[--C-:B------:R-:W-:Y:S02]  /*1d2a0*/  @!P1 IMAD.IADD R12, R12, 0x1, -R29.reuse ;  /* 0x000000010c0c9824 */ /* 0x100fe400078e0a1d */
[--C-:B------:R-:W-:Y:S02]  /*1d2b0*/  @!P2 IMAD.IADD R13, R13, 0x1, -R29.reuse ;  /* 0x000000010d0da824 */ /* 0x100fe400078e0a1d */
[----:B------:R-:W-:Y:S01]  /*1d2c0*/  IMAD R20, R29, R19, R20 ;  /* 0x000000131d147224 */ /* 0x000fe200078e0214 */
[----:B------:R-:W-:Y:S01]  /*1d2d0*/  IABS R19, R10 ;  /* 0x0000000a00137213 */ /* 0x000fe20000000000 */
[--C-:B------:R-:W-:Y:S01]  /*1d2e0*/  @!P3 IMAD.IADD R14, R14, 0x1, -R29.reuse ;  /* 0x000000010e0eb824 */ /* 0x100fe200078e0a1d */
[----:B------:R-:W5:Y:S01]  /*1d2f0*/  LDL.LU R10, [R1+0x134] ;  /* 0x00013400010a7983 */ /* 0x000f620000300800 */
[----:B------:R-:W-:-:S02]  /*1d300*/  @!P4 IMAD.IADD R15, R15, 0x1, -R29 ;  /* 0x000000010f0fc824 */ /* 0x000fc400078e0a1d */
[--C-:B------:R-:W-:Y:S02]  /*1d310*/  @!P5 IMAD.IADD R16, R16, 0x1, -R29.reuse ;  /* 0x000000011010d824 */ /* 0x100fe400078e0a1d */
[--C-:B------:R-:W-:Y:S02]  /*1d320*/  @!P6 IMAD.IADD R11, R11, 0x1, -R29.reuse ;  /* 0x000000010b0be824 */ /* 0x100fe400078e0a1d */
[----:B------:R-:W-:Y:S01]  /*1d330*/  @!P0 IMAD.IADD R17, R17, 0x1, -R29 ;  /* 0x0000000111118824 */ /* 0x000fe200078e0a1d */
[----:B------:R0:W-:Y:S04]  /*1d340*/  STL [R1+0x90], R0 ;  /* 0x0000900001007387 */ /* 0x0001e80000100800 */
[----:B------:R1:W-:Y:S04]  /*1d350*/  STL [R1+0x78], R2 ;  /* 0x0000780201007387 */ /* 0x0003e80000100800 */
[----:B------:R0:W-:Y:S04]  /*1d360*/  STL [R1+0x80], R3 ;  /* 0x0000800301007387 */ /* 0x0001e80000100800 */
[----:B------:R0:W-:Y:S04]  /*1d370*/  STL [R1+0x88], R4 ;  /* 0x0000880401007387 */ /* 0x0001e80000100800 */
[----:B------:R-:W-:Y:S04]  /*1d380*/  STL [R1+0x1d0], R8 ;  /* 0x0001d00801007387 */ /* 0x000fe80000100800 */
[----:B------:R-:W5:Y:S04]  /*1d390*/  LDL.LU R27, [R1+0x12c] ;  /* 0x00012c00011b7983 */ /* 0x000f680000300800 */
[----:B------:R1:W-:Y:S04]  /*1d3a0*/  STL [R1+0x84], R11 ;  /* 0x0000840b01007387 */ /* 0x0003e80000100800 */
[----:B0-----:R-:W5:Y:S04]  /*1d3b0*/  LDL.LU R0, [R1+0xdc] ;  /* 0x0000dc0001007983 */ /* 0x001f680000300800 */
[----:B-1----:R-:W5:Y:S04]  /*1d3c0*/  LDL.LU R2, [R1+0xec] ;  /* 0x0000ec0001027983 */ /* 0x002f680000300800 */
[----:B------:R-:W-:Y:S04]  /*1d3d0*/  STL [R1+0x7c], R12 ;  /* 0x00007c0c01007387 */ /* 0x000fe80000100800 */
[----:B------:R-:W5:Y:S04]  /*1d3e0*/  LDL.LU R3, [R1+0xf4] ;  /* 0x0000f40001037983 */ /* 0x000f680000300800 */
[----:B------:R-:W5:Y:S04]  /*1d3f0*/  LDL.LU R4, [R1+0x10c] ;  /* 0x00010c0001047983 */ /* 0x000f680000300800 */
[----:B------:R-:W5:Y:S01]  /*1d400*/  LDL.LU R11, [R1+0xf0] ;  /* 0x0000f000010b7983 */ /* 0x000f620000300800 */
[----:B---3--:R-:W-:-:S02]  /*1d410*/  ISETP.GT.U32.AND P1, PT, R29, R25, PT ;  /* 0x000000191d00720c */ /* 0x008fc40003f24070 */
[C---:B----4-:R-:W-:Y:S02]  /*1d420*/  ISETP.GT.U32.AND P2, PT, R29.reuse, R26, PT ;  /* 0x0000001a1d00720c */ /* 0x050fe40003f44070 */
[C---:B--2---:R-:W-:Y:S02]  /*1d430*/  ISETP.GT.U32.AND P6, PT, R29.reuse, R18, PT ;  /* 0x000000121d00720c */ /* 0x044fe40003fc4070 */
[C---:B------:R-:W-:Y:S02]  /*1d440*/  ISETP.GT.U32.AND P3, PT, R29.reuse, R5, PT ;  /* 0x000000051d00720c */ /* 0x040fe40003f64070 */
[----:B------:R-:W-:-:S05]  /*1d450*/  ISETP.GT.U32.AND P4, PT, R29, R6, PT ;  /* 0x000000061d00720c */ /* 0x000fca0003f84070 */
[--C-:B------:R-:W-:Y:S01]  /*1d460*/  @!P1 IMAD.IADD R25, R25, 0x1, -R29.reuse ;  /* 0x0000000119199824 */ /* 0x100fe200078e0a1d */
[C---:B------:R-:W-:Y:S01]  /*1d470*/  ISETP.GT.U32.AND P1, PT, R29.reuse, R13, PT ;  /* 0x0000000d1d00720c */ /* 0x040fe20003f24070 */
[--C-:B------:R-:W-:Y:S01]  /*1d480*/  @!P2 IMAD.IADD R26, R26, 0x1, -R29.reuse ;  /* 0x000000011a1aa824 */ /* 0x100fe200078e0a1d */
[C---:B------:R-:W-:Y:S02]  /*1d490*/  ISETP.GT.U32.AND P2, PT, R29.reuse, R14, PT ;  /* 0x0000000e1d00720c */ /* 0x040fe40003f44070 */
[----:B------:R-:W-:Y:S01]  /*1d4a0*/  ISETP.GT.U32.AND P5, PT, R29, R7, PT ;  /* 0x000000071d00720c */ /* 0x000fe20003fa4070 */
[--C-:B------:R-:W-:Y:S01]  /*1d4b0*/  @!P3 IMAD.IADD R5, R5, 0x1, -R29.reuse ;  /* 0x000000010505b824 */ /* 0x100fe200078e0a1d */
[C---:B------:R-:W-:Y:S01]  /*1d4c0*/  ISETP.GT.U32.AND P3, PT, R29.reuse, R15, PT ;  /* 0x0000000f1d00720c */ /* 0x040fe20003f64070 */
[--C-:B------:R-:W-:Y:S01]  /*1d4d0*/  @!P4 IMAD.IADD R6, R6, 0x1, -R29.reuse ;  /* 0x000000010606c824 */ /* 0x100fe200078e0a1d */
[C---:B------:R-:W-:Y:S01]  /*1d4e0*/  ISETP.GT.U32.AND P4, PT, R29.reuse, R16, PT ;  /* 0x000000101d00720c */ /* 0x040fe20003f84070 */
[----:B------:R-:W-:Y:S01]  /*1d4f0*/  @!P6 IMAD.IADD R18, R18, 0x1, -R29 ;  /* 0x000000011212e824 */ /* 0x000fe200078e0a1d */
[----:B------:R-:W-:-:S07]  /*1d500*/  ISETP.GT.U32.AND P0, PT, R29, R9, PT ;  /* 0x000000091d00720c */ /* 0x000fce0003f04070 */
[--C-:B------:R-:W-:Y:S01]  /*1d510*/  @!P5 IMAD.IADD R7, R7, 0x1, -R29.reuse ;  /* 0x000000010707d824 */ /* 0x100fe200078e0a1d */
[----:B------:R-:W-:Y:S01]  /*1d520*/  ISETP.GT.U32.AND P5, PT, R29, R17, PT ;  /* 0x000000111d00720c */ /* 0x000fe20003fa4070 */
[--C-:B------:R-:W-:Y:S02]  /*1d530*/  @!P1 IMAD.IADD R13, R13, 0x1, -R29.reuse ;  /* 0x000000010d0d9824 */ /* 0x100fe400078e0a1d */
[--C-:B------:R-:W-:Y:S02]  /*1d540*/  @!P2 IMAD.IADD R14, R14, 0x1, -R29.reuse ;  /* 0x000000010e0ea824 */ /* 0x100fe400078e0a1d */
[--C-:B------:R-:W-:Y:S02]  /*1d550*/  @!P3 IMAD.IADD R15, R15, 0x1, -R29.reuse ;  /* 0x000000010f0fb824 */ /* 0x100fe400078e0a1d */
[--C-:B------:R-:W-:Y:S01]  /*1d560*/  @!P0 IMAD.IADD R9, R9, 0x1, -R29.reuse ;  /* 0x0000000109098824 */ /* 0x100fe200078e0a1d */
[----:B------:R-:W-:Y:S01]  /*1d570*/  ISETP.GT.U32.AND P0, PT, R29, R18, PT ;  /* 0x000000121d00720c */ /* 0x000fe20003f04070 */
[--C-:B------:R-:W-:Y:S01]  /*1d580*/  @!P4 IMAD.IADD R16, R16, 0x1, -R29.reuse ;  /* 0x000000011010c824 */ /* 0x100fe200078e0a1d */
[----:B------:R0:W-:Y:S03]  /*1d590*/  STL [R1+0x68], R13 ;  /* 0x0000680d01007387 */ /* 0x0001e60000100800 */
[--C-:B------:R-:W-:Y:S01]  /*1d5a0*/  @!P5 IMAD.IADD R17, R17, 0x1, -R29.reuse ;  /* 0x000000011111d824 */ /* 0x100fe200078e0a1d */
[----:B------:R1:W-:Y:S04]  /*1d5b0*/  STL [R1+0x70], R14 ;  /* 0x0000700e01007387 */ /* 0x0003e80000100800 */
[----:B0-----:R-:W2:Y:S04]  /*1d5c0*/  LDL.LU R13, [R1+0xe4] ;  /* 0x0000e400010d7983 */ /* 0x001ea80000300800 */
[----:B------:R0:W-:Y:S04]  /*1d5d0*/  STL [R1+0x74], R15 ;  /* 0x0000740f01007387 */ /* 0x0001e80000100800 */
[----:B------:R3:W-:Y:S01]  /*1d5e0*/  STL [R1+0x6c], R16 ;  /* 0x00006c1001007387 */ /* 0x0007e20000100800 */
[----:B------:R-:W-:-:S03]  /*1d5f0*/  @!P0 IMAD.IADD R18, R18, 0x1, -R29 ;  /* 0x0000000112128824 */ /* 0x000fc600078e0a1d */
[----:B-1----:R-:W4:Y:S04]  /*1d600*/  LDL.LU R14, [R1+0x1c] ;  /* 0x00001c00010e7983 */ /* 0x002f280000300800 */
[----:B0-----:R-:W4:Y:S04]  /*1d610*/  LDL.LU R15, [R1+0xb8] ;  /* 0x0000b800010f7983 */ /* 0x001f280000300800 */
[----:B------:R-:W-:Y:S04]  /*1d620*/  STL [R1+0x60], R17 ;  /* 0x0000601101007387 */ /* 0x000fe80000100800 */
[----:B------:R-:W4:Y:S04]  /*1d630*/  LDL.LU R8, [R1+0xbc] ;  /* 0x0000bc0001087983 */ /* 0x000f280000300800 */
[----:B---3--:R-:W3:Y:S04]  /*1d640*/  LDL.LU R16, [R1+0xb4] ;  /* 0x0000b40001107983 */ /* 0x008ee80000300800 */
[----:B------:R0:W-:Y:S04]  /*1d650*/  STL [R1+0x64], R18 ;  /* 0x0000641201007387 */ /* 0x0001e80000100800 */
[----:B0-----:R-:W3:Y:S04]  /*1d660*/  LDL.LU R18, [R1+0x18] ;  /* 0x0000180001127983 */ /* 0x001ee80000300800 */
[----:B------:R-:W3:Y:S01]  /*1d670*/  LDL.LU R17, [R1+0x14] ;  /* 0x0000140001117983 */ /* 0x000ee20000300800 */
[----:B-----5:R-:W-:-:S02]  /*1d680*/  ISETP.GT.U32.AND P6, PT, R29, R10, PT ;  /* 0x0000000a1d00720c */ /* 0x020fc40003fc4070 */
[C---:B------:R-:W-:Y:S02]  /*1d690*/  ISETP.GT.U32.AND P1, PT, R29.reuse, R25, PT ;  /* 0x000000191d00720c */ /* 0x040fe40003f24070 */
[C---:B------:R-:W-:Y:S02]  /*1d6a0*/  ISETP.GT.U32.AND P2, PT, R29.reuse, R26, PT ;  /* 0x0000001a1d00720c */ /* 0x040fe40003f44070 */
[C---:B------:R-:W-:Y:S02]  /*1d6b0*/  ISETP.GT.U32.AND P3, PT, R29.reuse, R5, PT ;  /* 0x000000051d00720c */ /* 0x040fe40003f64070 */
[C---:B------:R-:W-:Y:S02]  /*1d6c0*/  ISETP.GT.U32.AND P4, PT, R29.reuse, R6, PT ;  /* 0x000000061d00720c */ /* 0x040fe40003f84070 */
[----:B------:R-:W-:-:S03]  /*1d6d0*/  ISETP.GT.U32.AND P5, PT, R29, R7, PT ;  /* 0x000000071d00720c */ /* 0x000fc60003fa4070 */
[--C-:B------:R-:W-:Y:S02]  /*1d6e0*/  @!P6 IMAD.IADD R10, R10, 0x1, -R29.reuse ;  /* 0x000000010a0ae824 */ /* 0x100fe400078e0a1d */
[----:B------:R-:W-:-:S03]  /*1d6f0*/  @!P1 IMAD.IADD R25, R25, 0x1, -R29 ;  /* 0x0000000119199824 */ /* 0x000fc600078e0a1d */
[C---:B------:R-:W-:Y:S01]  /*1d700*/  ISETP.GT.U32.AND P0, PT, R29.reuse, R10, PT ;  /* 0x0000000a1d00720c */ /* 0x040fe20003f04070 */
[--C-:B------:R-:W-:Y:S01]  /*1d710*/  @!P2 IMAD.IADD R26, R26, 0x1, -R29.reuse ;  /* 0x000000011a1aa824 */ /* 0x100fe200078e0a1d */
[----:B------:R-:W-:Y:S01]  /*1d720*/  ISETP.GT.U32.AND P1, PT, R29, R27, PT ;  /* 0x0000001b1d00720c */ /* 0x000fe20003f24070 */
[--C-:B------:R-:W-:Y:S01]  /*1d730*/  @!P3 IMAD.IADD R5, R5, 0x1, -R29.reuse ;  /* 0x000000010505b824 */ /* 0x100fe200078e0a1d */
[C---:B------:R-:W-:Y:S01]  /*1d740*/  ISETP.GT.U32.AND P6, PT, R29.reuse, R9, PT ;  /* 0x000000091d00720c */ /* 0x040fe20003fc4070 */
[--C-:B------:R-:W-:Y:S01]  /*1d750*/  @!P4 IMAD.IADD R6, R6, 0x1, -R29.reuse ;  /* 0x000000010606c824 */ /* 0x100fe200078e0a1d */
[C---:B------:R-:W-:Y:S02]  /*1d760*/  ISETP.GT.U32.AND P2, PT, R29.reuse, R0, PT ;  /* 0x000000001d00720c */ /* 0x040fe40003f44070 */
[----:B------:R-:W-:Y:S01]  /*1d770*/  ISETP.GT.U32.AND P3, PT, R29, R2, PT ;  /* 0x000000021d00720c */ /* 0x000fe20003f64070 */
[----:B------:R-:W-:-:S04]  /*1d780*/  @!P5 IMAD.IADD R7, R7, 0x1, -R29 ;  /* 0x000000010707d824 */ /* 0x000fc800078e0a1d */
[--C-:B------:R-:W-:Y:S01]  /*1d790*/  @!P0 IMAD.IADD R10, R10, 0x1, -R29.reuse ;  /* 0x000000010a0a8824 */ /* 0x100fe200078e0a1d */
[C---:B------:R-:W-:Y:S02]  /*1d7a0*/  ISETP.GT.U32.AND P4, PT, R29.reuse, R3, PT ;  /* 0x000000031d00720c */ /* 0x040fe40003f84070 */
[----:B------:R-:W-:Y:S01]  /*1d7b0*/  ISETP.GT.U32.AND P5, PT, R29, R4, PT ;  /* 0x000000041d00720c */ /* 0x000fe20003fa4070 */
[--C-:B------:R-:W-:Y:S02]  /*1d7c0*/  @!P1 IMAD.IADD R27, R27, 0x1, -R29.reuse ;  /* 0x000000011b1b9824 */ /* 0x100fe400078e0a1d */
[--C-:B------:R-:W-:Y:S02]  /*1d7d0*/  @!P2 IMAD.IADD R0, R0, 0x1, -R29.reuse ;  /* 0x000000010000a824 */ /* 0x100fe400078e0a1d */
[--C-:B------:R-:W-:Y:S02]  /*1d7e0*/  @!P3 IMAD.IADD R2, R2, 0x1, -R29.reuse ;  /* 0x000000010202b824 */ /* 0x100fe400078e0a1d */
[----:B------:R-:W-:Y:S01]  /*1d7f0*/  @!P6 IMAD.IADD R9, R9, 0x1, -R29 ;  /* 0x000000010909e824 */ /* 0x000fe200078e0a1d */
[----:B------:R-:W-:-:S03]  /*1d800*/  ISETP.GT.U32.AND P6, PT, R29, R11, PT ;  /* 0x0000000b1d00720c */ /* 0x000fc60003fc4070 */
[--C-:B------:R-:W-:Y:S02]  /*1d810*/  @!P4 IMAD.IADD R3, R3, 0x1, -R29.reuse ;  /* 0x000000010303c824 */ /* 0x100fe400078e0a1d */
[--C-:B------:R-:W-:Y:S01]  /*1d820*/  @!P5 IMAD.IADD R4, R4, 0x1, -R29.reuse ;  /* 0x000000010404d824 */ /* 0x100fe200078e0a1d */
[----:B------:R0:W-:Y:S07]  /*1d830*/  STL [R1+0x164], R25 ;  /* 0x0001641901007387 */ /* 0x0001ee0000100800 */
[----:B------:R-:W-:Y:S01]  /*1d840*/  @!P6 IMAD.IADD R11, R11, 0x1, -R29 ;  /* 0x000000010b0be824 */ /* 0x000fe200078e0a1d */
[----:B0-----:R-:W5:Y:S04]  /*1d850*/  LDL.LU R25, [R1+0x3ea0] ;  /* 0x003ea00001197983 */ /* 0x001f680000300800 */
[----:B------:R0:W-:Y:S04]  /*1d860*/  STL [R1+0x17c], R26 ;  /* 0x00017c1a01007387 */ /* 0x0001e80000100800 */
[----:B0-----:R-:W5:Y:S04]  /*1d870*/  LDL.LU R26, [R1+0x3e9c] ;  /* 0x003e9c00011a7983 */ /* 0x001f680000300800 */
[----:B------:R0:W-:Y:S04]  /*1d880*/  STL [R1+0x160], R5 ;  /* 0x0001600501007387 */ /* 0x0001e80000100800 */
[----:B------:R1:W-:Y:S04]  /*1d890*/  STL [R1+0x158], R6 ;  /* 0x0001580601007387 */ /* 0x0003e80000100800 */
[----:B------:R1:W-:Y:S04]  /*1d8a0*/  STL [R1+0x11c], R7 ;  /* 0x00011c0701007387 */ /* 0x0003e80000100800 */
[----:B0-----:R-:W5:Y:S04]  /*1d8b0*/  LDL.LU R5, [R1+0x10] ;  /* 0x0000100001057983 */ /* 0x001f680000300800 */
[----:B------:R0:W-:Y:S04]  /*1d8c0*/  STL [R1+0x130], R9 ;  /* 0x0001300901007387 */ /* 0x0001e80000100800 */
[----:B-1----:R-:W5:Y:S04]  /*1d8d0*/  LDL.LU R6, [R1+0xc] ;  /* 0x00000c0001067983 */ /* 0x002f680000300800 */
[----:B------:R-:W5:Y:S04]  /*1d8e0*/  LDL.LU R7, [R1+0x8] ;  /* 0x0000080001077983 */ /* 0x000f680000300800 */
[----:B------:R1:W-:Y:S04]  /*1d8f0*/  STL [R1+0x134], R10 ;  /* 0x0001340a01007387 */ /* 0x0003e80000100800 */
[----:B0-----:R-:W5:Y:S01]  /*1d900*/  LDL.LU R9, [R1+0x4] ;  /* 0x0000040001097983 */ /* 0x001f620000300800 */
[----:B------:R-:W-:-:S03]  /*1d910*/  IMAD.HI.U32 R12, R28, R19, RZ ;  /* 0x000000131c0c7227 */ /* 0x000fc600078e00ff */
[----:B-1----:R-:W5:Y:S01]  /*1d920*/  LDL.LU R10, [R1] ;  /* 0x00000000010a7983 */ /* 0x002f620000300800 */
[----:B------:R-:W-:-:S04]  /*1d930*/  IMAD.MOV R12, RZ, RZ, -R12 ;  /* 0x000000ffff0c7224 */ /* 0x000fc800078e0a0c */
[C---:B------:R-:W-:Y:S01]  /*1d940*/  IMAD R19, R29.reuse, R12, R19 ;  /* 0x0000000c1d137224 */ /* 0x040fe200078e0213 */
[C---:B--2---:R-:W-:Y:S02]  /*1d950*/  ISETP.GT.U32.AND P0, PT, R29.reuse, R13, PT ;  /* 0x0000000d1d00720c */ /* 0x044fe40003f04070 */
[C---:B----4-:R-:W-:Y:S02]  /*1d960*/  ISETP.GT.U32.AND P1, PT, R29.reuse, R14, PT ;  /* 0x0000000e1d00720c */ /* 0x050fe40003f24070 */
[----:B------:R-:W-:-:S09]  /*1d970*/  ISETP.GT.U32.AND P2, PT, R29, R15, PT ;  /* 0x0000000f1d00720c */ /* 0x000fd20003f44070 */
[--C-:B------:R-:W-:Y:S01]  /*1d980*/  @!P0 IMAD.IADD R13, R13, 0x1, -R29.reuse ;  /* 0x000000010d0d8824 */ /* 0x100fe200078e0a1d */
[C---:B------:R-:W-:Y:S02]  /*1d990*/  ISETP.GT.U32.AND P3, PT, R29.reuse, R8, PT ;  /* 0x000000081d00720c */ /* 0x040fe40003f64070 */
[C---:B---3--:R-:W-:Y:S01]  /*1d9a0*/  ISETP.GT.U32.AND P4, PT, R29.reuse, R16, PT ;  /* 0x000000101d00720c */ /* 0x048fe20003f84070 */
[--C-:B------:R-:W-:Y:S01]  /*1d9b0*/  @!P1 IMAD.IADD R14, R14, 0x1, -R29.reuse ;  /* 0x000000010e0e9824 */ /* 0x100fe200078e0a1d */
[----:B------:R-:W-:Y:S01]  /*1d9c0*/  ISETP.GT.U32.AND P0, PT, R29, R27, PT ;  /* 0x0000001b1d00720c */ /* 0x000fe20003f04070 */
[----:B------:R-:W-:Y:S01]  /*1d9d0*/  @!P2 IMAD.IADD R15, R15, 0x1, -R29 ;  /* 0x000000010f0fa824 */ /* 0x000fe200078e0a1d */
[C---:B------:R-:W-:Y:S02]  /*1d9e0*/  ISETP.GT.U32.AND P1, PT, R29.reuse, R0, PT ;  /* 0x000000001d00720c */ /* 0x040fe40003f24070 */
[C---:B------:R-:W-:Y:S02]  /*1d9f0*/  ISETP.GT.U32.AND P2, PT, R29.reuse, R2, PT ;  /* 0x000000021d00720c */ /* 0x040fe40003f44070 */
[----:B------:R-:W-:-:S03]  /*1da00*/  ISETP.GT.U32.AND P5, PT, R29, R18, PT ;  /* 0x000000121d00720c */ /* 0x000fc60003fa4070 */
[--C-:B------:R-:W-:Y:S01]  /*1da10*/  @!P3 IMAD.IADD R8, R8, 0x1, -R29.reuse ;  /* 0x000000010808b824 */ /* 0x100fe200078e0a1d */
[C---:B------:R-:W-:Y:S01]  /*1da20*/  ISETP.GT.U32.AND P3, PT, R29.reuse, R3, PT ;  /* 0x000000031d00720c */ /* 0x040fe20003f64070 */
[--C-:B------:R-:W-:Y:S01]  /*1da30*/  @!P4 IMAD.IADD R16, R16, 0x1, -R29.reuse ;  /* 0x000000011010c824 */ /* 0x100fe200078e0a1d */
[C---:B------:R-:W-:Y:S02]  /*1da40*/  ISETP.GT.U32.AND P6, PT, R29.reuse, R17, PT ;  /* 0x000000111d00720c */ /* 0x040fe40003fc4070 */
[----:B------:R-:W-:Y:S01]  /*1da50*/  ISETP.GT.U32.AND P4, PT, R29, R4, PT ;  /* 0x000000041d00720c */ /* 0x000fe20003f84070 */
[----:B------:R-:W-:Y:S01]  /*1da60*/  @!P0 IMAD.IADD R27, R27, 0x1, -R29 ;  /* 0x000000011b1b8824 */ /* 0x000fe200078e0a1d */
[----:B------:R-:W-:-:S03]  /*1da70*/  ISETP.GT.U32.AND P0, PT, R29, R13, PT ;  /* 0x0000000d1d00720c */ /* 0x000fc60003f04070 */
[--C-:B------:R-:W-:Y:S01]  /*1da80*/  @!P5 IMAD.IADD R18, R18, 0x1, -R29.reuse ;  /* 0x000000011212d824 */ /* 0x100fe200078e0a1d */
[C---:B------:R-:W-:Y:S01]  /*1da90*/  ISETP.GT.U32.AND P5, PT, R29.reuse, R11, PT ;  /* 0x0000000b1d00720c */ /* 0x040fe20003fa4070 */
[--C-:B------:R-:W-:Y:S01]  /*1daa0*/  @!P1 IMAD.IADD R0, R0, 0x1, -R29.reuse ;  /* 0x0000000100009824 */ /* 0x100fe200078e0a1d */
[C---:B------:R-:W-:Y:S01]  /*1dab0*/  ISETP.GT.U32.AND P1, PT, R29.reuse, R14, PT ;  /* 0x0000000e1d00720c */ /* 0x040fe20003f24070 */
[--C-:B------:R-:W-:Y:S01]  /*1dac0*/  @!P2 IMAD.IADD R2, R2, 0x1, -R29.reuse ;  /* 0x000000010202a824 */ /* 0x100fe200078e0a1d */
[----:B------:R-:W-:Y:S01]  /*1dad0*/  ISETP.GT.U32.AND P2, PT, R29, R15, PT ;  /* 0x0000000f1d00720c */ /* 0x000fe20003f44070 */
[----:B------:R0:W-:Y:S01]  /*1dae0*/  STL [R1+0x12c], R27 ;  /* 0x00012c1b01007387 */ /* 0x0001e20000100800 */
[--C-:B------:R-:W-:Y:S01]  /*1daf0*/  @!P3 IMAD.IADD R3, R3, 0x1, -R29.reuse ;  /* 0x000000010303b824 */ /* 0x100fe200078e0a1d */
[----:B------:R-:W-:Y:S01]  /*1db00*/  ISETP.GT.U32.AND P3, PT, R29, R8, PT ;  /* 0x000000081d00720c */ /* 0x000fe20003f64070 */
[--C-:B------:R-:W-:Y:S02]  /*1db10*/  @!P6 IMAD.IADD R17, R17, 0x1, -R29.reuse ;  /* 0x000000011111e824 */ /* 0x100fe400078e0a1d */
[--C-:B------:R-:W-:Y:S01]  /*1db20*/  @!P4 IMAD.IADD R4, R4, 0x1, -R29.reuse ;  /* 0x000000010404c824 */ /* 0x100fe200078e0a1d */
[----:B------:R-:W-:Y:S01]  /*1db30*/  ISETP.GT.U32.AND P4, PT, R29, R16, PT ;  /* 0x000000101d00720c */ /* 0x000fe20003f84070 */
[----:B0-----:R-:W2:Y:S01]  /*1db40*/  LDL.LU R27, [R1+0x3e98] ;  /* 0x003e9800011b7983 */ /* 0x001ea20000300800 */
[----:B------:R-:W-:-:S03]  /*1db50*/  @!P5 IMAD.IADD R11, R11, 0x1, -R29 ;  /* 0x000000010b0bd824 */ /* 0x000fc600078e0a1d */
[----:B------:R0:W-:Y:S01]  /*1db60*/  STL [R1+0xdc], R0 ;  /* 0x0000dc0001007387 */ /* 0x0001e20000100800 */
[----:B------:R-:W-:Y:S01]  /*1db70*/  ISETP.GT.U32.AND P6, PT, R29, R18, PT ;  /* 0x000000121d00720c */ /* 0x000fe20003fc4070 */
[--C-:B------:R-:W-:Y:S01]  /*1db80*/  @!P0 IMAD.IADD R13, R13, 0x1, -R29.reuse ;  /* 0x000000010d0d8824 */ /* 0x100fe200078e0a1d */
[----:B------:R-:W-:Y:S01]  /*1db90*/  ISETP.GT.U32.AND P5, PT, R29, R17, PT ;  /* 0x000000111d00720c */ /* 0x000fe20003fa4070 */
[----:B0-----:R-:W3:Y:S04]  /*1dba0*/  LDL.LU R0, [R1+0x3e94] ;  /* 0x003e940001007983 */ /* 0x001ee80000300800 */
[----:B------:R0:W-:Y:S01]  /*1dbb0*/  STL [R1+0xec], R2 ;  /* 0x0000ec0201007387 */ /* 0x0001e20000100800 */
[--C-:B------:R-:W-:Y:S02]  /*1dbc0*/  @!P1 IMAD.IADD R14, R14, 0x1, -R29.reuse ;  /* 0x000000010e0e9824 */ /* 0x100fe400078e0a1d */
[--C-:B------:R-:W-:Y:S01]  /*1dbd0*/  @!P2 IMAD.IADD R15, R15, 0x1, -R29.reuse ;  /* 0x000000010f0fa824 */ /* 0x100fe200078e0a1d */
[----:B0-----:R-:W4:Y:S04]  /*1dbe0*/  LDL.LU R2, [R1+0x3e90] ;  /* 0x003e900001027983 */ /* 0x001f280000300800 */
[----:B------:R0:W-:Y:S01]  /*1dbf0*/  STL [R1+0xf4], R3 ;  /* 0x0000f40301007387 */ /* 0x0001e20000100800 */
[----:B------:R-:W-:-:S03]  /*1dc00*/  @!P3 IMAD.IADD R8, R8, 0x1, -R29 ;  /* 0x000000010808b824 */ /* 0x000fc600078e0a1d */
[----:B0-----:R-:W2:Y:S04]  /*1dc10*/  LDL.LU R3, [R1+0x3e8c] ;  /* 0x003e8c0001037983 */ /* 0x001ea80000300800 */
[----:B------:R0:W-:Y:S01]  /*1dc20*/  STL [R1+0x10c], R4 ;  /* 0x00010c0401007387 */ /* 0x0001e20000100800 */
[----:B------:R-:W-:-:S03]  /*1dc30*/  @!P4 IMAD.IADD R16, R16, 0x1, -R29 ;  /* 0x000000011010c824 */ /* 0x000fc600078e0a1d */
[----:B0-----:R-:W2:Y:S04]  /*1dc40*/  LDL.LU R4, [R1+0x3e88] ;  /* 0x003e880001047983 */ /* 0x001ea80000300800 */
[----:B------:R0:W-:Y:S01]  /*1dc50*/  STL [R1+0xf0], R11 ;  /* 0x0000f00b01007387 */ /* 0x0001e20000100800 */
[----:B------:R-:W-:-:S03]  /*1dc60*/  @!P6 IMAD.IADD R18, R18, 0x1, -R29 ;  /* 0x000000011212e824 */ /* 0x000fc600078e0a1d */
[----:B0-----:R-:W2:Y:S04]  /*1dc70*/  LDL.LU R11, [R1+0x3e84] ;  /* 0x003e8400010b7983 */ /* 0x001ea80000300800 */
[----:B------:R-:W2:Y:S04]  /*1dc80*/  LDL.LU R12, [R1+0x3e80] ;  /* 0x003e8000010c7983 */ /* 0x000ea80000300800 */
[----:B------:R0:W-:Y:S01]  /*1dc90*/  STL [R1+0xe4], R13 ;  /* 0x0000e40d01007387 */ /* 0x0001e20000100800 */
[----:B------:R-:W-:-:S03]  /*1dca0*/  @!P5 IMAD.IADD R17, R17, 0x1, -R29 ;  /* 0x000000011111d824 */ /* 0x000fc600078e0a1d */
[----:B0-----:R-:W3:Y:S04]  /*1dcb0*/  LDL.LU R13, [R1+0x3e7c] ;  /* 0x003e7c00010d7983 */ /* 0x001ee80000300800 */
[----:B------:R0:W-:Y:S04]  /*1dcc0*/  STL [R1+0x1c], R14 ;  /* 0x00001c0e01007387 */ /* 0x0001e80000100800 */
[----:B0-----:R-:W4:Y:S04]  /*1dcd0*/  LDL.LU R14, [R1+0x3e78] ;  /* 0x003e7800010e7983 */ /* 0x001f280000300800 */
[----:B------:R0:W-:Y:S04]  /*1dce0*/  STL [R1+0xb8], R15 ;  /* 0x0000b80f01007387 */ /* 0x0001e80000100800 */
[----:B0-----:R-:W4:Y:S04]  /*1dcf0*/  LDL.LU R15, [R1+0x3e74] ;  /* 0x003e7400010f7983 */ /* 0x001f280000300800 */
[----:B------:R0:W-:Y:S04]  /*1dd00*/  STL [R1+0xbc], R8 ;  /* 0x0000bc0801007387 */ /* 0x0001e80000100800 */
[----:B0-----:R-:W4:Y:S04]  /*1dd10*/  LDL R8, [R1+0x340c] ;  /* 0x00340c0001087983 */ /* 0x001f280000100800 */
[----:B------:R0:W-:Y:S04]  /*1dd20*/  STL [R1+0xb4], R16 ;  /* 0x0000b41001007387 */ /* 0x0001e80000100800 */
[----:B0-----:R-:W4:Y:S04]  /*1dd30*/  LDL.LU R16, [R1+0x3e70] ;  /* 0x003e700001107983 */ /* 0x001f280000300800 */
[----:B------:R0:W-:Y:S04]  /*1dd40*/  STL [R1+0x18], R18 ;  /* 0x0000181201007387 */ /* 0x0001e80000100800 */
[----:B0-----:R-:W4:Y:S04]  /*1dd50*/  LDL.LU R18, [R1+0x3e6c] ;  /* 0x003e6c0001127983 */ /* 0x001f280000300800 */
[----:B------:R0:W-:Y:S04]  /*1dd60*/  STL [R1+0x14], R17 ;  /* 0x0000141101007387 */ /* 0x0001e80000100800 */
[----:B0-----:R-:W4:Y:S01]  /*1dd70*/  LDL.LU R17, [R1+0x3e68] ;  /* 0x003e680001117983 */ /* 0x001f220000300800 */
[----:B-----5:R-:W-:-:S02]  /*1dd80*/  ISETP.GT.U32.AND P0, PT, R29, R5, PT ;  /* 0x000000051d00720c */ /* 0x020fc40003f04070 */
        /* <DEDUP_REMOVED lines=9> */
[C---:B--2---:R-:W-:Y:S02]  /*1de20*/  ISETP.GT.U32.AND P4, PT, R29.reuse, R12, PT ;  /* 0x0000000c1d00720c */ /* 0x044fe40003f84070 */
[----:B---3--:R-:W-:-:S02]  /*1de30*/  ISETP.GT.U32.AND P3, PT, R29, R13, PT ;  /* 0x0000000d1d00720c */ /* 0x008fc40003f64070 */
[C---:B----4-:R-:W-:Y:S02]  /*1de40*/  ISETP.GT.U32.AND P2, PT, R29.reuse, R14, PT ;  /* 0x0000000e1d00720c */ /* 0x050fe40003f44070 */
[----:B------:R-:W-:-:S11]  /*1de50*/  ISETP.GT.U32.AND P1, PT, R29, R15, PT ;  /* 0x0000000f1d00720c */ /* 0x000fd60003f24070 */
[--C-:B------:R-:W-:Y:S01]  /*1de60*/  @!P2 IMAD.IADD R14, R14, 0x1, -R29.reuse ;  /* 0x000000010e0ea824 */ /* 0x100fe200078e0a1d */
[----:B------:R-:W-:Y:S01]  /*1de70*/  ISETP.GT.U32.AND P2, PT, R29, R9, PT ;  /* 0x000000091d00720c */ /* 0x000fe20003f44070 */
[--C-:B------:R-:W-:Y:S01]  /*1de80*/  @!P3 IMAD.IADD R13, R13, 0x1, -R29.reuse ;  /* 0x000000010d0db824 */ /* 0x100fe200078e0a1d */
[----:B------:R-:W-:Y:S01]  /*1de90*/  ISETP.GT.U32.AND P3, PT, R29, R10, PT ;  /* 0x0000000a1d00720c */ /* 0x000fe20003f64070 */
[----:B------:R-:W-:Y:S01]  /*1dea0*/  @!P1 IMAD.IADD R15, R15, 0x1, -R29 ;  /* 0x000000010f0f9824 */ /* 0x000fe200078e0a1d */
[C---:B------:R-:W-:Y:S02]  /*1deb0*/  ISETP.GT.U32.AND P0, PT, R29.reuse, R16, PT ;  /* 0x000000101d00720c */ /* 0x040fe40003f04070 */
[C---:B------:R-:W-:Y:S02]  /*1dec0*/  ISETP.GT.U32.AND P1, PT, R29.reuse, R7, PT ;  /* 0x000000071d00720c */ /* 0x040fe40003f24070 */
[C---:B------:R-:W-:Y:S02]  /*1ded0*/  ISETP.GT.U32.AND P6, PT, R29.reuse, R18, PT ;  /* 0x000000121d00720c */ /* 0x040fe40003fc4070 */
[----:B------:R-:W-:-:S07]  /*1dee0*/  ISETP.GT.U32.AND P5, PT, R29, R17, PT ;  /* 0x000000111d00720c */ /* 0x000fce0003fa4070 */
[----:B------:R-:W-:Y:S01]  /*1def0*/  @!P0 IMAD.IADD R16, R16, 0x1, -R29 ;  /* 0x0000000110108824 */ /* 0x000fe200078e0a1d */
[----:B------:R-:W-:-:S05]  /*1df00*/  ISETP.GT.U32.AND P0, PT, R29, R6, PT ;  /* 0x000000061d00720c */ /* 0x000fca0003f04070 */
[--C-:B------:R-:W-:Y:S01]  /*1df10*/  @!P5 IMAD.IADD R17, R17, 0x1, -R29.reuse ;  /* 0x000000011111d824 */ /* 0x100fe200078e0a1d */
[----:B------:R-:W-:Y:S01]  /*1df20*/  ISETP.GT.U32.AND P5, PT, R29, R5, PT ;  /* 0x000000051d00720c */ /* 0x000fe20003fa4070 */
[--C-:B------:R-:W-:Y:S02]  /*1df30*/  @!P6 IMAD.IADD R18, R18, 0x1, -R29.reuse ;  /* 0x000000011212e824 */ /* 0x100fe400078e0a1d */
[----:B------:R-:W-:-:S04]  /*1df40*/  @!P4 IMAD.IADD R12, R12, 0x1, -R29 ;  /* 0x000000010c0cc824 */ /* 0x000fc800078e0a1d */
[--C-:B------:R-:W-:Y:S01]  /*1df50*/  @!P0 IMAD.IADD R6, R6, 0x1, -R29.reuse ;  /* 0x0000000106068824 */ /* 0x100fe200078e0a1d */
[----:B------:R-:W-:Y:S01]  /*1df60*/  ISETP.GT.U32.AND P4, PT, R29, R18, PT ;  /* 0x000000121d00720c */ /* 0x000fe20003f84070 */
[----:B------:R-:W-:-:S04]  /*1df70*/  @!P1 IMAD.IADD R7, R7, 0x1, -R29 ;  /* 0x0000000107079824 */ /* 0x000fc800078e0a1d */
[--C-:B------:R-:W-:Y:S02]  /*1df80*/  @!P5 IMAD.IADD R5, R5, 0x1, -R29.reuse ;  /* 0x000000010505d824 */ /* 0x100fe400078e0a1d */
[----:B------:R-:W-:-:S03]  /*1df90*/  @!P2 IMAD.IADD R9, R9, 0x1, -R29 ;  /* 0x000000010909a824 */ /* 0x000fc600078e0a1d */
[----:B------:R0:W-:Y:S01]  /*1dfa0*/  STL [R1+0x10], R5 ;  /* 0x0000100501007387 */ /* 0x0001e20000100800 */
[----:B------:R-:W-:-:S03]  /*1dfb0*/  @!P3 IMAD.IADD R10, R10, 0x1, -R29 ;  /* 0x000000010a0ab824 */ /* 0x000fc600078e0a1d */
[----:B0-----:R-:W2:Y:S04]  /*1dfc0*/  LDL.LU R5, [R1+0x3e64] ;  /* 0x003e640001057983 */ /* 0x001ea80000300800 */
[----:B------:R0:W-:Y:S01]  /*1dfd0*/  STL [R1+0xc], R6 ;  /* 0x00000c0601007387 */ /* 0x0001e20000100800 */
[----:B------:R-:W-:-:S03]  /*1dfe0*/  @!P4 IMAD.IADD R18, R18, 0x1, -R29 ;  /* 0x000000011212c824 */ /* 0x000fc600078e0a1d */
[----:B0-----:R-:W3:Y:S04]  /*1dff0*/  LDL.LU R6, [R1+0x3e60] ;  /* 0x003e600001067983 */ /* 0x001ee80000300800 */
[----:B------:R0:W-:Y:S01]  /*1e000*/  STL [R1+0x8], R7 ;  /* 0x0000080701007387 */ /* 0x0001e20000100800 */
[----:B------:R-:W-:-:S03]  /*1e010*/  IABS R8, R8 ;  /* 0x0000000800087213 */ /* 0x000fc60000000000 */
[----:B0-----:R-:W4:Y:S04]  /*1e020*/  LDL.LU R7, [R1+0x3e5c] ;  /* 0x003e5c0001077983 */ /* 0x001f280000300800 */
[----:B------:R0:W-:Y:S04]  /*1e030*/  STL [R1+0x4], R9 ;  /* 0x0000040901007387 */ /* 0x0001e80000100800 */
[----:B0-----:R-:W5:Y:S04]  /*1e040*/  LDL.LU R9, [R1+0x3e58] ;  /* 0x003e580001097983 */ /* 0x001f680000300800 */
[----:B------:R0:W-:Y:S04]  /*1e050*/  STL [R1], R10 ;  /* 0x0000000a01007387 */ /* 0x0001e80000100800 */
[----:B0-----:R-:W5:Y:S04]  /*1e060*/  LDL.LU R10, [R1+0x3e54] ;  /* 0x003e5400010a7983 */ /* 0x001f680000300800 */
[----:B------:R0:W-:Y:S02]  /*1e070*/  STL [R1+0x3e30], R18 ;  /* 0x003e301201007387 */ /* 0x0001e40000100800 */
[----:B0-----:R-:W-:-:S02]  /*1e080*/  IMAD.MOV.U32 R18, RZ, RZ, R8 ;  /* 0x000000ffff127224 */ /* 0x001fc400078e0008 */
[----:B------:R-:W5:Y:S01]  /*1e090*/  LDL.LU R8, [R1+0x3e50] ;  /* 0x003e500001087983 */ /* 0x000f620000300800 */
[C---:B------:R-:W-:Y:S02]  /*1e0a0*/  ISETP.GT.U32.AND P6, PT, R29.reuse, R11, PT ;  /* 0x0000000b1d00720c */ /* 0x040fe40003fc4070 */
[C---:B------:R-:W-:Y:S02]  /*1e0b0*/  ISETP.GT.U32.AND P5, PT, R29.reuse, R17, PT ;  /* 0x000000111d00720c */ /* 0x040fe40003fa4070 */
[C---:B------:R-:W-:Y:S02]  /*1e0c0*/  ISETP.GT.U32.AND P0, PT, R29.reuse, R16, PT ;  /* 0x000000101d00720c */ /* 0x040fe40003f04070 */
[C---:B------:R-:W-:Y:S02]  /*1e0d0*/  ISETP.GT.U32.AND P1, PT, R29.reuse, R15, PT ;  /* 0x0000000f1d00720c */ /* 0x040fe40003f24070 */
[C---:B------:R-:W-:Y:S02]  /*1e0e0*/  ISETP.GT.U32.AND P2, PT, R29.reuse, R14, PT ;  /* 0x0000000e1d00720c */ /* 0x040fe40003f44070 */
[----:B------:R-:W-:-:S03]  /*1e0f0*/  ISETP.GT.U32.AND P3, PT, R29, R13, PT ;  /* 0x0000000d1d00720c */ /* 0x000fc60003f64070 */
[--C-:B------:R-:W-:Y:S01]  /*1e100*/  @!P6 IMAD.IADD R11, R11, 0x1, -R29.reuse ;  /* 0x000000010b0be824 */ /* 0x100fe200078e0a1d */
[----:B------:R-:W-:Y:S01]  /*1e110*/  ISETP.GT.U32.AND P4, PT, R29, R12, PT ;  /* 0x0000000c1d00720c */ /* 0x000fe20003f84070 */
[----:B------:R-:W-:-:S03]  /*1e120*/  @!P5 IMAD.IADD R17, R17, 0x1, -R29 ;  /* 0x000000011111d824 */ /* 0x000fc600078e0a1d */
[----:B------:R-:W-:Y:S01]  /*1e130*/  ISETP.GT.U32.AND P6, PT, R29, R11, PT ;  /* 0x0000000b1d00720c */ /* 0x000fe20003fc4070 */
[--C-:B------:R-:W-:Y:S02]  /*1e140*/  @!P0 IMAD.IADD R16, R16, 0x1, -R29.reuse ;  /* 0x0000000110108824 */ /* 0x100fe400078e0a1d */
[--C-:B------:R-:W-:Y:S02]  /*1e150*/  @!P1 IMAD.IADD R15, R15, 0x1, -R29.reuse ;  /* 0x000000010f0f9824 */ /* 0x100fe400078e0a1d */
[--C-:B------:R-:W-:Y:S02]  /*1e160*/  @!P2 IMAD.IADD R14, R14, 0x1, -R29.reuse ;  /* 0x000000010e0ea824 */ /* 0x100fe400078e0a1d */
[--C-:B------:R-:W-:Y:S02]  /*1e170*/  @!P3 IMAD.IADD R13, R13, 0x1, -R29.reuse ;  /* 0x000000010d0db824 */ /* 0x100fe400078e0a1d */
[----:B------:R-:W-:-:S04]  /*1e180*/  @!P4 IMAD.IADD R12, R12, 0x1, -R29 ;  /* 0x000000010c0cc824 */ /* 0x000fc800078e0a1d */
[--C-:B------:R-:W-:Y:S01]  /*1e190*/  @!P6 IMAD.IADD R11, R11, 0x1, -R29.reuse ;  /* 0x000000010b0be824 */ /* 0x100fe200078e0a1d */
[C---:B------:R-:W-:Y:S01]  /*1e1a0*/  ISETP.GT.U32.AND P6, PT, R29.reuse, R4, PT ;  /* 0x000000041d00720c */ /* 0x040fe20003fc4070 */
[----:B------:R0:W-:Y:S04]  /*1e1b0*/  STL [R1+0x5c], R18 ;  /* 0x00005c1201007387 */ /* 0x0001e80000100800 */
[----:B0-----:R-:W5:Y:S08]  /*1e1c0*/  LDL.LU R18, [R1+0x79c] ;  /* 0x00079c0001127983 */ /* 0x001f700000300800 */
[----:B------:R-:W-:Y:S01]  /*1e1d0*/  @!P6 IMAD.IADD R4, R4, 0x1, -R29 ;  /* 0x000000010404e824 */ /* 0x000fe200078e0a1d */
[----:B------:R0:W-:Y:S04]  /*1e1e0*/  STL [R1+0x3e2c], R17 ;  /* 0x003e2c1101007387 */ /* 0x0001e80000100800 */
[----:B0-----:R-:W5:Y:S04]  /*1e1f0*/  LDL R17, [R1+0x1bc0] ;  /* 0x001bc00001117983 */ /* 0x001f680000100800 */
[----:B------:R-:W-:Y:S04]  /*1e200*/  STL [R1+0x3e24], R16 ;  /* 0x003e241001007387 */ /* 0x000fe80000100800 */
[----:B------:R0:W-:Y:S04]  /*1e210*/  STL [R1+0x3e28], R15 ;  /* 0x003e280f01007387 */ /* 0x0001e80000100800 */
[----:B0-----:R-:W5:Y:S04]  /*1e220*/  LDL.LU R15, [R1+0x5c] ;  /* 0x00005c00010f7983 */ /* 0x001f680000300800 */
[----:B------:R-:W-:Y:S04]  /*1e230*/  STL [R1+0x3e20], R14 ;  /* 0x003e200e01007387 */ /* 0x000fe80000100800 */
[----:B------:R0:W-:Y:S04]  /*1e240*/  STL [R1+0x3e34], R13 ;  /* 0x003e340d01007387 */ /* 0x0001e80000100800 */
[----:B0-----:R-:W5:Y:S04]  /*1e250*/  LDL R13, [R1+0x1bc4] ;  /* 0x001bc400010d7983 */ /* 0x001f680000100800 */
[----:B------:R-:W-:Y:S04]  /*1e260*/  STL [R1+0x3e38], R12 ;  /* 0x003e380c01007387 */ /* 0x000fe80000100800 */
[----:B------:R-:W-:Y:S01]  /*1e270*/  STL [R1+0x3e3c], R11 ;  /* 0x003e3c0b01007387 */ /* 0x000fe20000100800 */
[----:B--2---:R-:W-:-:S02]  /*1e280*/  ISETP.GT.U32.AND P4, PT, R29, R5, PT ;  /* 0x000000051d00720c */ /* 0x004fc40003f84070 */
[C---:B---3--:R-:W-:Y:S02]  /*1e290*/  ISETP.GT.U32.AND P3, PT, R29.reuse, R6, PT ;  /* 0x000000061d00720c */ /* 0x048fe40003f64070 */
[C---:B----4-:R-:W-:Y:S02]  /*1e2a0*/  ISETP.GT.U32.AND P2, PT, R29.reuse, R7, PT ;  /* 0x000000071d00720c */ /* 0x050fe40003f44070 */
[C---:B-----5:R-:W-:Y:S02]  /*1e2b0*/  ISETP.GT.U32.AND P0, PT, R29.reuse, R9, PT ;  /* 0x000000091d00720c */ /* 0x060fe40003f04070 */
[----:B------:R-:W-:-:S11]  /*1e2c0*/  ISETP.GT.U32.AND P5, PT, R29, R10, PT ;  /* 0x0000000a1d00720c */ /* 0x000fd60003fa4070 */
[--C-:B------:R-:W-:Y:S01]  /*1e2d0*/  @!P0 IMAD.IADD R9, R9, 0x1, -R29.reuse ;  /* 0x0000000109098824 */ /* 0x100fe200078e0a1d */
[C---:B------:R-:W-:Y:S01]  /*1e2e0*/  ISETP.GT.U32.AND P1, PT, R29.reuse, R8, PT ;  /* 0x000000081d00720c */ /* 0x040fe20003f24070 */
[--C-:B------:R-:W-:Y:S01]  /*1e2f0*/  @!P5 IMAD.IADD R10, R10, 0x1, -R29.reuse ;  /* 0x000000010a0ad824 */ /* 0x100fe200078e0a1d */
[----:B------:R-:W-:Y:S01]  /*1e300*/  ISETP.GT.U32.AND P5, PT, R29, R3, PT ;  /* 0x000000031d00720c */ /* 0x000fe20003fa4070 */
[--C-:B------:R-:W-:Y:S02]  /*1e310*/  @!P2 IMAD.IADD R7, R7, 0x1, -R29.reuse ;  /* 0x000000010707a824 */ /* 0x100fe400078e0a1d */
[--C-:B------:R-:W-:Y:S01]  /*1e320*/  @!P3 IMAD.IADD R6, R6, 0x1, -R29.reuse ;  /* 0x000000010606b824 */ /* 0x100fe200078e0a1d */
[----:B------:R-:W-:Y:S01]  /*1e330*/  ISETP.GT.U32.AND P3, PT, R29, R10, PT ;  /* 0x0000000a1d00720c */ /* 0x000fe20003f64070 */
[----:B------:R-:W-:Y:S01]  /*1e340*/  @!P4 IMAD.IADD R5, R5, 0x1, -R29 ;  /* 0x000000010505c824 */ /* 0x000fe200078e0a1d */
[----:B------:R-:W-:-:S05]  /*1e350*/  ISETP.GT.U32.AND P4, PT, R29, R9, PT ;  /* 0x000000091d00720c */ /* 0x000fca0003f84070 */
[--C-:B------:R-:W-:Y:S02]  /*1e360*/  @!P1 IMAD.IADD R8, R8, 0x1, -R29.reuse ;  /* 0x0000000108089824 */ /* 0x100fe400078e0a1d */
[--C-:B------:R-:W-:Y:S01]  /*1e370*/  @!P5 IMAD.IADD R3, R3, 0x1, -R29.reuse ;  /* 0x000000010303d824 */ /* 0x100fe200078e0a1d */
[C---:B------:R-:W-:Y:S02]  /*1e380*/  ISETP.GT.U32.AND P5, PT, R29.reuse, R7, PT ;  /* 0x000000071d00720c */ /* 0x040fe40003fa4070 */
[----:B------:R-:W-:Y:S01]  /*1e390*/  ISETP.GT.U32.AND P6, PT, R29, R8, PT ;  /* 0x000000081d00720c */ /* 0x000fe20003fc4070 */
[--C-:B------:R-:W-:Y:S02]  /*1e3a0*/  @!P3 IMAD.IADD R10, R10, 0x1, -R29.reuse ;  /* 0x000000010a0ab824 */ /* 0x100fe400078e0a1d */
[----:B------:R-:W-:-:S03]  /*1e3b0*/  @!P4 IMAD.IADD R9, R9, 0x1, -R29 ;  /* 0x000000010909c824 */ /* 0x000fc600078e0a1d */
[----:B------:R-:W-:Y:S05]  /*1e3c0*/  STL [R1+0x3e40], R10 ;  /* 0x003e400a01007387 */ /* 0x000fea0000100800 */
[--C-:B------:R-:W-:Y:S02]  /*1e3d0*/  @!P5 IMAD.IADD R7, R7, 0x1, -R29.reuse ;  /* 0x000000010707d824 */ /* 0x100fe400078e0a1d */
[----:B------:R-:W-:Y:S01]  /*1e3e0*/  @!P6 IMAD.IADD R8, R8, 0x1, -R29 ;  /* 0x000000010808e824 */ /* 0x000fe200078e0a1d */
[----:B------:R-:W-:Y:S04]  /*1e3f0*/  STL [R1+0x3e44], R9 ;  /* 0x003e440901007387 */ /* 0x000fe80000100800 */
[----:B------:R-:W-:Y:S04]  /*1e400*/  STL [R1+0x3e48], R8 ;  /* 0x003e480801007387 */ /* 0x000fe80000100800 */
[----:B------:R0:W-:Y:S04]  /*1e410*/  STL [R1+0x3e4c], R7 ;  /* 0x003e4c0701007387 */ /* 0x0001e80000100800 */
[----:B------:R-:W2:Y:S01]  /*1e420*/  LDL R14, [R1+0x3bf0] ;  /* 0x003bf000010e7983 */ /* 0x000ea20000100800 */
[----:B------:R-:W-:-:S02]  /*1e430*/  ISETP.GT.U32.AND P1, PT, R29, R0, PT ;  /* 0x000000001d00720c */ /* 0x000fc40003f24070 */
[----:B------:R-:W-:-:S11]  /*1e440*/  ISETP.GT.U32.AND P2, PT, R29, R27, PT ;  /* 0x0000001b1d00720c */ /* 0x000fd60003f44070 */
[--C-:B------:R-:W-:Y:S01]  /*1e450*/  @!P1 IMAD.IADD R0, R0, 0x1, -R29.reuse ;  /* 0x0000000100009824 */ /* 0x100fe200078e0a1d */
[C---:B------:R-:W-:Y:S02]  /*1e460*/  ISETP.GT.U32.AND P1, PT, R29.reuse, R5, PT ;  /* 0x000000051d00720c */ /* 0x040fe40003f24070 */
[C---:B------:R-:W-:Y:S02]  /*1e470*/  ISETP.GT.U32.AND P3, PT, R29.reuse, R3, PT ;  /* 0x000000031d00720c */ /* 0x040fe40003f64070 */
[----:B------:R-:W-:Y:S01]  /*1e480*/  ISETP.GT.U32.AND P5, PT, R29, R0, PT ;  /* 0x000000001d00720c */ /* 0x000fe20003fa4070 */
[----:B------:R-:W-:Y:S01]  /*1e490*/  @!P2 IMAD.IADD R27, R27, 0x1, -R29 ;  /* 0x000000011b1ba824 */ /* 0x000fe200078e0a1d */
[----:B------:R-:W-:-:S07]  /*1e4a0*/  ISETP.GT.U32.AND P2, PT, R29, R4, PT ;  /* 0x000000041d00720c */ /* 0x000fce0003f44070 */
[--C-:B------:R-:W-:Y:S01]  /*1e4b0*/  @!P1 IMAD.IADD R5, R5, 0x1, -R29.reuse ;  /* 0x0000000105059824 */ /* 0x100fe200078e0a1d */
[----:B------:R-:W-:Y:S01]  /*1e4c0*/  ISETP.GT.U32.AND P1, PT, R29, R25, PT ;  /* 0x000000191d00720c */ /* 0x000fe20003f24070 */
[----:B------:R-:W0:Y:S01]  /*1e4d0*/  S2R R16, SR_TID.X ;  /* 0x0000000000107919 */ /* 0x000e220000002100 */
[--C-:B------:R-:W-:Y:S01]  /*1e4e0*/  @!P3 IMAD.IADD R3, R3, 0x1, -R29.reuse ;  /* 0x000000010303b824 */ /* 0x100fe200078e0a1d */
[C---:B------:R-:W-:Y:S01]  /*1e4f0*/  ISETP.GT.U32.AND P3, PT, R29.reuse, R23, PT ;  /* 0x000000171d00720c */ /* 0x040fe20003f64070 */
[--C-:B------:R-:W-:Y:S01]  /*1e500*/  @!P5 IMAD.IADD R0, R0, 0x1, -R29.reuse ;  /* 0x000000010000d824 */ /* 0x100fe200078e0a1d */
[C---:B------:R-:W-:Y:S01]  /*1e510*/  ISETP.GT.U32.AND P5, PT, R29.reuse, R21, PT ;  /* 0x000000151d00720c */ /* 0x040fe20003fa4070 */
[----:B------:R-:W-:Y:S01]  /*1e520*/  @!P2 IMAD.IADD R4, R4, 0x1, -R29 ;  /* 0x000000010404a824 */ /* 0x000fe200078e0a1d */
[----:B------:R-:W-:-:S06]  /*1e530*/  ISETP.GT.U32.AND P2, PT, R29, R24, PT ;  /* 0x000000181d00720c */ /* 0x000fcc0003f44070 */
[----:B------:R-:W-:-:S05]  /*1e540*/  @!P1 IMAD.IADD R25, R25, 0x1, -R29 ;  /* 0x0000000119199824 */ /* 0x000fca00078e0a1d */
[----:B------:R-:W-:Y:S01]  /*1e550*/  ISETP.GT.U32.AND P1, PT, R29, R25, PT ;  /* 0x000000191d00720c */ /* 0x000fe20003f24070 */
[--C-:B------:R-:W-:Y:S02]  /*1e560*/  @!P3 IMAD.IADD R23, R23, 0x1, -R29.reuse ;  /* 0x000000011717b824 */ /* 0x100fe400078e0a1d */
[--C-:B------:R-:W-:Y:S02]  /*1e570*/  @!P5 IMAD.IADD R21, R21, 0x1, -R29.reuse ;  /* 0x000000011515d824 */ /* 0x100fe400078e0a1d */
[----:B------:R-:W-:Y:S01]  /*1e580*/  @!P2 IMAD.IADD R24, R24, 0x1, -R29 ;  /* 0x000000011818a824 */ /* 0x000fe200078e0a1d */
[C---:B------:R-:W-:Y:S02]  /*1e590*/  ISETP.GT.U32.AND P2, PT, R29.reuse, R19, PT ;  /* 0x000000131d00720c */ /* 0x040fe40003f44070 */
[----:B------:R-:W-:-:S05]  /*1e5a0*/  ISETP.GT.U32.AND P5, PT, R29, R23, PT ;  /* 0x000000171d00720c */ /* 0x000fca0003fa4070 */
[----:B------:R-:W-:Y:S01]  /*1e5b0*/  @!P1 IMAD.IADD R25, R25, 0x1, -R29 ;  /* 0x0000000119199824 */ /* 0x000fe200078e0a1d */
[----:B------:R-:W-:Y:S01]  /*1e5c0*/  ISETP.GT.U32.AND P1, PT, R29, R21, PT ;  /* 0x000000151d00720c */ /* 0x000fe20003f24070 */
[----:B------:R-:W-:-:S04]  /*1e5d0*/  IMAD.HI.U32 R28, R28, R15, RZ ;  /* 0x0000000f1c1c7227 */ /* 0x000fc800078e00ff */
[----:B0-----:R-:W-:Y:S02]  /*1e5e0*/  IMAD.SHL.U32 R7, R16, 0x100, RZ ;  /* 0x0000010010077824 */ /* 0x001fe400078e00ff */
[----:B------:R-:W-:-:S03]  /*1e5f0*/  IMAD.MOV R28, RZ, RZ, -R28 ;  /* 0x000000ffff1c7224 */ /* 0x000fc600078e0a1c */
[----:B------:R-:W-:Y:S01]  /*1e600*/  LOP3.LUT R7, R18, 0x1000, R7, 0xf8, !PT ;  /* 0x0000100012077812 */ /* 0x000fe200078ef807 */
[----:B------:R-:W-:Y:S01]  /*1e610*/  IMAD R28, R29, R28, R15 ;  /* 0x0000001c1d1c7224 */ /* 0x000fe200078e020f */
[----:B------:R-:W3:Y:S01]  /*1e620*/  LDL R18, [R1+0x3bf8] ;  /* 0x003bf80001127983 */ /* 0x000ee20000100800 */
[--C-:B------:R-:W-:Y:S01]  /*1e630*/  @!P2 IMAD.IADD R19, R19, 0x1, -R29.reuse ;  /* 0x000000011313a824 */ /* 0x100fe200078e0a1d */
[----:B------:R-:W-:Y:S01]  /*1e640*/  ISETP.GE.AND P2, PT, R17, RZ, PT ;  /* 0x000000ff1100720c */ /* 0x000fe20003f46270 */
[--C-:B------:R-:W-:Y:S01]  /*1e650*/  @!P5 IMAD.IADD R23, R23, 0x1, -R29.reuse ;  /* 0x000000011717d824 */ /* 0x100fe200078e0a1d */
[----:B------:R-:W4:Y:S01]  /*1e660*/  LDL R15, [R1+0x3bf4] ;  /* 0x003bf400010f7983 */ /* 0x000f220000100800 */
[----:B------:R-:W-:Y:S01]  /*1e670*/  @!P1 IMAD.IADD R21, R21, 0x1, -R29 ;  /* 0x0000000115159824 */ /* 0x000fe200078e0a1d */
[----:B------:R-:W-:Y:S02]  /*1e680*/  ISETP.GE.AND P5, PT, R13, RZ, PT ;  /* 0x000000ff0d00720c */ /* 0x000fe40003fa6270 */
[----:B------:R0:W-:Y:S04]  /*1e690*/  STL [R1+0xe00], R7 ;  /* 0x000e000701007387 */ /* 0x0001e80000100800 */
[----:B------:R-:W5:Y:S04]  /*1e6a0*/  LDL R17, [R1+0x3be8] ;  /* 0x003be80001117983 */ /* 0x000f680000100800 */
[----:B------:R-:W3:Y:S04]  /*1e6b0*/  LDL R9, [R1+0x3bec] ;  /* 0x003bec0001097983 */ /* 0x000ee80000100800 */
[----:B------:R-:W3:Y:S04]  /*1e6c0*/  LDL R16, [R1+0x3be0] ;  /* 0x003be00001107983 */ /* 0x000ee80000100800 */
[----:B------:R-:W3:Y:S04]  /*1e6d0*/  LDL R12, [R1+0x3be4] ;  /* 0x003be400010c7983 */ /* 0x000ee80000100800 */
[----:B------:R-:W3:Y:S01]  /*1e6e0*/  LDL R13, [R1+0x3bd8] ;  /* 0x003bd800010d7983 */ /* 0x000ee20000100800 */
[----:B--2---:R-:W-:-:S03]  /*1e6f0*/  ISETP.GE.AND P1, PT, R14, RZ, PT ;  /* 0x000000ff0e00720c */ /* 0x004fc60003f26270 */
[----:B------:R-:W2:Y:S04]  /*1e700*/  LDL R14, [R1+0x3bdc] ;  /* 0x003bdc00010e7983 */ /* 0x000ea80000100800 */
[----:B0-----:R-:W2:Y:S04]  /*1e710*/  LDL.LU R7, [R1+0x58] ;  /* 0x0000580001077983 */ /* 0x001ea80000300800 */
[----:B------:R-:W3:Y:S01]  /*1e720*/  LDL.LU R8, [R1+0x54] ;  /* 0x0000540001087983 */ /* 0x000ee20000300800 */
[C---:B------:R-:W-:Y:S02]  /*1e730*/  ISETP.GT.U32.AND P0, PT, R29.reuse, R2, PT ;  /* 0x000000021d00720c */ /* 0x040fe40003f04070 */
[C---:B------:R-:W-:Y:S01]  /*1e740*/  ISETP.GT.U32.AND P6, PT, R29.reuse, R27, PT ;  /* 0x0000001b1d00720c */ /* 0x040fe20003fc4070 */
[----:B------:R-:W5:Y:S10]  /*1e750*/  LDL R11, [R1+0x3bd0] ;  /* 0x003bd000010b7983 */ /* 0x000f740000100800 */
[----:B------:R-:W-:Y:S01]  /*1e760*/  @!P0 IMAD.IADD R2, R2, 0x1, -R29 ;  /* 0x0000000102028824 */ /* 0x000fe200078e0a1d */
[----:B------:R-:W-:-:S04]  /*1e770*/  ISETP.GT.U32.AND P0, PT, R29, R6, PT ;  /* 0x000000061d00720c */ /* 0x000fc80003f04070 */
[----:B------:R-:W-:-:S09]  /*1e780*/  ISETP.GT.U32.AND P4, PT, R29, R2, PT ;  /* 0x000000021d00720c */ /* 0x000fd20003f84070 */
[----:B------:R-:W-:Y:S01]  /*1e790*/  @!P0 IMAD.IADD R6, R6, 0x1, -R29 ;  /* 0x0000000106068824 */ /* 0x000fe200078e0a1d */
[----:B------:R-:W-:-:S03]  /*1e7a0*/  ISETP.GT.U32.AND P0, PT, R29, R26, PT ;  /* 0x0000001a1d00720c */ /* 0x000fc60003f04070 */
[--C-:B------:R-:W-:Y:S01]  /*1e7b0*/  @!P4 IMAD.IADD R2, R2, 0x1, -R29.reuse ;  /* 0x000000010202c824 */ /* 0x100fe200078e0a1d */
[C---:B------:R-:W-:Y:S02]  /*1e7c0*/  ISETP.GT.U32.AND P4, PT, R29.reuse, R22, PT ;  /* 0x000000161d00720c */ /* 0x040fe40003f84070 */
[----:B------:R-:W-:Y:S01]  /*1e7d0*/  ISETP.GT.U32.AND P3, PT, R29, R28, PT ;  /* 0x0000001c1d00720c */ /* 0x000fe20003f64070 */
[----:B------:R-:W-:-:S06]  /*1e7e0*/  @!P6 IMAD.IADD R27, R27, 0x1, -R29 ;  /* 0x000000011b1be824 */ /* 0x000fcc00078e0a1d */
[----:B------:R-:W-:Y:S01]  /*1e7f0*/  @!P0 IMAD.IADD R26, R26, 0x1, -R29 ;  /* 0x000000011a1a8824 */ /* 0x000fe200078e0a1d */
[----:B------:R-:W-:-:S03]  /*1e800*/  ISETP.GT.U32.AND P0, PT, R29, R20, PT ;  /* 0x000000141d00720c */ /* 0x000fc60003f04070 */
[--C-:B------:R-:W-:Y:S01]  /*1e810*/  @!P4 IMAD.IADD R22, R22, 0x1, -R29.reuse ;  /* 0x000000011616c824 */ /* 0x100fe200078e0a1d */
[C---:B------:R-:W-:Y:S02]  /*1e820*/  ISETP.GT.U32.AND P6, PT, R29.reuse, R26, PT ;  /* 0x0000001a1d00720c */ /* 0x040fe40003fc4070 */
[C---:B------:R-:W-:Y:S01]  /*1e830*/  ISETP.GT.U32.AND P4, PT, R29.reuse, R24, PT ;  /* 0x000000181d00720c */ /* 0x040fe20003f84070 */
[----:B------:R-:W-:Y:S01]  /*1e840*/  @!P3 IMAD.IADD R28, R28, 0x1, -R29 ;  /* 0x000000011c1cb824 */ /* 0x000fe200078e0a1d */
[----:B------:R-:W-:-:S05]  /*1e850*/  ISETP.GT.U32.AND P3, PT, R29, R19, PT ;  /* 0x000000131d00720c */ /* 0x000fca0003f64070 */
[----:B------:R-:W-:Y:S01]  /*1e860*/  @!P0 IMAD.IADD R20, R20, 0x1, -R29 ;  /* 0x0000000114148824 */ /* 0x000fe200078e0a1d */
[----:B------:R-:W-:-:S03]  /*1e870*/  ISETP.GT.U32.AND P0, PT, R29, R22, PT ;  /* 0x000000161d00720c */ /* 0x000fc60003f04070 */
[--C-:B------:R-:W-:Y:S01]  /*1e880*/  @!P6 IMAD.IADD R26, R26, 0x1, -R29.reuse ;  /* 0x000000011a1ae824 */ /* 0x100fe200078e0a1d */
[C---:B------:R-:W-:Y:S01]  /*1e890*/  ISETP.GT.U32.AND P6, PT, R29.reuse, R20, PT ;  /* 0x000000141d00720c */ /* 0x040fe20003fc4070 */
[--C-:B------:R-:W-:Y:S01]  /*1e8a0*/  @!P4 IMAD.IADD R24, R24, 0x1, -R29.reuse ;  /* 0x000000011818c824 */ /* 0x100fe200078e0a1d */
[----:B------:R-:W-:Y:S02]  /*1e8b0*/  ISETP.GT.U32.AND P4, PT, R29, R28, PT ;  /* 0x0000001c1d00720c */ /* 0x000fe40003f84070 */
[----:B------:R-:W-:Y:S01]  /*1e8c0*/  LOP3.LUT R10, RZ, c[0x0][0x178], RZ, 0x33, !PT ;  /* 0x00005e00ff0a7a12 */ /* 0x000fe200078e33ff */
[----:B------:R-:W-:-:S04]  /*1e8d0*/  @!P3 IMAD.IADD R19, R19, 0x1, -R29 ;  /* 0x000000011313b824 */ /* 0x000fc800078e0a1d */
[----:B------:R-:W-:Y:S01]  /*1e8e0*/  @!P0 IMAD.IADD R22, R22, 0x1, -R29 ;  /* 0x0000000116168824 */ /* 0x000fe200078e0a1d */
[----:B------:R-:W-:-:S03]  /*1e8f0*/  ISETP.NE.AND P0, PT, RZ, c[0x0][0x178], PT ;  /* 0x00005e00ff007a0c */ /* 0x000fc60003f05270 */
[--C-:B------:R-:W-:Y:S02]  /*1e900*/  @!P6 IMAD.IADD R20, R20, 0x1, -R29.reuse ;  /* 0x000000011414e824 */ /* 0x100fe400078e0a1d */
[----:B------:R-:W-:Y:S01]  /*1e910*/  @!P4 IMAD.IADD R28, R28, 0x1, -R29 ;  /* 0x000000011c1cc824 */ /* 0x000fe200078e0a1d */
[----:B----4-:R-:W-:Y:S02]  /*1e920*/  ISETP.GE.AND P6, PT, R15, RZ, PT ;  /* 0x000000ff0f00720c */ /* 0x010fe40003fc6270 */
[----:B------:R-:W4:Y:S01]  /*1e930*/  LDL R15, [R1+0x3bd4] ;  /* 0x003bd400010f7983 */ /* 0x000f220000100800 */
[----:B--2---:R-:W-:Y:S02]  /*1e940*/  @!P2 IMAD.MOV R7, RZ, RZ, -R7 ;  /* 0x000000ffff07a224 */ /* 0x004fe400078e0a07 */
[----:B---3--:R-:W-:-:S03]  /*1e950*/  @!P5 IMAD.MOV R8, RZ, RZ, -R8 ;  /* 0x000000ffff08d224 */ /* 0x008fc600078e0a08 */
[----:B------:R-:W-:Y:S02]  /*1e960*/  SEL R29, R10, R7, !P0 ;  /* 0x000000070a1d7207 */ /* 0x000fe40004000000 */
[----:B------:R-:W-:Y:S02]  /*1e970*/  ISETP.GE.AND P2, PT, R18, RZ, PT ;  /* 0x000000ff1200720c */ /* 0x000fe40003f46270 */
[----:B------:R-:W2:Y:S01]  /*1e980*/  LDL R18, [R1+0x3bcc] ;  /* 0x003bcc0001127983 */ /* 0x000ea20000100800 */
[----:B------:R-:W-:-:S03]  /*1e990*/  SEL R10, R10, R8, !P0 ;  /* 0x000000080a0a7207 */ /* 0x000fc60004000000 */
[----:B------:R-:W3:Y:S01]  /*1e9a0*/  LDL.LU R7, [R1+0x3e4c] ;  /* 0x003e4c0001077983 */ /* 0x000ee20000300800 */
[----:B-----5:R-:W-:-:S03]  /*1e9b0*/  ISETP.GE.AND P0, PT, R17, RZ, PT ;  /* 0x000000ff1100720c */ /* 0x020fc60003f06270 */
[----:B------:R-:W5:Y:S04]  /*1e9c0*/  LDL.LU R8, [R1+0x3e48] ;  /* 0x003e480001087983 */ /* 0x000f680000300800 */
[----:B------:R-:W-:Y:S04]  /*1e9d0*/  STL [R1+0x8e0], R29 ;  /* 0x0008e01d01007387 */ /* 0x000fe80000100800 */
[----:B------:R-:W2:Y:S04]  /*1e9e0*/  LDL R17, [R1+0x3bc8] ;  /* 0x003bc80001117983 */ /* 0x000ea80000100800 */
[----:B------:R0:W-:Y:S04]  /*1e9f0*/  STL [R1+0x8e4], R10 ;  /* 0x0008e40a01007387 */ /* 0x0001e80000100800 */
[----:B0-----:R-:W2:Y:S01]  /*1ea00*/  LDL.LU R10, [R1+0x50] ;  /* 0x00005000010a7983 */ /* 0x001ea20000300800 */
[----:B------:R-:W-:-:S02]  /*1ea10*/  ISETP.GE.AND P3, PT, R16, RZ, PT ;  /* 0x000000ff1000720c */ /* 0x000fc40003f66270 */
[----:B------:R-:W-:Y:S01]  /*1ea20*/  ISETP.GE.AND P4, PT, R9, RZ, PT ;  /* 0x000000ff0900720c */ /* 0x000fe20003f86270 */
[----:B------:R-:W3:Y:S04]  /*1ea30*/  LDL R16, [R1+0x3bc4] ;  /* 0x003bc40001107983 */ /* 0x000ee80000100800 */
[----:B------:R-:W3:Y:S01]  /*1ea40*/  LDL.LU R9, [R1+0x4c] ;  /* 0x00004c0001097983 */ /* 0x000ee20000300800 */
[----:B--2---:R-:W-:Y:S01]  /*1ea50*/  @!P1 IMAD.MOV R10, RZ, RZ, -R10 ;  /* 0x000000ffff0a9224 */ /* 0x004fe200078e0a0a */
[----:B------:R-:W-:Y:S02]  /*1ea60*/  ISETP.GE.AND P1, PT, R12, RZ, PT ;  /* 0x000000ff0c00720c */ /* 0x000fe40003f26270 */
[----:B------:R-:W2:Y:S04]  /*1ea70*/  LDL R12, [R1+0x3bc0] ;  /* 0x003bc000010c7983 */ /* 0x000ea80000100800 */
[----:B------:R0:W-:Y:S04]  /*1ea80*/  STL [R1+0x7d8], R10 ;  /* 0x0007d80a01007387 */ /* 0x0001e80000100800 */
[----:B0-----:R-:W2:Y:S01]  /*1ea90*/  LDL.LU R10, [R1+0x48] ;  /* 0x00004800010a7983 */ /* 0x001ea20000300800 */
[----:B---3--:R-:W-:Y:S01]  /*1eaa0*/  @!P6 IMAD.MOV R9, RZ, RZ, -R9 ;  /* 0x000000ffff09e224 */ /* 0x008fe200078e0a09 */
[----:B------:R-:W-:-:S02]  /*1eab0*/  ISETP.GE.AND P5, PT, R13, RZ, PT ;  /* 0x000000ff0d00720c */ /* 0x000fc40003fa6270 */
[----:B------:R-:W3:Y:S04]  /*1eac0*/  LDL R13, [R1+0x3bbc] ;  /* 0x003bbc00010d7983 */ /* 0x000ee80000100800 */
[----:B------:R0:W-:Y:S04]  /*1ead0*/  STL [R1+0x7d4], R9 ;  /* 0x0007d40901007387 */ /* 0x0001e80000100800 */
[----:B0-----:R-:W3:Y:S01]  /*1eae0*/  LDL.LU R9, [R1+0x44] ;  /* 0x0000440001097983 */ /* 0x001ee20000300800 */
[----:B--2---:R-:W-:Y:S01]  /*1eaf0*/  @!P2 IMAD.MOV R10, RZ, RZ, -R10 ;  /* 0x000000ffff0aa224 */ /* 0x004fe200078e0a0a */
[----:B------:R-:W-:-:S02]  /*1eb00*/  ISETP.GE.AND P2, PT, R14, RZ, PT ;  /* 0x000000ff0e00720c */ /* 0x000fc40003f46270 */
[----:B------:R-:W2:Y:S04]  /*1eb10*/  LDL R14, [R1+0x3bb8] ;  /* 0x003bb800010e7983 */ /* 0x000ea80000100800 */
[----:B------:R0:W-:Y:S04]  /*1eb20*/  STL [R1+0x7d0], R10 ;  /* 0x0007d00a01007387 */ /* 0x0001e80000100800 */
[----:B0-----:R-:W2:Y:S01]  /*1eb30*/  LDL.LU R10, [R1+0x40] ;  /* 0x00004000010a7983 */ /* 0x001ea20000300800 */
[----:B---3--:R-:W-:Y:S01]  /*1eb40*/  @!P0 IMAD.MOV R9, RZ, RZ, -R9 ;  /* 0x000000ffff098224 */ /* 0x008fe200078e0a09 */
[----:B----4-:R-:W-:-:S02]  /*1eb50*/  ISETP.GE.AND P0, PT, R15, RZ, PT ;  /* 0x000000ff0f00720c */ /* 0x010fc40003f06270 */
[----:B------:R-:W3:Y:S04]  /*1eb60*/  LDL R15, [R1+0x3bb4] ;  /* 0x003bb400010f7983 */ /* 0x000ee80000100800 */
[----:B------:R0:W-:Y:S04]  /*1eb70*/  STL [R1+0x7cc], R9 ;  /* 0x0007cc0901007387 */ /* 0x0001e80000100800 */
[----:B0-----:R-:W4:Y:S01]  /*1eb80*/  LDL.LU R9, [R1+0x3c] ;  /* 0x00003c0001097983 */ /* 0x001f220000300800 */
[----:B--2---:R-:W-:Y:S01]  /*1eb90*/  @!P4 IMAD.MOV R10, RZ, RZ, -R10 ;  /* 0x000000ffff0ac224 */ /* 0x004fe200078e0a0a */
[----:B------:R-:W-:-:S02]  /*1eba0*/  ISETP.GE.AND P4, PT, R11, RZ, PT ;  /* 0x000000ff0b00720c */ /* 0x000fc40003f86270 */
[----:B------:R-:W2:Y:S04]  /*1ebb0*/  LDL R11, [R1+0x3bb0] ;  /* 0x003bb000010b7983 */ /* 0x000ea80000100800 */
[----:B------:R0:W-:Y:S04]  /*1ebc0*/  STL [R1+0x7c8], R10 ;  /* 0x0007c80a01007387 */ /* 0x0001e80000100800 */
[----:B0-----:R-:W2:Y:S01]  /*1ebd0*/  LDL.LU R10, [R1+0x38] ;  /* 0x00003800010a7983 */ /* 0x001ea20000300800 */
[----:B----4-:R-:W-:Y:S01]  /*1ebe0*/  @!P3 IMAD.MOV R9, RZ, RZ, -R9 ;  /* 0x000000ffff09b224 */ /* 0x010fe200078e0a09 */
[----:B------:R-:W-:-:S02]  /*1ebf0*/  ISETP.GE.AND P3, PT, R18, RZ, PT ;  /* 0x000000ff1200720c */ /* 0x000fc40003f66270 */
[----:B------:R-:W4:Y:S04]  /*1ec00*/  LDL R18, [R1+0x3bac] ;  /* 0x003bac0001127983 */ /* 0x000f280000100800 */
        /* <DEDUP_REMOVED lines=1088> */
[----:B----4-:R-:W-:-:S04]  /*23010*/  ISETP.GE.AND P5, PT, R16, RZ, PT ;  /* 0x000000ff1000720c */ /* 0x010fc80003fa6270 */
[----:B------:R0:W-:Y:S04]  /*23020*/  STL [R1+0x45c], R9 ;  /* 0x00045c0901007387 */ /* 0x0001e80000100800 */
[----:B0-----:R-:W3:Y:S04]  /*23030*/  LDL.LU R9, [R1+0x450] ;  /* 0x0004500001097983 */ /* 0x001ee80000300800 */
[----:B------:R-:W4:Y:S01]  /*23040*/  LDL R16, [R1+0x3848] ;  /* 0x0038480001107983 */ /* 0x000f220000100800 */
[----:B--2---:R-:W-:-:S05]  /*23050*/  @!P2 IMAD.MOV R10, RZ, RZ, -R10 ;  /* 0x000000ffff0aa224 */ /* 0x004fca00078e0a0a */
[----:B------:R0:W-:Y:S04]  /*23060*/  STL [R1+0x458], R10 ;  /* 0x0004580a01007387 */ /* 0x0001e80000100800 */
[----:B0-----:R-:W2:Y:S01]  /*23070*/  LDL.LU R10, [R1+0x448] ;  /* 0x00044800010a7983 */ /* 0x001ea20000300800 */
[----:B---3--:R-:W-:Y:S01]  /*23080*/  @!P0 IMAD.MOV R9, RZ, RZ, -R9 ;  /* 0x000000ffff098224 */ /* 0x008fe200078e0a09 */
[----:B------:R-:W-:Y:S02]  /*23090*/  ISETP.GE.AND P2, PT, R12, RZ, PT ;  /* 0x000000ff0c00720c */ /* 0x000fe40003f46270 */
[----:B------:R-:W3:Y:S04]  /*230a0*/  LDL R12, [R1+0x384c] ;  /* 0x00384c00010c7983 */ /* 0x000ee80000100800 */
[----:B------:R0:W-:Y:S01]  /*230b0*/  STL [R1+0x454], R9 ;  /* 0x0004540901007387 */ /* 0x0001e20000100800 */
[----:B------:R-:W-:-:S03]  /*230c0*/  ISETP.GE.AND P0, PT, R13, RZ, PT ;  /* 0x000000ff0d00720c */ /* 0x000fc60003f06270 */
[----:B0-----:R-:W3:Y:S04]  /*230d0*/  LDL.LU R9, [R1+0x42c] ;  /* 0x00042c0001097983 */ /* 0x001ee80000300800 */
[----:B------:R-:W4:Y:S01]  /*230e0*/  LDL R13, [R1+0x3840] ;  /* 0x00384000010d7983 */ /* 0x000f220000100800 */
[----:B--2---:R-:W-:-:S05]  /*230f0*/  @!P4 IMAD.MOV R10, RZ, RZ, -R10 ;  /* 0x000000ffff0ac224 */ /* 0x004fca00078e0a0a */
[----:B------:R0:W-:Y:S04]  /*23100*/  STL [R1+0x450], R10 ;  /* 0x0004500a01007387 */ /* 0x0001e80000100800 */
[----:B0-----:R-:W2:Y:S01]  /*23110*/  LDL.LU R10, [R1+0x434] ;  /* 0x00043400010a7983 */ /* 0x001ea20000300800 */
[----:B---3--:R-:W-:Y:S01]  /*23120*/  @!P3 IMAD.MOV R9, RZ, RZ, -R9 ;  /* 0x000000ffff09b224 */ /* 0x008fe200078e0a09 */
[----:B------:R-:W-:Y:S02]  /*23130*/  ISETP.GE.AND P4, PT, R14, RZ, PT ;  /* 0x000000ff0e00720c */ /* 0x000fe40003f86270 */
[----:B------:R-:W3:Y:S01]  /*23140*/  LDL R14, [R1+0x3844] ;  /* 0x00384400010e7983 */ /* 0x000ee20000100800 */
[----:B------:R-:W-:-:S03]  /*23150*/  ISETP.GE.AND P3, PT, R15, RZ, PT ;  /* 0x000000ff0f00720c */ /* 0x000fc60003f66270 */
[----:B------:R0:W-:Y:S04]  /*23160*/  STL [R1+0x44c], R9 ;  /* 0x00044c0901007387 */ /* 0x0001e80000100800 */
[----:B0-----:R-:W3:Y:S04]  /*23170*/  LDL.LU R9, [R1+0x43c] ;  /* 0x00043c0001097983 */ /* 0x001ee80000300800 */
[----:B------:R-:W4:Y:S01]  /*23180*/  LDL R15, [R1+0x3838] ;  /* 0x00383800010f7983 */ /* 0x000f220000100800 */
[----:B--2---:R-:W-:Y:S01]  /*23190*/  @!P1 IMAD.MOV R10, RZ, RZ, -R10 ;  /* 0x000000ffff0a9224 */ /* 0x004fe200078e0a0a */
[----:B------:R-:W-:-:S02]  /*231a0*/  ISETP.GE.AND P1, PT, R11, RZ, PT ;  /* 0x000000ff0b00720c */ /* 0x000fc40003f26270 */
[----:B------:R-:W2:Y:S04]  /*231b0*/  LDL.LU R11, [R1+0x440] ;  /* 0x00044000010b7983 */ /* 0x000ea80000300800 */
[----:B------:R0:W-:Y:S04]  /*231c0*/  STL [R1+0x448], R10 ;  /* 0x0004480a01007387 */ /* 0x0001e80000100800 */
[----:B0-----:R-:W4:Y:S01]  /*231d0*/  LDL R10, [R1+0x383c] ;  /* 0x00383c00010a7983 */ /* 0x001f220000100800 */
[----:B---3--:R-:W-:Y:S01]  /*231e0*/  @!P5 IMAD.MOV R9, RZ, RZ, -R9 ;  /* 0x000000ffff09d224 */ /* 0x008fe200078e0a09 */
[----:B------:R-:W-:-:S02]  /*231f0*/  ISETP.GE.AND P5, PT, R18, RZ, PT ;  /* 0x000000ff1200720c */ /* 0x000fc40003fa6270 */
[----:B------:R-:W3:Y:S04]  /*23200*/  LDL.LU R18, [R1+0x438] ;  /* 0x0004380001127983 */ /* 0x000ee80000300800 */
[----:B------:R0:W-:Y:S04]  /*23210*/  STL [R1+0x444], R9 ;  /* 0x0004440901007387 */ /* 0x0001e80000100800 */
[----:B0-----:R-:W5:Y:S01]  /*23220*/  LDL R9, [R1+0x3830] ;  /* 0x0038300001097983 */ /* 0x001f620000100800 */
[----:B--2---:R-:W-:Y:S01]  /*23230*/  @!P2 IMAD.MOV R11, RZ, RZ, -R11 ;  /* 0x000000ffff0ba224 */ /* 0x004fe200078e0a0b */
[----:B------:R-:W-:-:S04]  /*23240*/  ISETP.GE.AND P2, PT, R17, RZ, PT ;  /* 0x000000ff1100720c */ /* 0x000fc80003f46270 */
[----:B------:R0:W-:Y:S04]  /*23250*/  STL [R1+0x440], R11 ;  /* 0x0004400b01007387 */ /* 0x0001e80000100800 */
[----:B0-----:R-:W2:Y:S04]  /*23260*/  LDL R11, [R1+0x3834] ;  /* 0x00383400010b7983 */ /* 0x001ea80000100800 */
[----:B------:R-:W2:Y:S01]  /*23270*/  LDL.LU R17, [R1+0x430] ;  /* 0x0004300001117983 */ /* 0x000ea20000300800 */
[----:B---3--:R-:W-:Y:S01]  /*23280*/  @!P0 IMAD.MOV R18, RZ, RZ, -R18 ;  /* 0x000000ffff128224 */ /* 0x008fe200078e0a12 */
[----:B----4-:R-:W-:-:S04]  /*23290*/  ISETP.GE.AND P0, PT, R16, RZ, PT ;  /* 0x000000ff1000720c */ /* 0x010fc80003f06270 */
[----:B------:R0:W-:Y:S04]  /*232a0*/  STL [R1+0x43c], R18 ;  /* 0x00043c1201007387 */ /* 0x0001e80000100800 */
[----:B0-----:R-:W3:Y:S04]  /*232b0*/  LDL R18, [R1+0x3828] ;  /* 0x0038280001127983 */ /* 0x001ee80000100800 */
[----:B------:R-:W4:Y:S01]  /*232c0*/  LDL.LU R16, [R1+0x41c] ;  /* 0x00041c0001107983 */ /* 0x000f220000300800 */
[----:B--2---:R-:W-:Y:S01]  /*232d0*/  @!P4 IMAD.MOV R17, RZ, RZ, -R17 ;  /* 0x000000ffff11c224 */ /* 0x004fe200078e0a11 */
[----:B------:R-:W-:-:S04]  /*232e0*/  ISETP.GE.AND P4, PT, R12, RZ, PT ;  /* 0x000000ff0c00720c */ /* 0x000fc80003f86270 */
[----:B------:R0:W-:Y:S04]  /*232f0*/  STL [R1+0x438], R17 ;  /* 0x0004381101007387 */ /* 0x0001e80000100800 */
[----:B0-----:R-:W2:Y:S04]  /*23300*/  LDL R17, [R1+0x382c] ;  /* 0x00382c0001117983 */ /* 0x001ea80000100800 */
[----:B------:R-:W2:Y:S01]  /*23310*/  LDL.LU R12, [R1+0x424] ;  /* 0x00042400010c7983 */ /* 0x000ea20000300800 */
[----:B----4-:R-:W-:Y:S01]  /*23320*/  @!P3 IMAD.MOV R16, RZ, RZ, -R16 ;  /* 0x000000ffff10b224 */ /* 0x010fe200078e0a10 */
[----:B------:R-:W-:-:S04]  /*23330*/  ISETP.GE.AND P3, PT, R13, RZ, PT ;  /* 0x000000ff0d00720c */ /* 0x000fc80003f66270 */
[----:B------:R0:W-:Y:S04]  /*23340*/  STL [R1+0x434], R16 ;  /* 0x0004341001007387 */ /* 0x0001e80000100800 */
[----:B0-----:R-:W4:Y:S04]  /*23350*/  LDL R16, [R1+0x3820] ;  /* 0x0038200001107983 */ /* 0x001f280000100800 */
[----:B------:R-:W3:Y:S01]  /*23360*/  LDL.LU R13, [R1+0x428] ;  /* 0x00042800010d7983 */ /* 0x000ee20000300800 */
[----:B--2---:R-:W-:Y:S01]  /*23370*/  @!P1 IMAD.MOV R12, RZ, RZ, -R12 ;  /* 0x000000ffff0c9224 */ /* 0x004fe200078e0a0c */
[----:B------:R-:W-:-:S04]  /*23380*/  ISETP.GE.AND P1, PT, R14, RZ, PT ;  /* 0x000000ff0e00720c */ /* 0x000fc80003f26270 */
[----:B------:R0:W-:Y:S04]  /*23390*/  STL [R1+0x430], R12 ;  /* 0x0004300c01007387 */ /* 0x0001e80000100800 */
[----:B0-----:R-:W2:Y:S04]  /*233a0*/  LDL R12, [R1+0x3824] ;  /* 0x00382400010c7983 */ /* 0x001ea80000100800 */
[----:B------:R-:W2:Y:S01]  /*233b0*/  LDL.LU R14, [R1+0x420] ;  /* 0x00042000010e7983 */ /* 0x000ea20000300800 */
[----:B---3--:R-:W-:Y:S01]  /*233c0*/  @!P5 IMAD.MOV R13, RZ, RZ, -R13 ;  /* 0x000000ffff0dd224 */ /* 0x008fe200078e0a0d */
[----:B------:R-:W-:-:S04]  /*233d0*/  ISETP.GE.AND P5, PT, R15, RZ, PT ;  /* 0x000000ff0f00720c */ /* 0x000fc80003fa6270 */
[----:B------:R0:W-:Y:S04]  /*233e0*/  STL [R1+0x42c], R13 ;  /* 0x00042c0d01007387 */ /* 0x0001e80000100800 */
[----:B0-----:R-:W3:Y:S04]  /*233f0*/  LDL R13, [R1+0x3818] ;  /* 0x00381800010d7983 */ /* 0x001ee80000100800 */
[----:B------:R-:W3:Y:S01]  /*23400*/  LDL.LU R15, [R1+0x404] ;  /* 0x00040400010f7983 */ /* 0x000ee20000300800 */
[----:B--2---:R-:W-:Y:S01]  /*23410*/  @!P2 IMAD.MOV R14, RZ, RZ, -R14 ;  /* 0x000000ffff0ea224 */ /* 0x004fe200078e0a0e */
[----:B------:R-:W-:-:S04]  /*23420*/  ISETP.GE.AND P2, PT, R10, RZ, PT ;  /* 0x000000ff0a00720c */ /* 0x000fc80003f46270 */
[----:B------:R0:W-:Y:S04]  /*23430*/  STL [R1+0x428], R14 ;  /* 0x0004280e01007387 */ /* 0x0001e80000100800 */
[----:B0-----:R-:W2:Y:S04]  /*23440*/  LDL R14, [R1+0x381c] ;  /* 0x00381c00010e7983 */ /* 0x001ea80000100800 */
[----:B------:R-:W2:Y:S01]  /*23450*/  LDL.LU R10, [R1+0x40c] ;  /* 0x00040c00010a7983 */ /* 0x000ea20000300800 */
[----:B---3--:R-:W-:Y:S01]  /*23460*/  @!P0 IMAD.MOV R15, RZ, RZ, -R15 ;  /* 0x000000ffff0f8224 */ /* 0x008fe200078e0a0f */
[----:B-----5:R-:W-:-:S04]  /*23470*/  ISETP.GE.AND P0, PT, R9, RZ, PT ;  /* 0x000000ff0900720c */ /* 0x020fc80003f06270 */
[----:B------:R0:W-:Y:S04]  /*23480*/  STL [R1+0x424], R15 ;  /* 0x0004240f01007387 */ /* 0x0001e80000100800 */
[----:B0-----:R-:W3:Y:S04]  /*23490*/  LDL R15, [R1+0x3810] ;  /* 0x00381000010f7983 */ /* 0x001ee80000100800 */
[----:B------:R-:W5:Y:S01]  /*234a0*/  LDL.LU R9, [R1+0x414] ;  /* 0x0004140001097983 */ /* 0x000f620000300800 */
[----:B--2---:R-:W-:-:S05]  /*234b0*/  @!P4 IMAD.MOV R10, RZ, RZ, -R10 ;  /* 0x000000ffff0ac224 */ /* 0x004fca00078e0a0a */
[----:B------:R0:W-:Y:S04]  /*234c0*/  STL [R1+0x420], R10 ;  /* 0x0004200a01007387 */ /* 0x0001e80000100800 */
[----:B0-----:R-:W2:Y:S01]  /*234d0*/  LDL.LU R10, [R1+0x418] ;  /* 0x00041800010a7983 */ /* 0x001ea20000300800 */
[----:B-----5:R-:W-:Y:S01]  /*234e0*/  @!P3 IMAD.MOV R9, RZ, RZ, -R9 ;  /* 0x000000ffff09b224 */ /* 0x020fe200078e0a09 */
[----:B------:R-:W-:Y:S02]  /*234f0*/  ISETP.GE.AND P3, PT, R18, RZ, PT ;  /* 0x000000ff1200720c */ /* 0x000fe40003f66270 */
[----:B------:R-:W5:Y:S04]  /*23500*/  LDL R18, [R1+0x3814] ;  /* 0x0038140001127983 */ /* 0x000f680000100800 */
        /* <DEDUP_REMOVED lines=10> */
[----:B------:R0:W-:Y:S01]  /*235b0*/  STL [R1+0x414], R9 ;  /* 0x0004140901007387 */ /* 0x0001e20000100800 */
[----:B------:R-:W-:-:S03]  /*235c0*/  ISETP.GE.AND P4, PT, R11, RZ, PT ;  /* 0x000000ff0b00720c */ /* 0x000fc60003f86270 */
[----:B0-----:R-:W4:Y:S04]  /*235d0*/  LDL.LU R9, [R1+0x3f4] ;  /* 0x0003f40001097983 */ /* 0x001f280000300800 */
[----:B------:R-:W3:Y:S01]  /*235e0*/  LDL R11, [R1+0x3804] ;  /* 0x00380400010b7983 */ /* 0x000ee20000100800 */
[----:B--2---:R-:W-:-:S05]  /*235f0*/  @!P2 IMAD.MOV R10, RZ, RZ, -R10 ;  /* 0x000000ffff0aa224 */ /* 0x004fca00078e0a0a */
[----:B------:R0:W-:Y:S04]  /*23600*/  STL [R1+0x410], R10 ;  /* 0x0004100a01007387 */ /* 0x0001e80000100800 */
[----:B0-----:R-:W2:Y:S01]  /*23610*/  LDL.LU R10, [R1+0x3fc] ;  /* 0x0003fc00010a7983 */ /* 0x001ea20000300800 */
[----:B------:R-:W-:-:S03]  /*23620*/  ISETP.GE.AND P2, PT, R12, RZ, PT ;  /* 0x000000ff0c00720c */ /* 0x000fc60003f46270 */
[----:B------:R-:W3:Y:S01]  /*23630*/  LDL R12, [R1+0x3800] ;  /* 0x00380000010c7983 */ /* 0x000ee20000100800 */
[----:B----4-:R-:W-:-:S05]  /*23640*/  @!P0 IMAD.MOV R9, RZ, RZ, -R9 ;  /* 0x000000ffff098224 */ /* 0x010fca00078e0a09 */
[----:B------:R0:W-:Y:S04]  /*23650*/  STL [R1+0x40c], R9 ;  /* 0x00040c0901007387 */ /* 0x0001e80000100800 */
[----:B0-----:R-:W4:Y:S01]  /*23660*/  LDL.LU R9, [R1+0x400] ;  /* 0x0004000001097983 */ /* 0x001f220000300800 */
[----:B--2---:R-:W-:Y:S01]  /*23670*/  @!P4 IMAD.MOV R10, RZ, RZ, -R10 ;  /* 0x000000ffff0ac224 */ /* 0x004fe200078e0a0a */
[----:B------:R-:W-:Y:S02]  /*23680*/  ISETP.GE.AND P4, PT, R14, RZ, PT ;  /* 0x000000ff0e00720c */ /* 0x000fe40003f86270 */
[----:B------:R-:W2:Y:S04]  /*23690*/  LDL R14, [R1+0x37f8] ;  /* 0x0037f800010e7983 */ /* 0x000ea80000100800 */
[----:B------:R0:W-:Y:S04]  /*236a0*/  STL [R1+0x408], R10 ;  /* 0x0004080a01007387 */ /* 0x0001e80000100800 */
[----:B0-----:R-:W2:Y:S01]  /*236b0*/  LDL.LU R10, [R1+0x3f8] ;  /* 0x0003f800010a7983 */ /* 0x001ea20000300800 */
[----:B------:R-:W-:-:S03]  /*236c0*/  ISETP.GE.AND P0, PT, R13, RZ, PT ;  /* 0x000000ff0d00720c */ /* 0x000fc60003f06270 */
[----:B------:R-:W3:Y:S01]  /*236d0*/  LDL R13, [R1+0x37fc] ;  /* 0x0037fc00010d7983 */ /* 0x000ee20000100800 */
[----:B----4-:R-:W-:Y:S01]  /*236e0*/  @!P3 IMAD.MOV R9, RZ, RZ, -R9 ;  /* 0x000000ffff09b224 */ /* 0x010fe200078e0a09 */
[----:B------:R-:W-:-:S04]  /*236f0*/  ISETP.GE.AND P3, PT, R15, RZ, PT ;  /* 0x000000ff0f00720c */ /* 0x000fc80003f66270 */
[----:B------:R0:W-:Y:S04]  /*23700*/  STL [R1+0x404], R9 ;  /* 0x0004040901007387 */ /* 0x0001e80000100800 */
[----:B0-----:R-:W4:Y:S04]  /*23710*/  LDL.LU R9, [R1+0x3dc] ;  /* 0x0003dc0001097983 */ /* 0x001f280000300800 */
[----:B------:R-:W3:Y:S01]  /*23720*/  LDL R15, [R1+0x37f4] ;  /* 0x0037f400010f7983 */ /* 0x000ee20000100800 */
[----:B--2---:R-:W-:-:S05]  /*23730*/  @!P1 IMAD.MOV R10, RZ, RZ, -R10 ;  /* 0x000000ffff0a9224 */ /* 0x004fca00078e0a0a */
[----:B------:R0:W-:Y:S04]  /*23740*/  STL [R1+0x400], R10 ;  /* 0x0004000a01007387 */ /* 0x0001e80000100800 */
[----:B0-----:R-:W2:Y:S01]  /*23750*/  LDL.LU R10, [R1+0x3e4] ;  /* 0x0003e400010a7983 */ /* 0x001ea20000300800 */
[----:B----4-:R-:W-:Y:S01]  /*23760*/  @!P5 IMAD.MOV R9, RZ, RZ, -R9 ;  /* 0x000000ffff09d224 */ /* 0x010fe200078e0a09 */
[----:B-----5:R-:W-:Y:S02]  /*23770*/  ISETP.GE.AND P5, PT, R18, RZ, PT ;  /* 0x000000ff1200720c */ /* 0x020fe40003fa6270 */
[----:B------:R-:W4:Y:S04]  /*23780*/  LDL R18, [R1+0x37f0] ;  /* 0x0037f00001127983 */ /* 0x000f280000100800 */
[----:B------:R0:W-:Y:S04]  /*23790*/  STL [R1+0x3fc], R9 ;  /* 0x0003fc0901007387 */ /* 0x0001e80000100800 */
[----:B0-----:R-:W5:Y:S01]  /*237a0*/  LDL.LU R9, [R1+0x3ec] ;  /* 0x0003ec0001097983 */ /* 0x001f620000300800 */
[----:B--2---:R-:W-:Y:S01]  /*237b0*/  @!P2 IMAD.MOV R10, RZ, RZ, -R10 ;  /* 0x000000ffff0aa224 */ /* 0x004fe200078e0a0a */
[----:B------:R-:W-:-:S02]  /*237c0*/  ISETP.GE.AND P2, PT, R17, RZ, PT ;  /* 0x000000ff1100720c */ /* 0x000fc40003f46270 */
[----:B------:R-:W2:Y:S04]  /*237d0*/  LDL R17, [R1+0x37e8] ;  /* 0x0037e80001117983 */ /* 0x000ea80000100800 */
[----:B------:R0:W-:Y:S04]  /*237e0*/  STL [R1+0x3f8], R10 ;  /* 0x0003f80a01007387 */ /* 0x0001e80000100800 */
[----:B0-----:R-:W2:Y:S01]  /*237f0*/  LDL.LU R10, [R1+0x3f0] ;  /* 0x0003f000010a7983 */ /* 0x001ea20000300800 */
[----:B-----5:R-:W-:Y:S01]  /*23800*/  @!P0 IMAD.MOV R9, RZ, RZ, -R9 ;  /* 0x000000ffff098224 */ /* 0x020fe200078e0a09 */
[----:B---3--:R-:W-:-:S02]  /*23810*/  ISETP.GE.AND P0, PT, R16, RZ, PT ;  /* 0x000000ff1000720c */ /* 0x008fc40003f06270 */
[----:B------:R-:W3:Y:S04]  /*23820*/  LDL R16, [R1+0x37ec] ;  /* 0x0037ec0001107983 */ /* 0x000ee80000100800 */
        /* <DEDUP_REMOVED lines=8> */
[----:B------:R-:W-:-:S02]  /*238b0*/  ISETP.GE.AND P3, PT, R12, RZ, PT ;  /* 0x000000ff0c00720c */ /* 0x000fc40003f66270 */
        /* <DEDUP_REMOVED lines=39> */
[----:B-----5:R-:W-:-:S02]  /*23b30*/  ISETP.GE.AND P0, PT, R12, RZ, PT ;  /* 0x000000ff0c00720c */ /* 0x020fc40003f06270 */
        /* <DEDUP_REMOVED lines=99> */
[----:B-----5:R-:W-:-:S04]  /*24170*/  ISETP.GE.AND P0, PT, R18, RZ, PT ;  /* 0x000000ff1200720c */ /* 0x020fc80003f06270 */
[----:B------:R0:W-:Y:S04]  /*24180*/  STL [R1+0x37c], R9 ;  /* 0x00037c0901007387 */ /* 0x0001e80000100800 */
[----:B------:R-:W3:Y:S04]  /*24190*/  LDL R18, [R1+0x3774] ;  /* 0x0037740001127983 */ /* 0x000ee80000100800 */
        /* <DEDUP_REMOVED lines=488> */
[----:B------:R-:W4:Y:S02]  /*26020*/  LDL R16, [R1+0x35ec] ;  /* 0x0035ec0001107983 */ /* 0x000f240000100800 */
[----:B------:R0:W-:Y:S02]  /*26030*/  STL [R1+0x1f4], R9 ;  /* 0x0001f40901007387 */ /* 0x0001e40000100800 */
[----:B0-----:R-:W3:Y:S01]  /*26040*/  LDL.LU R9, [R1+0x1e4] ;  /* 0x0001e40001097983 */ /* 0x001ee20000300800 */
[----:B--2---:R-:W-:Y:S01]  /*26050*/  @!P2 IMAD.MOV R10, RZ, RZ, -R10 ;  /* 0x000000ffff0aa224 */ /* 0x004fe200078e0a0a */
[----:B------:R-:W-:Y:S02]  /*26060*/  ISETP.GE.AND P2, PT, R11, RZ, PT ;  /* 0x000000ff0b00720c */ /* 0x000fe40003f46270 */
[----:B------:R-:W2:Y:S02]  /*26070*/  LDL R11, [R1+0x35e4] ;  /* 0x0035e400010b7983 */ /* 0x000ea40000100800 */
[----:B------:R0:W-:Y:S02]  /*26080*/  STL [R1+0x1f0], R10 ;  /* 0x0001f00a01007387 */ /* 0x0001e40000100800 */
[----:B0-----:R-:W2:Y:S01]  /*26090*/  LDL.LU R10, [R1+0x1e8] ;  /* 0x0001e800010a7983 */ /* 0x001ea20000300800 */
[----:B---3--:R-:W-:Y:S01]  /*260a0*/  @!P0 IMAD.MOV R9, RZ, RZ, -R9 ;  /* 0x000000ffff098224 */ /* 0x008fe200078e0a09 */
[----:B-----5:R-:W-:-:S02]  /*260b0*/  ISETP.GE.AND P0, PT, R12, RZ, PT ;  /* 0x000000ff0c00720c */ /* 0x020fc40003f06270 */
[----:B------:R-:W3:Y:S02]  /*260c0*/  LDL R12, [R1+0x35e0] ;  /* 0x0035e000010c7983 */ /* 0x000ee40000100800 */
[----:B------:R0:W-:Y:S02]  /*260d0*/  STL [R1+0x1ec], R9 ;  /* 0x0001ec0901007387 */ /* 0x0001e40000100800 */
[----:B0-----:R-:W5:Y:S01]  /*260e0*/  LDL.LU R9, [R1+0x1e0] ;  /* 0x0001e00001097983 */ /* 0x001f620000300800 */
[----:B--2---:R-:W-:Y:S01]  /*260f0*/  @!P4 IMAD.MOV R10, RZ, RZ, -R10 ;  /* 0x000000ffff0ac224 */ /* 0x004fe200078e0a0a */
[----:B------:R-:W-:Y:S02]  /*26100*/  ISETP.GE.AND P4, PT, R14, RZ, PT ;  /* 0x000000ff0e00720c */ /* 0x000fe40003f86270 */
[----:B------:R-:W2:Y:S02]  /*26110*/  LDL R14, [R1+0x35d8] ;  /* 0x0035d800010e7983 */ /* 0x000ea40000100800 */
[----:B------:R0:W-:Y:S02]  /*26120*/  STL [R1+0x1e8], R10 ;  /* 0x0001e80a01007387 */ /* 0x0001e40000100800 */
[----:B0-----:R-:W2:Y:S01]  /*26130*/  LDL.LU R10, [R1+0x1d8] ;  /* 0x0001d800010a7983 */ /* 0x001ea20000300800 */
[----:B-----5:R-:W-:Y:S01]  /*26140*/  @!P3 IMAD.MOV R9, RZ, RZ, -R9 ;  /* 0x000000ffff09b224 */ /* 0x020fe200078e0a09 */
[----:B------:R-:W-:-:S02]  /*26150*/  ISETP.GE.AND P3, PT, R13, RZ, PT ;  /* 0x000000ff0d00720c */ /* 0x000fc40003f66270 */
[----:B------:R-:W5:Y:S02]  /*26160*/  LDL R13, [R1+0x35dc] ;  /* 0x0035dc00010d7983 */ /* 0x000f640000100800 */
        /* <DEDUP_REMOVED lines=8> */
[----:B------:R-:W-:-:S02]  /*261f0*/  ISETP.GE.AND P2, PT, R18, RZ, PT ;  /* 0x000000ff1200720c */ /* 0x000fc40003f46270 */
[----:B------:R-:W3:Y:S02]  /*26200*/  LDL R18, [R1+0x35d0] ;  /* 0x0035d00001127983 */ /* 0x000ee40000100800 */
        /* <DEDUP_REMOVED lines=8> */
[----:B----4-:R-:W-:-:S02]  /*26290*/  ISETP.GE.AND P4, PT, R16, RZ, PT ;  /* 0x000000ff1000720c */ /* 0x010fc40003f86270 */
[----:B------:R-:W3:Y:S02]  /*262a0*/  LDL R16, [R1+0x35cc] ;  /* 0x0035cc0001107983 */ /* 0x000ee40000100800 */
[----:B------:R0:W-:Y:S02]  /*262b0*/  STL [R1+0x1d4], R9 ;  /* 0x0001d40901007387 */ /* 0x0001e40000100800 */
[----:B0-----:R-:W4:Y:S01]  /*262c0*/  LDL.LU R9, [R1+0x1a8] ;  /* 0x0001a80001097983 */ /* 0x001f220000300800 */
[----:B--2---:R-:W-:Y:S01]  /*262d0*/  @!P3 IMAD.MOV R10, RZ, RZ, -R10 ;  /* 0x000000ffff0ab224 */ /* 0x004fe200078e0a0a */
[----:B------:R-:W-:Y:S02]  /*262e0*/  ISETP.GE.AND P3, PT, R11, RZ, PT ;  /* 0x000000ff0b00720c */ /* 0x000fe40003f66270 */
[----:B------:R-:W2:Y:S02]  /*262f0*/  LDL R11, [R1+0x35c4] ;  /* 0x0035c400010b7983 */ /* 0x000ea40000100800 */
[----:B------:R0:W-:Y:S02]  /*26300*/  STL [R1+0x1cc], R10 ;  /* 0x0001cc0a01007387 */ /* 0x0001e40000100800 */
        /* <DEDUP_REMOVED lines=382> */
[----:B------:R-:W-:-:S04]  /*27af0*/  ISETP.GE.AND P2, PT, R18, RZ, PT ;  /* 0x000000ff1200720c */ /* 0x000fc80003f46270 */
[----:B------:R0:W-:Y:S04]  /*27b00*/  STL [R1+0x54], R9 ;  /* 0x0000540901007387 */ /* 0x0001e80000100800 */
[----:B0-----:R-:W3:Y:S01]  /*27b10*/  LDL.LU R9, [R1+0x134] ;  /* 0x0001340001097983 */ /* 0x001ee20000300800 */
[----:B------:R-:W4:Y:S02]  /*27b20*/  LDL R18, [R1+0x3494] ;  /* 0x0034940001127983 */ /* 0x000f240000100800 */
[----:B--2---:R-:W-:-:S05]  /*27b30*/  @!P0 IMAD.MOV R10, RZ, RZ, -R10 ;  /* 0x000000ffff0a8224 */ /* 0x004fca00078e0a0a */
[----:B------:R0:W-:Y:S04]  /*27b40*/  STL [R1+0x50], R10 ;  /* 0x0000500a01007387 */ /* 0x0001e80000100800 */
[----:B0-----:R-:W2:Y:S01]  /*27b50*/  LDL.LU R10, [R1+0x12c] ;  /* 0x00012c00010a7983 */ /* 0x001ea20000300800 */
[----:B------:R-:W-:Y:S02]  /*27b60*/  ISETP.GE.AND P0, PT, R17, RZ, PT ;  /* 0x000000ff1100720c */ /* 0x000fe40003f06270 */
[----:B------:R-:W5:Y:S02]  /*27b70*/  LDL R17, [R1+0x3488] ;  /* 0x0034880001117983 */ /* 0x000f640000100800 */
[----:B---3--:R-:W-:Y:S01]  /*27b80*/  @!P4 IMAD.MOV R9, RZ, RZ, -R9 ;  /* 0x000000ffff09c224 */ /* 0x008fe200078e0a09 */
[----:B----4-:R-:W-:-:S04]  /*27b90*/  ISETP.GE.AND P4, PT, R16, RZ, PT ;  /* 0x000000ff1000720c */ /* 0x010fc80003f86270 */
[----:B------:R0:W-:Y:S04]  /*27ba0*/  STL [R1+0x4c], R9 ;  /* 0x00004c0901007387 */ /* 0x0001e80000100800 */
[----:B0-----:R-:W3:Y:S01]  /*27bb0*/  LDL.LU R9, [R1+0xdc] ;  /* 0x0000dc0001097983 */ /* 0x001ee20000300800 */
[----:B------:R-:W4:Y:S02]  /*27bc0*/  LDL R16, [R1+0x348c] ;  /* 0x00348c0001107983 */ /* 0x000f240000100800 */
[----:B--2---:R-:W-:-:S05]  /*27bd0*/  @!P3 IMAD.MOV R10, RZ, RZ, -R10 ;  /* 0x000000ffff0ab224 */ /* 0x004fca00078e0a0a */
[----:B------:R0:W-:Y:S04]  /*27be0*/  STL [R1+0x48], R10 ;  /* 0x0000480a01007387 */ /* 0x0001e80000100800 */
[----:B0-----:R-:W2:Y:S01]  /*27bf0*/  LDL.LU R10, [R1+0xec] ;  /* 0x0000ec00010a7983 */ /* 0x001ea20000300800 */
[----:B---3--:R-:W-:Y:S01]  /*27c00*/  @!P5 IMAD.MOV R9, RZ, RZ, -R9 ;  /* 0x000000ffff09d224 */ /* 0x008fe200078e0a09 */
[----:B------:R-:W-:-:S04]  /*27c10*/  ISETP.GE.AND P3, PT, R11, RZ, PT ;  /* 0x000000ff0b00720c */ /* 0x000fc80003f66270 */
[----:B------:R0:W-:Y:S01]  /*27c20*/  STL [R1+0x44], R9 ;  /* 0x0000440901007387 */ /* 0x0001e20000100800 */
[----:B------:R-:W-:-:S03]  /*27c30*/  ISETP.GE.AND P5, PT, R12, RZ, PT ;  /* 0x000000ff0c00720c */ /* 0x000fc60003fa6270 */
[----:B0-----:R-:W3:Y:S01]  /*27c40*/  LDL R9, [R1+0x3480] ;  /* 0x0034800001097983 */ /* 0x001ee20000100800 */
[----:B------:R-:W3:Y:S02]  /*27c50*/  LDL.LU R11, [R1+0xf4] ;  /* 0x0000f400010b7983 */ /* 0x000ee40000300800 */
[----:B--2---:R-:W-:-:S05]  /*27c60*/  @!P2 IMAD.MOV R10, RZ, RZ, -R10 ;  /* 0x000000ffff0aa224 */ /* 0x004fca00078e0a0a */
[----:B------:R0:W-:Y:S04]  /*27c70*/  STL [R1+0x40], R10 ;  /* 0x0000400a01007387 */ /* 0x0001e80000100800 */
[----:B0-----:R-:W2:Y:S01]  /*27c80*/  LDL R10, [R1+0x3484] ;  /* 0x00348400010a7983 */ /* 0x001ea20000100800 */
[----:B------:R-:W2:Y:S01]  /*27c90*/  LDL.LU R12, [R1+0x10c] ;  /* 0x00010c00010c7983 */ /* 0x000ea20000300800 */
[----:B------:R-:W-:Y:S02]  /*27ca0*/  ISETP.GE.AND P2, PT, R14, RZ, PT ;  /* 0x000000ff0e00720c */ /* 0x000fe40003f46270 */
[----:B------:R-:W4:Y:S01]  /*27cb0*/  LDL R14, [R1+0x3478] ;  /* 0x00347800010e7983 */ /* 0x000f220000100800 */
[----:B---3--:R-:W-:Y:S01]  /*27cc0*/  @!P0 IMAD.MOV R11, RZ, RZ, -R11 ;  /* 0x000000ffff0b8224 */ /* 0x008fe200078e0a0b */
[----:B-----5:R-:W-:-:S04]  /*27cd0*/  ISETP.GE.AND P0, PT, R13, RZ, PT ;  /* 0x000000ff0d00720c */ /* 0x020fc80003f06270 */
[----:B------:R0:W-:Y:S04]  /*27ce0*/  STL [R1+0x3c], R11 ;  /* 0x00003c0b01007387 */ /* 0x0001e80000100800 */
[----:B0-----:R-:W3:Y:S01]  /*27cf0*/  LDL R11, [R1+0x347c] ;  /* 0x00347c00010b7983 */ /* 0x001ee20000100800 */
[----:B------:R-:W5:Y:S02]  /*27d00*/  LDL.LU R13, [R1+0xf0] ;  /* 0x0000f000010d7983 */ /* 0x000f640000300800 */
[----:B--2---:R-:W-:-:S05]  /*27d10*/  @!P4 IMAD.MOV R12, RZ, RZ, -R12 ;  /* 0x000000ffff0cc224 */ /* 0x004fca00078e0a0c */
[----:B------:R0:W-:Y:S04]  /*27d20*/  STL [R1+0x38], R12 ;  /* 0x0000380c01007387 */ /* 0x0001e80000100800 */
[----:B0-----:R-:W2:Y:S01]  /*27d30*/  LDL R12, [R1+0x3470] ;  /* 0x00347000010c7983 */ /* 0x001ea20000100800 */
[----:B------:R-:W2:Y:S02]  /*27d40*/  LDL.LU R29, [R1+0xe4] ;  /* 0x0000e400011d7983 */ /* 0x000ea40000300800 */
[----:B-----5:R-:W-:Y:S01]  /*27d50*/  @!P3 IMAD.MOV R13, RZ, RZ, -R13 ;  /* 0x000000ffff0db224 */ /* 0x020fe200078e0a0d */
[----:B------:R-:W-:Y:S02]  /*27d60*/  ISETP.GE.AND P4, PT, R15, RZ, PT ;  /* 0x000000ff0f00720c */ /* 0x000fe40003f86270 */
[----:B------:R-:W-:-:S02]  /*27d70*/  ISETP.GE.AND P3, PT, R18, RZ, PT ;  /* 0x000000ff1200720c */ /* 0x000fc40003f66270 */
[----:B------:R0:W-:Y:S04]  /*27d80*/  STL [R1+0x34], R13 ;  /* 0x0000340d01007387 */ /* 0x0001e80000100800 */
[----:B0-----:R-:W5:Y:S01]  /*27d90*/  LDL R13, [R1+0x3474] ;  /* 0x00347400010d7983 */ /* 0x001f620000100800 */
[----:B------:R-:W3:Y:S02]  /*27da0*/  LDL.LU R15, [R1+0x1c] ;  /* 0x00001c00010f7983 */ /* 0x000ee40000300800 */
[----:B------:R-:W4:Y:S02]  /*27db0*/  LDL R18, [R1+0x3468] ;  /* 0x0034680001127983 */ /* 0x000f240000100800 */
[----:B--2---:R-:W-:Y:S01]  /*27dc0*/  @!P5 IMAD.MOV R29, RZ, RZ, -R29 ;  /* 0x000000ffff1dd224 */ /* 0x004fe200078e0a1d */
[----:B------:R-:W-:-:S02]  /*27dd0*/  ISETP.GE.AND P5, PT, R17, RZ, PT ;  /* 0x000000ff1100720c */ /* 0x000fc40003fa6270 */
[----:B------:R-:W2:Y:S02]  /*27de0*/  LDL R17, [R1+0x346c] ;  /* 0x00346c0001117983 */ /* 0x000ea40000100800 */
[----:B------:R0:W-:Y:S02]  /*27df0*/  STL [R1+0x30], R29 ;  /* 0x0000301d01007387 */ /* 0x0001e40000100800 */
[----:B0-----:R-:W2:Y:S01]  /*27e00*/  LDL.LU R29, [R1+0xb8] ;  /* 0x0000b800011d7983 */ /* 0x001ea20000300800 */
[----:B---3--:R-:W-:Y:S01]  /*27e10*/  @!P2 IMAD.MOV R15, RZ, RZ, -R15 ;  /* 0x000000ffff0fa224 */ /* 0x008fe200078e0a0f */
[----:B----4-:R-:W-:-:S04]  /*27e20*/  ISETP.GE.AND P2, PT, R16, RZ, PT ;  /* 0x000000ff1000720c */ /* 0x010fc80003f46270 */
[----:B------:R0:W-:Y:S04]  /*27e30*/  STL [R1+0x2c], R15 ;  /* 0x00002c0f01007387 */ /* 0x0001e80000100800 */
[----:B0-----:R-:W3:Y:S01]  /*27e40*/  LDL R15, [R1+0x3460] ;  /* 0x00346000010f7983 */ /* 0x001ee20000100800 */
[----:B------:R-:W4:Y:S02]  /*27e50*/  LDL.LU R16, [R1+0xbc] ;  /* 0x0000bc0001107983 */ /* 0x000f240000300800 */
[----:B--2---:R-:W-:Y:S01]  /*27e60*/  @!P0 IMAD.MOV R29, RZ, RZ, -R29 ;  /* 0x000000ffff1d8224 */ /* 0x004fe200078e0a1d */
[----:B------:R-:W-:-:S04]  /*27e70*/  ISETP.GE.AND P0, PT, R9, RZ, PT ;  /* 0x000000ff0900720c */ /* 0x000fc80003f06270 */
[----:B------:R0:W-:Y:S04]  /*27e80*/  STL [R1+0x28], R29 ;  /* 0x0000281d01007387 */ /* 0x0001e80000100800 */
[----:B0-----:R-:W2:Y:S01]  /*27e90*/  LDL R29, [R1+0x3464] ;  /* 0x00346400011d7983 */ /* 0x001ea20000100800 */
[----:B------:R-:W2:Y:S02]  /*27ea0*/  LDL.LU R9, [R1+0xb4] ;  /* 0x0000b40001097983 */ /* 0x000ea40000300800 */
[----:B----4-:R-:W-:Y:S01]  /*27eb0*/  @!P4 IMAD.MOV R16, RZ, RZ, -R16 ;  /* 0x000000ffff10c224 */ /* 0x010fe200078e0a10 */
[----:B------:R-:W-:-:S04]  /*27ec0*/  ISETP.GE.AND P4, PT, R10, RZ, PT ;  /* 0x000000ff0a00720c */ /* 0x000fc80003f86270 */
[----:B------:R0:W-:Y:S04]  /*27ed0*/  STL [R1+0x24], R16 ;  /* 0x0000241001007387 */ /* 0x0001e80000100800 */
[----:B0-----:R-:W4:Y:S01]  /*27ee0*/  LDL R16, [R1+0x3458] ;  /* 0x0034580001107983 */ /* 0x001f220000100800 */
[----:B------:R-:W3:Y:S02]  /*27ef0*/  LDL.LU R10, [R1+0x18] ;  /* 0x00001800010a7983 */ /* 0x000ee40000300800 */
[----:B--2---:R-:W-:Y:S01]  /*27f00*/  @!P3 IMAD.MOV R9, RZ, RZ, -R9 ;  /* 0x000000ffff09b224 */ /* 0x004fe200078e0a09 */
[----:B------:R-:W-:-:S04]  /*27f10*/  ISETP.GE.AND P3, PT, R14, RZ, PT ;  /* 0x000000ff0e00720c */ /* 0x000fc80003f66270 */
[----:B------:R0:W-:Y:S04]  /*27f20*/  STL [R1+0x20], R9 ;  /* 0x0000200901007387 */ /* 0x0001e80000100800 */
[----:B0-----:R-:W2:Y:S01]  /*27f30*/  LDL.LU R9, [R1+0x3e44] ;  /* 0x003e440001097983 */ /* 0x001ea20000300800 */
[----:B------:R-:W2:Y:S02]  /*27f40*/  LDL.LU R14, [R1+0x14] ;  /* 0x00001400010e7983 */ /* 0x000ea40000300800 */
[----:B---3--:R-:W-:Y:S01]  /*27f50*/  @!P5 IMAD.MOV R10, RZ, RZ, -R10 ;  /* 0x000000ffff0ad224 */ /* 0x008fe200078e0a0a */
[----:B------:R-:W-:-:S04]  /*27f60*/  ISETP.GE.AND P5, PT, R11, RZ, PT ;  /* 0x000000ff0b00720c */ /* 0x000fc80003fa6270 */
[----:B------:R0:W-:Y:S04]  /*27f70*/  STL [R1+0x1c], R10 ;  /* 0x00001c0a01007387 */ /* 0x0001e80000100800 */
[----:B0-----:R-:W3:Y:S01]  /*27f80*/  LDL.LU R10, [R1+0x3e40] ;  /* 0x003e4000010a7983 */ /* 0x001ee20000300800 */
[----:B------:R-:W3:Y:S02]  /*27f90*/  LDL.LU R11, [R1+0x10] ;  /* 0x00001000010b7983 */ /* 0x000ee40000300800 */
[----:B--2---:R-:W-:Y:S01]  /*27fa0*/  @!P2 IMAD.MOV R14, RZ, RZ, -R14 ;  /* 0x000000ffff0ea224 */ /* 0x004fe200078e0a0e */
[----:B------:R-:W-:-:S04]  /*27fb0*/  ISETP.GE.AND P2, PT, R12, RZ, PT ;  /* 0x000000ff0c00720c */ /* 0x000fc80003f46270 */
[----:B------:R0:W-:Y:S04]  /*27fc0*/  STL [R1+0x18], R14 ;  /* 0x0000180e01007387 */ /* 0x0001e80000100800 */
[----:B0-----:R-:W2:Y:S01]  /*27fd0*/  LDL R14, [R1+0x3450] ;  /* 0x00345000010e7983 */ /* 0x001ea20000100800 */
[----:B------:R-:W2:Y:S02]  /*27fe0*/  LDL.LU R12, [R1+0xc] ;  /* 0x00000c00010c7983 */ /* 0x000ea40000300800 */
[----:B---3--:R-:W-:Y:S01]  /*27ff0*/  @!P0 IMAD.MOV R11, RZ, RZ, -R11 ;  /* 0x000000ffff0b8224 */ /* 0x008fe200078e0a0b */
[----:B-----5:R-:W-:-:S04]  /*28000*/  ISETP.GE.AND P0, PT, R13, RZ, PT ;  /* 0x000000ff0d00720c */ /* 0x020fc80003f06270 */
[----:B------:R0:W-:Y:S04]  /*28010*/  STL [R1+0x14], R11 ;  /* 0x0000140b01007387 */ /* 0x0001e80000100800 */
[----:B0-----:R-:W3:Y:S01]  /*28020*/  LDL.LU R11, [R1+0x3e3c] ;  /* 0x003e3c00010b7983 */ /* 0x001ee20000300800 */
[----:B------:R-:W5:Y:S02]  /*28030*/  LDL.LU R13, [R1+0x8] ;  /* 0x00000800010d7983 */ /* 0x000f640000300800 */
[----:B--2---:R-:W-:Y:S01]  /*28040*/  @!P4 IMAD.MOV R12, RZ, RZ, -R12 ;  /* 0x000000ffff0cc224 */ /* 0x004fe200078e0a0c */
[----:B------:R-:W-:-:S04]  /*28050*/  ISETP.GE.AND P4, PT, R18, RZ, PT ;  /* 0x000000ff1200720c */ /* 0x000fc80003f86270 */
[----:B------:R0:W-:Y:S04]  /*28060*/  STL [R1+0x10], R12 ;  /* 0x0000100c01007387 */ /* 0x0001e80000100800 */
[----:B0-----:R-:W2:Y:S01]  /*28070*/  LDL.LU R12, [R1+0x3e38] ;  /* 0x003e3800010c7983 */ /* 0x001ea20000300800 */
[----:B------:R-:W2:Y:S02]  /*28080*/  LDL.LU R18, [R1+0x4] ;  /* 0x0000040001127983 */ /* 0x000ea40000300800 */
[----:B-----5:R-:W-:Y:S01]  /*28090*/  @!P3 IMAD.MOV R13, RZ, RZ, -R13 ;  /* 0x000000ffff0db224 */ /* 0x020fe200078e0a0d */
[----:B------:R-:W-:-:S04]  /*280a0*/  ISETP.GE.AND P3, PT, R17, RZ, PT ;  /* 0x000000ff1100720c */ /* 0x000fc80003f66270 */
[----:B------:R0:W-:Y:S04]  /*280b0*/  STL [R1+0xc], R13 ;  /* 0x00000c0d01007387 */ /* 0x0001e80000100800 */
[----:B0-----:R-:W5:Y:S01]  /*280c0*/  LDL.LU R13, [R1+0x3e34] ;  /* 0x003e3400010d7983 */ /* 0x001f620000300800 */
[----:B------:R-:W3:Y:S02]  /*280d0*/  LDL.LU R17, [R1] ;  /* 0x0000000001117983 */ /* 0x000ee40000300800 */
[----:B--2---:R-:W-:-:S05]  /*280e0*/  @!P5 IMAD.MOV R18, RZ, RZ, -R18 ;  /* 0x000000ffff12d224 */ /* 0x004fca00078e0a12 */
[----:B------:R0:W-:Y:S04]  /*280f0*/  STL [R1+0x8], R18 ;  /* 0x0000081201007387 */ /* 0x0001e80000100800 */
[----:B0-----:R-:W2:Y:S01]  /*28100*/  LDL.LU R18, [R1+0x3e30] ;  /* 0x003e300001127983 */ /* 0x001ea20000300800 */
[----:B------:R-:W-:Y:S01]  /*28110*/  ISETP.GE.AND P5, PT, R15, RZ, PT ;  /* 0x000000ff0f00720c */ /* 0x000fe20003fa6270 */
[----:B---3--:R-:W-:Y:S02]  /*28120*/  @!P2 IMAD.MOV R17, RZ, RZ, -R17 ;  /* 0x000000ffff11a224 */ /* 0x008fe400078e0a11 */
[----:B--2---:R-:W-:Y:S02]  /*28130*/  IMAD.MOV.U32 R15, RZ, RZ, R18 ;  /* 0x000000ffff0f7224 */ /* 0x004fe400078e0012 */
[----:B------:R-:W2:Y:S01]  /*28140*/  LDL R18, [R1+0x345c] ;  /* 0x00345c0001127983 */ /* 0x000ea20000100800 */
[----:B------:R0:W-:Y:S03]  /*28150*/  STL [R1+0x4], R17 ;  /* 0x0000041101007387 */ /* 0x0001e60000100800 */
[----:B0-----:R-:W3:Y:S01]  /*28160*/  LDL.LU R17, [R1+0x3e2c] ;  /* 0x003e2c0001117983 */ /* 0x001ee20000300800 */
[----:B------:R-:W-:Y:S01]  /*28170*/  @!P0 IMAD.MOV R15, RZ, RZ, -R15 ;  /* 0x000000ffff0f8224 */ /* 0x000fe200078e0a0f */
[----:B------:R-:W-:-:S02]  /*28180*/  ISETP.GE.AND P2, PT, R29, RZ, PT ;  /* 0x000000ff1d00720c */ /* 0x000fc40003f46270 */
[----:B----4-:R-:W-:Y:S01]  /*28190*/  ISETP.GE.AND P0, PT, R16, RZ, PT ;  /* 0x000000ff1000720c */ /* 0x010fe20003f06270 */
[----:B---3--:R-:W-:Y:S02]  /*281a0*/  IMAD.MOV.U32 R29, RZ, RZ, R17 ;  /* 0x000000ffff1d7224 */ /* 0x008fe400078e0011 */
[----:B------:R-:W3:Y:S01]  /*281b0*/  LDL R17, [R1+0x344c] ;  /* 0x00344c0001117983 */ /* 0x000ee20000100800 */
[----:B------:R0:W-:Y:S03]  /*281c0*/  STL [R1], R15 ;  /* 0x0000000f01007387 */ /* 0x0001e60000100800 */
[----:B0-----:R-:W4:Y:S01]  /*281d0*/  LDL.LU R15, [R1+0x3e28] ;  /* 0x003e2800010f7983 */ /* 0x001f220000300800 */
[----:B------:R-:W3:Y:S02]  /*281e0*/  LDL.LU R16, [R1+0x3e24] ;  /* 0x003e240001107983 */ /* 0x000ee40000300800 */
[----:B------:R-:W-:Y:S01]  /*281f0*/  @!P4 IMAD.MOV R29, RZ, RZ, -R29 ;  /* 0x000000ffff1dc224 */ /* 0x000fe200078e0a1d */
[----:B--2---:R-:W-:-:S04]  /*28200*/  ISETP.GE.AND P4, PT, R18, RZ, PT ;  /* 0x000000ff1200720c */ /* 0x004fc80003f86270 */
[----:B------:R0:W-:Y:S01]  /*28210*/  STL [R1+0x3d00], R29 ;  /* 0x003d001d01007387 */ /* 0x0001e20000100800 */
[----:B------:R-:W2:Y:S03]  /*28220*/  LDL R18, [R1+0x3438] ;  /* 0x0034380001127983 */ /* 0x000ea60000100800 */
[----:B0-----:R-:W2:Y:S01]  /*28230*/  LDL R29, [R1+0x3440] ;  /* 0x00344000011d7983 */ /* 0x001ea20000100800 */
[----:B---3--:R-:W-:Y:S02]  /*28240*/  @!P3 IMAD.MOV R16, RZ, RZ, -R16 ;  /* 0x000000ffff10b224 */ /* 0x008fe400078e0a10 */
[----:B----4-:R-:W-:Y:S01]  /*28250*/  @!P5 IMAD.MOV R15, RZ, RZ, -R15 ;  /* 0x000000ffff0fd224 */ /* 0x010fe200078e0a0f */
[----:B------:R-:W-:Y:S02]  /*28260*/  ISETP.GE.AND P3, PT, R14, RZ, PT ;  /* 0x000000ff0e00720c */ /* 0x000fe40003f66270 */
[----:B------:R0:W-:Y:S04]  /*28270*/  STL [R1+0x3d04], R16 ;  /* 0x003d041001007387 */ /* 0x0001e80000100800 */
[----:B0-----:R-:W3:Y:S01]  /*28280*/  LDL R16, [R1+0x3448] ;  /* 0x0034480001107983 */ /* 0x001ee20000100800 */
[----:B------:R-:W4:Y:S02]  /*28290*/  LDL.LU R14, [R1+0x3e20] ;  /* 0x003e2000010e7983 */ /* 0x000f240000300800 */
[----:B------:R0:W-:Y:S02]  /*282a0*/  STL [R1+0x3d08], R15 ;  /* 0x003d080f01007387 */ /* 0x0001e40000100800 */
[----:B0-----:R-:W2:Y:S01]  /*282b0*/  LDL R15, [R1+0x3454] ;  /* 0x00345400010f7983 */ /* 0x001ea20000100800 */
[----:B-----5:R-:W-:Y:S01]  /*282c0*/  @!P0 IMAD.MOV R13, RZ, RZ, -R13 ;  /* 0x000000ffff0d8224 */ /* 0x020fe200078e0a0d */
[----:B------:R-:W-:Y:S01]  /*282d0*/  ISETP.GE.AND P0, PT, R17, RZ, PT ;  /* 0x000000ff1100720c */ /* 0x000fe20003f06270 */
[----:B----4-:R-:W-:Y:S01]  /*282e0*/  @!P2 IMAD.MOV R14, RZ, RZ, -R14 ;  /* 0x000000ffff0ea224 */ /* 0x010fe200078e0a0e */
[----:B---3--:R-:W-:-:S02]  /*282f0*/  ISETP.GE.AND P2, PT, R16, RZ, PT ;  /* 0x000000ff1000720c */ /* 0x008fc40003f46270 */
[----:B--2---:R-:W-:Y:S02]  /*28300*/  ISETP.GE.AND P5, PT, R15, RZ, PT ;  /* 0x000000ff0f00720c */ /* 0x004fe40003fa6270 */
[----:B------:R-:W2:Y:S01]  /*28310*/  LDL R15, [R1+0x3430] ;  /* 0x00343000010f7983 */ /* 0x000ea20000100800 */
[----:B------:R0:W-:Y:S02]  /*28320*/  STL [R1+0x3d0c], R14 ;  /* 0x003d0c0e01007387 */ /* 0x0001e40000100800 */
[----:B------:R-:W3:Y:S01]  /*28330*/  LDL R16, [R1+0x3434] ;  /* 0x0034340001107983 */ /* 0x000ee20000100800 */
[----:B0-----:R-:W4:Y:S01]  /*28340*/  LDL R14, [R1+0x343c] ;  /* 0x00343c00010e7983 */ /* 0x001f220000100800 */
[----:B------:R0:W-:Y:S02]  /*28350*/  STL [R1+0x3d10], R13 ;  /* 0x003d100d01007387 */ /* 0x0001e40000100800 */
[----:B------:R-:W5:Y:S01]  /*28360*/  LDL R17, [R1+0x3428] ;  /* 0x0034280001117983 */ /* 0x000f620000100800 */
[----:B0-----:R-:W3:Y:S01]  /*28370*/  LDL R13, [R1+0x3444] ;  /* 0x00344400010d7983 */ /* 0x001ee20000100800 */
[----:B------:R-:W-:Y:S01]  /*28380*/  @!P4 IMAD.MOV R12, RZ, RZ, -R12 ;  /* 0x000000ffff0cc224 */ /* 0x000fe200078e0a0c */
[----:B------:R-:W-:Y:S01]  /*28390*/  ISETP.GE.AND P4, PT, R29, RZ, PT ;  /* 0x000000ff1d00720c */ /* 0x000fe20003f86270 */
[----:B------:R-:W-:-:S02]  /*283a0*/  @!P3 IMAD.MOV R11, RZ, RZ, -R11 ;  /* 0x000000ffff0bb224 */ /* 0x000fc400078e0a0b */
[----:B------:R-:W-:Y:S01]  /*283b0*/  @!P5 IMAD.MOV R10, RZ, RZ, -R10 ;  /* 0x000000ffff0ad224 */ /* 0x000fe200078e0a0a */
[----:B------:R0:W-:Y:S01]  /*283c0*/  STL [R1+0x3d14], R12 ;  /* 0x003d140c01007387 */ /* 0x0001e20000100800 */
[----:B------:R-:W5:Y:S02]  /*283d0*/  LDL R29, [R1+0x342c] ;  /* 0x00342c00011d7983 */ /* 0x000f640000100800 */
[----:B------:R-:W-:Y:S02]  /*283e0*/  STL [R1+0x3d18], R11 ;  /* 0x003d180b01007387 */ /* 0x000fe40000100800 */
[----:B------:R-:W-:Y:S01]  /*283f0*/  STL [R1+0x3d1c], R10 ;  /* 0x003d1c0a01007387 */ /* 0x000fe20000100800 */
[----:B------:R-:W-:Y:S02]  /*28400*/  ISETP.GE.AND P5, PT, R18, RZ, PT ;  /* 0x000000ff1200720c */ /* 0x000fe40003fa6270 */
[----:B------:R-:W5:Y:S01]  /*28410*/  LDL R18, [R1+0x3420] ;  /* 0x0034200001127983 */ /* 0x000f620000100800 */
[----:B------:R-:W-:-:S02]  /*28420*/  @!P2 IMAD.MOV R9, RZ, RZ, -R9 ;  /* 0x000000ffff09a224 */ /* 0x000fc400078e0a09 */
[----:B------:R-:W-:Y:S02]  /*28430*/  @!P0 IMAD.MOV R8, RZ, RZ, -R8 ;  /* 0x000000ffff088224 */ /* 0x000fe400078e0a08 */
[----:B------:R-:W-:Y:S01]  /*28440*/  @!P4 IMAD.MOV R7, RZ, RZ, -R7 ;  /* 0x000000ffff07c224 */ /* 0x000fe200078e0a07 */
[----:B------:R-:W-:Y:S01]  /*28450*/  STL [R1+0x3d20], R9 ;  /* 0x003d200901007387 */ /* 0x000fe20000100800 */
[----:B0-----:R-:W5:Y:S01]  /*28460*/  LDL R12, [R1+0x3424] ;  /* 0x00342400010c7983 */ /* 0x001f620000100800 */
[----:B--2---:R-:W-:Y:S02]  /*28470*/  ISETP.GE.AND P0, PT, R15, RZ, PT ;  /* 0x000000ff0f00720c */ /* 0x004fe40003f06270 */
[----:B---3--:R-:W-:Y:S02]  /*28480*/  ISETP.GE.AND P3, PT, R13, RZ, PT ;  /* 0x000000ff0d00720c */ /* 0x008fe40003f66270 */
[----:B----4-:R-:W-:Y:S01]  /*28490*/  ISETP.GE.AND P2, PT, R14, RZ, PT ;  /* 0x000000ff0e00720c */ /* 0x010fe20003f46270 */
[----:B------:R-:W2:Y:S01]  /*284a0*/  LDL R13, [R1+0x3418] ;  /* 0x00341800010d7983 */ /* 0x000ea20000100800 */
[----:B------:R-:W-:Y:S02]  /*284b0*/  STL [R1+0x3d24], R8 ;  /* 0x003d240801007387 */ /* 0x000fe40000100800 */
[----:B------:R-:W3:Y:S02]  /*284c0*/  LDL R14, [R1+0x341c] ;  /* 0x00341c00010e7983 */ /* 0x000ee40000100800 */
[----:B------:R-:W-:Y:S01]  /*284d0*/  STL [R1+0x3d28], R7 ;  /* 0x003d280701007387 */ /* 0x000fe20000100800 */
[----:B------:R-:W4:Y:S04]  /*284e0*/  LDL R15, [R1+0x3410] ;  /* 0x00341000010f7983 */ /* 0x000f280000100800 */
[----:B------:R-:W-:Y:S01]  /*284f0*/  @!P3 IMAD.MOV R6, RZ, RZ, -R6 ;  /* 0x000000ffff06b224 */ /* 0x000fe200078e0a06 */
[----:B-----5:R-:W-:-:S04]  /*28500*/  ISETP.GE.AND P3, PT, R17, RZ, PT ;  /* 0x000000ff1100720c */ /* 0x020fc80003f66270 */
[----:B------:R-:W-:Y:S01]  /*28510*/  STL [R1+0x3d2c], R6 ;  /* 0x003d2c0601007387 */ /* 0x000fe20000100800 */
[----:B------:R-:W5:Y:S02]  /*28520*/  LDL R17, [R1+0xe0c] ;  /* 0x000e0c0001117983 */ /* 0x000f640000100800 */
[----:B------:R-:W-:Y:S01]  /*28530*/  @!P2 IMAD.MOV R4, RZ, RZ, -R4 ;  /* 0x000000ffff04a224 */ /* 0x000fe200078e0a04 */
[----:B------:R-:W-:Y:S02]  /*28540*/  ISETP.GE.AND P2, PT, R18, RZ, PT ;  /* 0x000000ff1200720c */ /* 0x000fe40003f46270 */
[----:B------:R-:W-:Y:S01]  /*28550*/  ISETP.GE.AND P4, PT, R16, RZ, PT ;  /* 0x000000ff1000720c */ /* 0x000fe20003f86270 */
[----:B------:R-:W-:Y:S01]  /*28560*/  @!P5 IMAD.MOV R5, RZ, RZ, -R5 ;  /* 0x000000ffff05d224 */ /* 0x000fe200078e0a05 */
[----:B------:R-:W-:Y:S01]  /*28570*/  ISETP.GE.AND P5, PT, R29, RZ, PT ;  /* 0x000000ff1d00720c */ /* 0x000fe20003fa6270 */
[----:B------:R-:W-:-:S08]  /*28580*/  @!P0 IMAD.MOV R3, RZ, RZ, -R3 ;  /* 0x000000ffff038224 */ /* 0x000fd000078e0a03 */
[----:B------:R-:W-:Y:S01]  /*28590*/  @!P2 IMAD.MOV R26, RZ, RZ, -R26 ;  /* 0x000000ffff1aa224 */ /* 0x000fe200078e0a1a */
[----:B------:R-:W-:Y:S01]  /*285a0*/  ISETP.GE.AND P0, PT, R12, RZ, PT ;  /* 0x000000ff0c00720c */ /* 0x000fe20003f06270 */
[----:B------:R-:W-:Y:S02]  /*285b0*/  @!P4 IMAD.MOV R2, RZ, RZ, -R2 ;  /* 0x000000ffff02c224 */ /* 0x000fe400078e0a02 */
[----:B------:R-:W-:Y:S01]  /*285c0*/  @!P3 IMAD.MOV R0, RZ, RZ, -R0 ;  /* 0x000000ffff00b224 */ /* 0x000fe200078e0a00 */
[----:B------:R-:W-:Y:S01]  /*285d0*/  STL [R1+0x3d30], R5 ;  /* 0x003d300501007387 */ /* 0x000fe20000100800 */
[----:B------:R-:W4:Y:S02]  /*285e0*/  LDL R16, [R1+0x3414] ;  /* 0x0034140001107983 */ /* 0x000f240000100800 */
[----:B------:R-:W4:Y:S02]  /*285f0*/  LDL R29, [R1+0x3408] ;  /* 0x00340800011d7983 */ /* 0x000f240000100800 */
[----:B------:R-:W-:Y:S01]  /*28600*/  STL [R1+0x3d34], R4 ;  /* 0x003d340401007387 */ /* 0x000fe20000100800 */
[----:B------:R-:W4:Y:S01]  /*28610*/  LDL R18, [R1+0x340c] ;  /* 0x00340c0001127983 */ /* 0x000f220000100800 */
[----:B------:R-:W-:-:S02]  /*28620*/  @!P5 IMAD.MOV R27, RZ, RZ, -R27 ;  /* 0x000000ffff1bd224 */ /* 0x000fc400078e0a1b */
[----:B------:R-:W-:Y:S02]  /*28630*/  STL [R1+0x3d38], R3 ;  /* 0x003d380301007387 */ /* 0x000fe40000100800 */
[----:B------:R-:W-:Y:S01]  /*28640*/  STL [R1+0x3d3c], R2 ;  /* 0x003d3c0201007387 */ /* 0x000fe20000100800 */
[----:B------:R-:W-:Y:S01]  /*28650*/  STL [R1+0x3d40], R0 ;  /* 0x003d400001007387 */ /* 0x000fe20000100800 */
[----:B------:R-:W-:Y:S02]  /*28660*/  @!P0 IMAD.MOV R25, RZ, RZ, -R25 ;  /* 0x000000ffff198224 */ /* 0x000fe400078e0a19 */
[----:B------:R-:W-:Y:S01]  /*28670*/  STL [R1+0x3d44], R27 ;  /* 0x003d441b01007387 */ /* 0x000fe20000100800 */
[----:B------:R-:W-:Y:S02]  /*28680*/  STL [R1+0x3d48], R26 ;  /* 0x003d481a01007387 */ /* 0x000fe40000100800 */
[----:B------:R0:W-:Y:S01]  /*28690*/  STL [R1+0x3d4c], R25 ;  /* 0x003d4c1901007387 */ /* 0x0001e20000100800 */
[----:B--2---:R-:W-:-:S02]  /*286a0*/  ISETP.GE.AND P4, PT, R13, RZ, PT ;  /* 0x000000ff0d00720c */ /* 0x004fc40003f86270 */
[----:B---3--:R-:W-:Y:S02]  /*286b0*/  ISETP.GE.AND P3, PT, R14, RZ, PT ;  /* 0x000000ff0e00720c */ /* 0x008fe40003f66270 */
[----:B-----5:R-:W-:Y:S02]  /*286c0*/  ISETP.GE.AND P2, PT, R17, RZ, PT ;  /* 0x000000ff1100720c */ /* 0x020fe40003f46270 */
[----:B------:R-:W1:Y:S07]  /*286d0*/  S2R R17, SR_TID.X ;  /* 0x0000000000117919 */ /* 0x000e6e0000002100 */
[----:B------:R-:W-:-:S02]  /*286e0*/  @!P4 IMAD.MOV R24, RZ, RZ, -R24 ;  /* 0x000000ffff18c224 */ /* 0x000fc400078e0a18 */
[----:B------:R-:W-:-:S03]  /*286f0*/  @!P3 IMAD.MOV R23, RZ, RZ, -R23 ;  /* 0x000000ffff17b224 */ /* 0x000fc600078e0a17 */
[----:B------:R-:W-:Y:S02]  /*28700*/  STL [R1+0x3d50], R24 ;  /* 0x003d501801007387 */ /* 0x000fe40000100800 */
[----:B------:R-:W-:Y:S02]  /*28710*/  STL [R1+0x3d54], R23 ;  /* 0x003d541701007387 */ /* 0x000fe40000100800 */
[----:B0-----:R-:W2:Y:S02]  /*28720*/  LDL.LU R25, [R1+0x7d8] ;  /* 0x0007d80001197983 */ /* 0x001ea40000300800 */
[----:B------:R-:W3:Y:S01]  /*28730*/  LDL.LU R26, [R1+0x7d4] ;  /* 0x0007d400011a7983 */ /* 0x000ee20000300800 */
[----:B------:R-:W5:Y:S01]  /*28740*/  LDL.LU R27, [R1+0x7d0] ;  /* 0x0007d000011b7983 */ /* 0x000f620000300800 */
[----:B-1----:R-:W-:-:S05]  /*28750*/  LOP3.LUT R17, R17, 0x7f, RZ, 0xc0, !PT ;  /* 0x0000007f11117812 */ /* 0x002fca00078ec0ff */
[----:B------:R-:W-:-:S05]  /*28760*/  IMAD R0, R17, c[0x0][0x18c], RZ ;  /* 0x0000630011007a24 */ /* 0x000fca00078e02ff */
[----:B------:R-:W-:Y:S02]  /*28770*/  LEA R17, P6, R0, c[0x0][0x168], 0x1 ;  /* 0x00005a0000117a11 */ /* 0x000fe400078c08ff */
[----:B------:R-:W5:Y:S01]  /*28780*/  LDL.LU R0, [R1+0x7cc] ;  /* 0x0007cc0001007983 */ /* 0x000f620000300800 */
[----:B------:R-:W5:Y:S02]  /*28790*/  LDL.LU R2, [R1+0x7c8] ;  /* 0x0007c80001027983 */ /* 0x000f640000300800 */
[----:B------:R-:W5:Y:S02]  /*287a0*/  LDL.LU R3, [R1+0x7c4] ;  /* 0x0007c40001037983 */ /* 0x000f640000300800 */
[----:B------:R-:W5:Y:S01]  /*287b0*/  LDL.LU R4, [R1+0x7c0] ;  /* 0x0007c00001047983 */ /* 0x000f620000300800 */
        /* <DEDUP_REMOVED lines=9> */
[----:B----4-:R-:W-:Y:S01]  /*28850*/  ISETP.GE.AND P5, PT, R15, RZ, PT ;  /* 0x000000ff0f00720c */ /* 0x010fe20003fa6270 */
[----:B------:R-:W4:Y:S02]  /*28860*/  LDL.LU R14, [R1+0x798] ;  /* 0x00079800010e7983 */ /* 0x000f240000300800 */
[----:B------:R-:W4:Y:S01]  /*28870*/  LDL.LU R15, [R1+0x794] ;  /* 0x00079400010f7983 */ /* 0x000f220000300800 */
[----:B------:R-:W-:-:S02]  /*28880*/  ISETP.GE.AND P0, PT, R16, RZ, PT ;  /* 0x000000ff1000720c */ /* 0x000fc40003f06270 */
[----:B------:R-:W-:Y:S02]  /*28890*/  ISETP.GE.AND P4, PT, R29, RZ, PT ;  /* 0x000000ff1d00720c */ /* 0x000fe40003f86270 */
[----:B------:R-:W-:Y:S02]  /*288a0*/  ISETP.GE.AND P3, PT, R18, RZ, PT ;  /* 0x000000ff1200720c */ /* 0x000fe40003f66270 */
[----:B------:R-:W-:Y:S01]  /*288b0*/  ISETP.NE.AND P1, PT, RZ, c[0x0][0x17c], PT ;  /* 0x00005f00ff007a0c */ /* 0x000fe20003f25270 */
[----:B------:R-:W-:Y:S02]  /*288c0*/  LOP3.LUT R18, RZ, c[0x0][0x17c], RZ, 0x33, !PT ;  /* 0x00005f00ff127a12 */ /* 0x000fe400078e33ff */
[----:B------:R-:W-:Y:S01]  /*288d0*/  @!P2 IMAD.MOV R21, RZ, RZ, -R21 ;  /* 0x000000ffff15a224 */ /* 0x000fe200078e0a15 */
[----:B------:R-:W4:Y:S01]  /*288e0*/  LDL.LU R16, [R1+0x790] ;  /* 0x0007900001107983 */ /* 0x000f220000300800 */
[----:B------:R-:W4:Y:S02]  /*288f0*/  LDL.LU R29, [R1+0x78c] ;  /* 0x00078c00011d7983 */ /* 0x000f240000300800 */
[----:B------:R-:W-:Y:S01]  /*28900*/  @!P5 IMAD.MOV R22, RZ, RZ, -R22 ;  /* 0x000000ffff16d224 */ /* 0x000fe200078e0a16 */
[----:B------:R2:W-:Y:S01]  /*28910*/  STL [R1+0x3c58], R17 ;  /* 0x003c581101007387 */ /* 0x0005e20000100800 */
[----:B------:R-:W-:-:S02]  /*28920*/  @!P0 IMAD.MOV R20, RZ, RZ, -R20 ;  /* 0x000000ffff148224 */ /* 0x000fc400078e0a14 */
[----:B------:R-:W-:Y:S02]  /*28930*/  @!P4 IMAD.MOV R19, RZ, RZ, -R19 ;  /* 0x000000ffff13c224 */ /* 0x000fe400078e0a13 */
[----:B------:R-:W-:Y:S01]  /*28940*/  @!P3 IMAD.MOV R28, RZ, RZ, -R28 ;  /* 0x000000ffff1cb224 */ /* 0x000fe200078e0a1c */
[----:B------:R-:W-:Y:S01]  /*28950*/  STL [R1+0x3d58], R22 ;  /* 0x003d581601007387 */ /* 0x000fe20000100800 */
[----:B------:R-:W-:Y:S02]  /*28960*/  STL [R1+0x3d5c], R21 ;  /* 0x003d5c1501007387 */ /* 0x000fe40000100800 */
[----:B------:R3:W-:Y:S02]  /*28970*/  STL [R1+0x3d60], R20 ;  /* 0x003d601401007387 */ /* 0x0007e40000100800 */
[----:B------:R5:W-:Y:S01]  /*28980*/  STL [R1+0x3d64], R19 ;  /* 0x003d641301007387 */ /* 0x000be20000100800 */
[----:B------:R-:W-:Y:S01]  /*28990*/  STL [R1+0x3d68], R28 ;  /* 0x003d681c01007387 */ /* 0x000fe20000100800 */
[----:B--2---:R-:W-:-:S02]  /*289a0*/  SEL R17, R18, R25, !P1 ;  /* 0x0000001912117207 */ /* 0x004fc40004800000 */
[C---:B---3--:R-:W-:Y:S02]  /*289b0*/  SEL R20, R18.reuse, R26, !P1 ;  /* 0x0000001a12147207 */ /* 0x048fe40004800000 */
[C---:B-----5:R-:W-:Y:S01]  /*289c0*/  SEL R19, R18.reuse, R27, !P1 ;  /* 0x0000001b12137207 */ /* 0x060fe20004800000 */
[----:B------:R0:W-:Y:S02]  /*289d0*/  STL [R1+0x8dc], R17 ;  /* 0x0008dc1101007387 */ /* 0x0001e40000100800 */
[----:B------:R-:W-:Y:S02]  /*289e0*/  STL [R1+0x8d8], R20 ;  /* 0x0008d81401007387 */ /* 0x000fe40000100800 */
[----:B------:R-:W-:Y:S01]  /*289f0*/  STL [R1+0x8d4], R19 ;  /* 0x0008d41301007387 */ /* 0x000fe20000100800 */
[C---:B0-----:R-:W-:Y:S01]  /*28a00*/  SEL R17, R18.reuse, R0, !P1 ;  /* 0x0000000012117207 */ /* 0x041fe20004800000 */
[C---:B------:R-:W-:Y:S01]  /*28a10*/  SEL R0, R18.reuse, R2, !P1 ;  /* 0x0000000212007207 */ /* 0x040fe20004800000 */
[----:B------:R-:W-:-:S02]  /*28a20*/  SEL R3, R18, R3, !P1 ;  /* 0x0000000312037207 */ /* 0x000fc40004800000 */
[C---:B------:R-:W-:Y:S01]  /*28a30*/  SEL R2, R18.reuse, R4, !P1 ;  /* 0x0000000412027207 */ /* 0x040fe20004800000 */
[----:B------:R-:W-:Y:S01]  /*28a40*/  STL [R1+0x8d0], R17 ;  /* 0x0008d01101007387 */ /* 0x000fe20000100800 */
[----:B------:R0:W-:Y:S02]  /*28a50*/  STL [R1+0xb8], R0 ;  /* 0x0000b80001007387 */ /* 0x0001e40000100800 */
[----:B------:R1:W-:Y:S02]  /*28a60*/  STL [R1+0x8cc], R3 ;  /* 0x0008cc0301007387 */ /* 0x0003e40000100800 */
[----:B------:R2:W-:Y:S01]  /*28a70*/  STL [R1+0x8c8], R2 ;  /* 0x0008c80201007387 */ /* 0x0005e20000100800 */
[C---:B0-----:R-:W-:Y:S02]  /*28a80*/  SEL R0, R18.reuse, R5, !P1 ;  /* 0x0000000512007207 */ /* 0x041fe40004800000 */
[C---:B-1----:R-:W-:Y:S02]  /*28a90*/  SEL R3, R18.reuse, R6, !P1 ;  /* 0x0000000612037207 */ /* 0x042fe40004800000 */
[C---:B--2---:R-:W-:Y:S01]  /*28aa0*/  SEL R2, R18.reuse, R7, !P1 ;  /* 0x0000000712027207 */ /* 0x044fe20004800000 */
[----:B------:R0:W-:Y:S02]  /*28ab0*/  STL [R1+0x8c4], R0 ;  /* 0x0008c40001007387 */ /* 0x0001e40000100800 */
[----:B------:R1:W-:Y:S02]  /*28ac0*/  STL [R1+0x8c0], R3 ;  /* 0x0008c00301007387 */ /* 0x0003e40000100800 */
[----:B------:R2:W-:Y:S01]  /*28ad0*/  STL [R1+0x8bc], R2 ;  /* 0x0008bc0201007387 */ /* 0x0005e20000100800 */
[----:B0-----:R-:W-:-:S02]  /*28ae0*/  SEL R0, R18, R8, !P1 ;  /* 0x0000000812007207 */ /* 0x001fc40004800000 */
[C---:B-1----:R-:W-:Y:S02]  /*28af0*/  SEL R3, R18.reuse, R9, !P1 ;  /* 0x0000000912037207 */ /* 0x042fe40004800000 */
[C---:B--2---:R-:W-:Y:S01]  /*28b00*/  SEL R2, R18.reuse, R10, !P1 ;  /* 0x0000000a12027207 */ /* 0x044fe20004800000 */
[----:B------:R0:W-:Y:S02]  /*28b10*/  STL [R1+0x8b8], R0 ;  /* 0x0008b80001007387 */ /* 0x0001e40000100800 */
[----:B------:R1:W-:Y:S02]  /*28b20*/  STL [R1+0x8b4], R3 ;  /* 0x0008b40301007387 */ /* 0x0003e40000100800 */
[----:B------:R2:W-:Y:S01]  /*28b30*/  STL [R1+0x8b0], R2 ;  /* 0x0008b00201007387 */ /* 0x0005e20000100800 */
[C---:B0-----:R-:W-:Y:S02]  /*28b40*/  SEL R0, R18.reuse, R11, !P1 ;  /* 0x0000000b12007207 */ /* 0x041fe40004800000 */
[----:B-1----:R-:W-:-:S02]  /*28b50*/  SEL R3, R18, R12, !P1 ;  /* 0x0000000c12037207 */ /* 0x002fc40004800000 */
[C---:B--2---:R-:W-:Y:S01]  /*28b60*/  SEL R2, R18.reuse, R13, !P1 ;  /* 0x0000000d12027207 */ /* 0x044fe20004800000 */
[----:B------:R4:W-:Y:S02]  /*28b70*/  STL [R1+0x8ac], R0 ;  /* 0x0008ac0001007387 */ /* 0x0009e40000100800 */
[----:B------:R0:W-:Y:S02]  /*28b80*/  STL [R1+0x8a8], R3 ;  /* 0x0008a80301007387 */ /* 0x0001e40000100800 */
[----:B------:R1:W-:Y:S01]  /*28b90*/  STL [R1+0x8a4], R2 ;  /* 0x0008a40201007387 */ /* 0x0003e20000100800 */
[C---:B----4-:R-:W-:Y:S02]  /*28ba0*/  SEL R0, R18.reuse, R14, !P1 ;  /* 0x0000000e12007207 */ /* 0x050fe40004800000 */
[----:B0-----:R-:W-:-:S03]  /*28bb0*/  SEL R3, R18, R15, !P1 ;  /* 0x0000000f12037207 */ /* 0x001fc60004800000 */
[----:B------:R0:W-:Y:S02]  /*28bc0*/  STL [R1+0x8a0], R0 ;  /* 0x0008a00001007387 */ /* 0x0001e40000100800 */
[----:B------:R-:W-:Y:S02]  /*28bd0*/  STL [R1+0x89c], R3 ;  /* 0x00089c0301007387 */ /* 0x000fe40000100800 */
[----:B------:R-:W2:Y:S01]  /*28be0*/  LDL.LU R28, [R1+0x77c] ;  /* 0x00077c00011c7983 */ /* 0x000ea20000300800 */
[C---:B-1----:R-:W-:Y:S02]  /*28bf0*/  SEL R2, R18.reuse, R16, !P1 ;  /* 0x0000001012027207 */ /* 0x042fe40004800000 */
[----:B0-----:R-:W-:-:S03]  /*28c00*/  SEL R0, R18, R29, !P1 ;  /* 0x0000001d12007207 */ /* 0x001fc60004800000 */
[----:B------:R-:W-:Y:S04]  /*28c10*/  STL [R1+0x898], R2 ;  /* 0x0008980201007387 */ /* 0x000fe80000100800 */
[----:B--2---:R0:W-:Y:S01]  /*28c20*/  STL [R1+0x3e14], R28 ;  /* 0x003e141c01007387 */ /* 0x0041e20000100800 */
[----:B------:R-:W-:Y:S03]  /*28c30*/  STL [R1+0x894], R0 ;  /* 0x0008940001007387 */ /* 0x000fe60000100800 */
[----:B0-----:R-:W2:Y:S04]  /*28c40*/  LDL.LU R28, [R1+0x780] ;  /* 0x00078000011c7983 */ /* 0x001ea80000300800 */
[----:B--2---:R0:W-:Y:S04]  /*28c50*/  STL [R1+0x3e18], R28 ;  /* 0x003e181c01007387 */ /* 0x0041e80000100800 */
[----:B0-----:R-:W2:Y:S04]  /*28c60*/  LDL.LU R28, [R1+0x784] ;  /* 0x00078400011c7983 */ /* 0x001ea80000300800 */
[----:B--2---:R0:W-:Y:S04]  /*28c70*/  STL [R1+0x3e1c], R28 ;  /* 0x003e1c1c01007387 */ /* 0x0041e80000100800 */
[----:B0-----:R-:W2:Y:S01]  /*28c80*/  LDL.LU R28, [R1+0x788] ;  /* 0x00078800011c7983 */ /* 0x001ea20000300800 */
[----:B------:R-:W3:Y:S02]  /*28c90*/  LDL.LU R19, [R1+0x778] ;  /* 0x0007780001137983 */ /* 0x000ee40000300800 */
[----:B------:R-:W4:Y:S02]  /*28ca0*/  LDL.LU R20, [R1+0x774] ;  /* 0x0007740001147983 */ /* 0x000f240000300800 */
[----:B------:R-:W5:Y:S01]  /*28cb0*/  LDL.LU R21, [R1+0x770] ;  /* 0x0007700001157983 */ /* 0x000f620000300800 */
[----:B------:R-:W3:Y:S01]  /*28cc0*/  LDL.LU R22, [R1+0x76c] ;  /* 0x00076c0001167983 */ /* 0x000ee20000300800 */
[----:B------:R-:W3:Y:S02]  /*28cd0*/  LDL.LU R17, [R1+0x768] ;  /* 0x0007680001117983 */ /* 0x000ee40000300800 */
[----:B------:R-:W3:Y:S02]  /*28ce0*/  LDL.LU R23, [R1+0x764] ;  /* 0x0007640001177983 */ /* 0x000ee40000300800 */
[----:B------:R-:W3:Y:S01]  /*28cf0*/  LDL.LU R24, [R1+0x760] ;  /* 0x0007600001187983 */ /* 0x000ee20000300800 */
        /* <DEDUP_REMOVED lines=20> */
[----:B--2---:R-:W-:-:S05]  /*28e40*/  SEL R28, R18, R28, !P1 ;  /* 0x0000001c121c7207 */ /* 0x004fca0004800000 */
[----:B------:R0:W-:Y:S04]  /*28e50*/  STL [R1+0x890], R28 ;  /* 0x0008901c01007387 */ /* 0x0001e80000100800 */
[----:B0-----:R-:W2:Y:S02]  /*28e60*/  LDL.LU R28, [R1+0x3e1c] ;  /* 0x003e1c00011c7983 */ /* 0x001ea40000300800 */
[----:B--2---:R-:W-:-:S05]  /*28e70*/  SEL R28, R18, R28, !P1 ;  /* 0x0000001c121c7207 */ /* 0x004fca0004800000 */
[----:B------:R0:W-:Y:S04]  /*28e80*/  STL [R1+0x88c], R28 ;  /* 0x00088c1c01007387 */ /* 0x0001e80000100800 */
[----:B0-----:R-:W2:Y:S02]  /*28e90*/  LDL.LU R28, [R1+0x3e18] ;  /* 0x003e1800011c7983 */ /* 0x001ea40000300800 */
[----:B--2---:R-:W-:-:S05]  /*28ea0*/  SEL R28, R18, R28, !P1 ;  /* 0x0000001c121c7207 */ /* 0x004fca0004800000 */
[----:B------:R0:W-:Y:S04]  /*28eb0*/  STL [R1+0x888], R28 ;  /* 0x0008881c01007387 */ /* 0x0001e80000100800 */
[----:B0-----:R-:W2:Y:S01]  /*28ec0*/  LDL.LU R28, [R1+0x3e14] ;  /* 0x003e1400011c7983 */ /* 0x001ea20000300800 */
[C---:B---3--:R-:W-:Y:S02]  /*28ed0*/  SEL R19, R18.reuse, R19, !P1 ;  /* 0x0000001312137207 */ /* 0x048fe40004800000 */
[C---:B------:R-:W-:Y:S02]  /*28ee0*/  SEL R17, R18.reuse, R17, !P1 ;  /* 0x0000001112117207 */ /* 0x040fe40004800000 */
[C---:B------:R-:W-:Y:S02]  /*28ef0*/  SEL R3, R18.reuse, R3, !P1 ;  /* 0x0000000312037207 */ /* 0x040fe40004800000 */
[----:B--2---:R-:W-:-:S05]  /*28f00*/  SEL R28, R18, R28, !P1 ;  /* 0x0000001c121c7207 */ /* 0x004fca0004800000 */
[----:B------:R4:W-:Y:S01]  /*28f10*/  STL [R1+0x884], R28 ;  /* 0x0008841c01007387 */ /* 0x0009e20000100800 */
[----:B------:R0:W-:Y:S01]  /*28f20*/  STL [R1+0x880], R19 ;  /* 0x0008801301007387 */ /* 0x0001e20000100800 */
[C---:B----4-:R-:W-:Y:S01]  /*28f30*/  SEL R28, R18.reuse, R20, !P1 ;  /* 0x00000014121c7207 */ /* 0x050fe20004800000 */
[C---:B-----5:R-:W-:Y:S01]  /*28f40*/  SEL R20, R18.reuse, R21, !P1 ;  /* 0x0000001512147207 */ /* 0x060fe20004800000 */
[----:B0-----:R-:W-:-:S03]  /*28f50*/  SEL R19, R18, R22, !P1 ;  /* 0x0000001612137207 */ /* 0x001fc60004800000 */
        /* <DEDUP_REMOVED lines=13> */
[C---:B------:R-:W-:Y:S01]  /*29030*/  SEL R0, R18.reuse, R2, !P1 ;  /* 0x0000000212007207 */ /* 0x040fe20004800000 */
[----:B------:R-:W-:Y:S01]  /*29040*/  STL [R1+0x860], R20 ;  /* 0x0008601401007387 */ /* 0x000fe20000100800 */
[----:B------:R-:W-:Y:S02]  /*29050*/  STL [R1+0x85c], R19 ;  /* 0x00085c1301007387 */ /* 0x000fe40000100800 */
[----:B------:R-:W-:Y:S01]  /*29060*/  STL [R1+0x858], R17 ;  /* 0x0008581101007387 */ /* 0x000fe20000100800 */
[C---:B------:R-:W-:Y:S01]  /*29070*/  SEL R2, R18.reuse, R4, !P1 ;  /* 0x0000000412027207 */ /* 0x040fe20004800000 */
[----:B------:R0:W-:Y:S01]  /*29080*/  STL [R1+0x854], R0 ;  /* 0x0008540001007387 */ /* 0x0001e20000100800 */
[----:B------:R1:W-:Y:S03]  /*29090*/  STL [R1+0x850], R3 ;  /* 0x0008500301007387 */ /* 0x0003e60000100800 */
        /* <DEDUP_REMOVED lines=20> */
[----:B-1----:R-:W-:-:S03]  /*291e0*/  SEL R3, R18, R15, !P1 ;  /* 0x0000000f12037207 */ /* 0x002fc60004800000 */
[----:B------:R0:W-:Y:S02]  /*291f0*/  STL [R1+0x824], R0 ;  /* 0x0008240001007387 */ /* 0x0001e40000100800 */
[----:B------:R-:W-:Y:S02]  /*29200*/  STL [R1+0x820], R3 ;  /* 0x0008200301007387 */ /* 0x000fe40000100800 */
[----:B------:R-:W3:Y:S01]  /*29210*/  LDL.LU R28, [R1+0x700] ;  /* 0x00070000011c7983 */ /* 0x000ee20000300800 */
[C---:B--2---:R-:W-:Y:S02]  /*29220*/  SEL R2, R18.reuse, R16, !P1 ;  /* 0x0000001012027207 */ /* 0x044fe40004800000 */
[----:B0-----:R-:W-:-:S03]  /*29230*/  SEL R0, R18, R29, !P1 ;  /* 0x0000001d12007207 */ /* 0x001fc60004800000 */
[----:B------:R-:W-:Y:S04]  /*29240*/  STL [R1+0x81c], R2 ;  /* 0x00081c0201007387 */ /* 0x000fe80000100800 */
[----:B---3--:R0:W-:Y:S01]  /*29250*/  STL [R1+0x3e08], R28 ;  /* 0x003e081c01007387 */ /* 0x0081e20000100800 */
        /* <DEDUP_REMOVED lines=1319> */
[----:B------:R-:W3:Y:S01]  /*2e4d0*/  LDL.LU R17, [R1] ;  /* 0x0000000001117983 */ /* 0x000ee20000300800 */
        /* <DEDUP_REMOVED lines=10> */
[C---:B----4-:R-:W-:Y:S02]  /*2e580*/  SEL R20, R18.reuse, R20, !P1 ;  /* 0x0000001412147207 */ /* 0x050fe40004800000 */
[C---:B-----5:R-:W-:Y:S02]  /*2e590*/  SEL R21, R18.reuse, R21, !P1 ;  /* 0x0000001512157207 */ /* 0x060fe40004800000 */
[----:B------:R-:W-:-:S02]  /*2e5a0*/  SEL R22, R18, R22, !P1 ;  /* 0x0000001612167207 */ /* 0x000fc40004800000 */
[C---:B------:R-:W-:Y:S02]  /*2e5b0*/  SEL R23, R18.reuse, R23, !P1 ;  /* 0x0000001712177207 */ /* 0x040fe40004800000 */
[C---:B------:R-:W-:Y:S02]  /*2e5c0*/  SEL R24, R18.reuse, R24, !P1 ;  /* 0x0000001812187207 */ /* 0x040fe40004800000 */
[C---:B------:R-:W-:Y:S02]  /*2e5d0*/  SEL R25, R18.reuse, R25, !P1 ;  /* 0x0000001912197207 */ /* 0x040fe40004800000 */
[C---:B------:R-:W-:Y:S02]  /*2e5e0*/  SEL R26, R18.reuse, R26, !P1 ;  /* 0x0000001a121a7207 */ /* 0x040fe40004800000 */
[C---:B------:R-:W-:Y:S02]  /*2e5f0*/  SEL R27, R18.reuse, R27, !P1 ;  /* 0x0000001b121b7207 */ /* 0x040fe40004800000 */
        /* <DEDUP_REMOVED lines=17> */
[----:B--2---:R-:W-:-:S05]  /*2e710*/  SEL R28, R18, R28, !P1 ;  /* 0x0000001c121c7207 */ /* 0x004fca0004800000 */
[----:B------:R0:W-:Y:S04]  /*2e720*/  STL [R1+0x138], R28 ;  /* 0x0001381c01007387 */ /* 0x0001e80000100800 */
[----:B0-----:R-:W2:Y:S01]  /*2e730*/  LDL.LU R28, [R1+0x3d68] ;  /* 0x003d6800011c7983 */ /* 0x001ea20000300800 */
[----:B------:R0:W-:Y:S03]  /*2e740*/  STL [R1+0x134], R19 ;  /* 0x0001341301007387 */ /* 0x0001e60000100800 */
[----:B0-----:R-:W3:Y:S01]  /*2e750*/  LDL.LU R19, [R1+0x3d64] ;  /* 0x003d640001137983 */ /* 0x001ee20000300800 */
[----:B------:R0:W-:Y:S03]  /*2e760*/  STL [R1+0x130], R20 ;  /* 0x0001301401007387 */ /* 0x0001e60000100800 */
[----:B0-----:R-:W4:Y:S01]  /*2e770*/  LDL.LU R20, [R1+0x3d60] ;  /* 0x003d600001147983 */ /* 0x001f220000300800 */
[----:B------:R0:W-:Y:S03]  /*2e780*/  STL [R1+0x12c], R21 ;  /* 0x00012c1501007387 */ /* 0x0001e60000100800 */
[----:B0-----:R-:W5:Y:S01]  /*2e790*/  LDL.LU R21, [R1+0x3d5c] ;  /* 0x003d5c0001157983 */ /* 0x001f620000300800 */
[----:B------:R0:W-:Y:S03]  /*2e7a0*/  STL [R1+0x128], R22 ;  /* 0x0001281601007387 */ /* 0x0001e60000100800 */
[----:B0-----:R-:W2:Y:S01]  /*2e7b0*/  LDL.LU R22, [R1+0x3d58] ;  /* 0x003d580001167983 */ /* 0x001ea20000300800 */
        /* <DEDUP_REMOVED lines=17> */
[----:B0-----:R-:W3:Y:S01]  /*2e8d0*/  LDL.LU R4, [R1+0x3d34] ;  /* 0x003d340001047983 */ /* 0x001ee20000300800 */
        /* <DEDUP_REMOVED lines=25> */
[----:B0-----:R-:W4:Y:S01]  /*2ea70*/  LDL.LU R29, [R1+0x3d00] ;  /* 0x003d0000011d7983 */ /* 0x001f220000300800 */
[----:B------:R-:W-:-:S05]  /*2ea80*/  SEL R17, R18, R17, !P1 ;  /* 0x0000001112117207 */ /* 0x000fca0004800000 */
[----:B------:R3:W-:Y:S01]  /*2ea90*/  STL [R1+0xa4], R17 ;  /* 0x0000a41101007387 */ /* 0x0007e20000100800 */
[C---:B--2---:R-:W-:Y:S02]  /*2eaa0*/  SEL R3, R18.reuse, R3, !P1 ;  /* 0x0000000312037207 */ /* 0x044fe40004800000 */
[C---:B---3--:R-:W-:Y:S01]  /*2eab0*/  SEL R17, R18.reuse, R16, !P1 ;  /* 0x0000001012117207 */ /* 0x048fe20004800000 */
[C---:B------:R-:W-:Y:S01]  /*2eac0*/  SEL R16, R18.reuse, R15, !P1 ;  /* 0x0000000f12107207 */ /* 0x040fe20004800000 */
[C---:B------:R-:W-:Y:S01]  /*2ead0*/  SEL R15, R18.reuse, R14, !P1 ;  /* 0x0000000e120f7207 */ /* 0x040fe20004800000 */
[C---:B------:R-:W-:Y:S01]  /*2eae0*/  SEL R14, R18.reuse, R13, !P1 ;  /* 0x0000000d120e7207 */ /* 0x040fe20004800000 */
[C---:B------:R-:W-:Y:S01]  /*2eaf0*/  SEL R13, R18.reuse, R12, !P1 ;  /* 0x0000000c120d7207 */ /* 0x040fe20004800000 */
[C---:B------:R-:W-:Y:S01]  /*2eb00*/  SEL R12, R18.reuse, R11, !P1 ;  /* 0x0000000b120c7207 */ /* 0x040fe20004800000 */
[C---:B----4-:R-:W-:Y:S02]  /*2eb10*/  SEL R29, R18.reuse, R29, !P1 ;  /* 0x0000001d121d7207 */ /* 0x050fe40004800000 */
[C---:B------:R-:W-:Y:S01]  /*2eb20*/  SEL R11, R18.reuse, R10, !P1 ;  /* 0x0000000a120b7207 */ /* 0x040fe20004800000 */
[----:B------:R-:W-:-:S02]  /*2eb30*/  SEL R10, R18, R9, !P1 ;  /* 0x00000009120a7207 */ /* 0x000fc40004800000 */
[----:B------:R-:W-:Y:S01]  /*2eb40*/  STL [R1+0x94], R29 ;  /* 0x0000941d01007387 */ /* 0x000fe20000100800 */
[----:B------:R-:W-:Y:S02]  /*2eb50*/  STL [R1+0x88], R17 ;  /* 0x0000881101007387 */ /* 0x000fe40000100800 */
[----:B------:R-:W-:Y:S02]  /*2eb60*/  STL [R1+0x7c], R16 ;  /* 0x00007c1001007387 */ /* 0x000fe40000100800 */
[----:B------:R-:W-:Y:S01]  /*2eb70*/  STL [R1+0x6c], R15 ;  /* 0x00006c0f01007387 */ /* 0x000fe20000100800 */
[----:B------:R-:W-:Y:S01]  /*2eb80*/  STL [R1+0x64], R14 ;  /* 0x0000640e01007387 */ /* 0x000fe20000100800 */
[C---:B------:R-:W-:Y:S01]  /*2eb90*/  SEL R9, R18.reuse, R8, !P1 ;  /* 0x0000000812097207 */ /* 0x040fe20004800000 */
[----:B------:R-:W-:Y:S01]  /*2eba0*/  STL [R1+0x54], R13 ;  /* 0x0000540d01007387 */ /* 0x000fe20000100800 */
[C---:B------:R-:W-:Y:S01]  /*2ebb0*/  SEL R8, R18.reuse, R7, !P1 ;  /* 0x0000000712087207 */ /* 0x040fe20004800000 */
[----:B------:R-:W-:Y:S01]  /*2ebc0*/  STL [R1+0x4c], R12 ;  /* 0x00004c0c01007387 */ /* 0x000fe20000100800 */
[C---:B------:R-:W-:Y:S01]  /*2ebd0*/  SEL R7, R18.reuse, R6, !P1 ;  /* 0x0000000612077207 */ /* 0x040fe20004800000 */
[----:B------:R-:W-:Y:S01]  /*2ebe0*/  STL [R1+0x38], R11 ;  /* 0x0000380b01007387 */ /* 0x000fe20000100800 */
[C---:B------:R-:W-:Y:S01]  /*2ebf0*/  SEL R6, R18.reuse, R5, !P1 ;  /* 0x0000000512067207 */ /* 0x040fe20004800000 */
[----:B------:R-:W-:Y:S01]  /*2ec00*/  STL [R1+0x2c], R10 ;  /* 0x00002c0a01007387 */ /* 0x000fe20000100800 */
[----:B------:R-:W-:Y:S01]  /*2ec10*/  STL [R1+0x1c], R9 ;  /* 0x00001c0901007387 */ /* 0x000fe20000100800 */
[C---:B------:R-:W-:Y:S01]  /*2ec20*/  SEL R5, R18.reuse, R4, !P1 ;  /* 0x0000000412057207 */ /* 0x040fe20004800000 */
[----:B------:R-:W-:Y:S01]  /*2ec30*/  STL [R1+0x14], R8 ;  /* 0x0000140801007387 */ /* 0x000fe20000100800 */
[----:B------:R-:W-:Y:S01]  /*2ec40*/  STL [R1+0x10], R7 ;  /* 0x0000100701007387 */ /* 0x000fe20000100800 */
[----:B------:R-:W-:Y:S02]  /*2ec50*/  STL [R1+0xc], R6 ;  /* 0x00000c0601007387 */ /* 0x000fe40000100800 */
[----:B------:R-:W2:Y:S02]  /*2ec60*/  LDL.LU R4, [R1+0x8e0] ;  /* 0x0008e00001047983 */ /* 0x000ea40000300800 */
[----:B------:R0:W-:Y:S02]  /*2ec70*/  STL [R1+0x8], R5 ;  /* 0x0000080501007387 */ /* 0x0001e40000100800 */
[----:B0-----:R-:W3:Y:S01]  /*2ec80*/  LDL.LU R5, [R1+0x8e4] ;  /* 0x0008e40001057983 */ /* 0x001ee20000300800 */
[----:B------:R0:W-:Y:S02]  /*2ec90*/  STL [R1+0x4], R3 ;  /* 0x0000040301007387 */ /* 0x0001e40000100800 */
[----:B------:R-:W4:Y:S02]  /*2eca0*/  LDL.LU R6, [R1+0x8dc] ;  /* 0x0008dc0001067983 */ /* 0x000f240000300800 */
[----:B------:R-:W4:Y:S01]  /*2ecb0*/  LDL.LU R7, [R1+0x8d8] ;  /* 0x0008d80001077983 */ /* 0x000f220000300800 */
[----:B------:R-:W4:Y:S01]  /*2ecc0*/  LDL.LU R9, [R1+0x8d4] ;  /* 0x0008d40001097983 */ /* 0x000f220000300800 */
[----:B------:R-:W4:Y:S02]  /*2ecd0*/  LDL.LU R11, [R1+0x8d0] ;  /* 0x0008d000010b7983 */ /* 0x000f240000300800 */
[----:B------:R-:W4:Y:S02]  /*2ece0*/  LDL.LU R12, [R1+0xb8] ;  /* 0x0000b800010c7983 */ /* 0x000f240000300800 */
[----:B------:R-:W4:Y:S01]  /*2ecf0*/  LDL.LU R13, [R1+0x8cc] ;  /* 0x0008cc00010d7983 */ /* 0x000f220000300800 */
[----:B------:R-:W4:Y:S01]  /*2ed00*/  LDL.LU R14, [R1+0x8c8] ;  /* 0x0008c800010e7983 */ /* 0x000f220000300800 */
[----:B------:R-:W4:Y:S02]  /*2ed10*/  LDL.LU R15, [R1+0x8c4] ;  /* 0x0008c400010f7983 */ /* 0x000f240000300800 */
[----:B------:R-:W4:Y:S01]  /*2ed20*/  LDL.LU R16, [R1+0x8c0] ;  /* 0x0008c00001107983 */ /* 0x000f220000300800 */
[----:B0-----:R-:W0:Y:S01]  /*2ed30*/  S2R R3, SR_TID.X ;  /* 0x0000000000037919 */ /* 0x001e220000002100 */
[----:B------:R-:W-:-:S02]  /*2ed40*/  SEL R17, R18, R2, !P1 ;  /* 0x0000000212117207 */ /* 0x000fc40004800000 */
[C---:B------:R-:W-:Y:S02]  /*2ed50*/  SEL R29, R18.reuse, R0, !P1 ;  /* 0x00000000121d7207 */ /* 0x040fe40004800000 */
[C---:B------:R-:W-:Y:S01]  /*2ed60*/  SEL R27, R18.reuse, R27, !P1 ;  /* 0x0000001b121b7207 */ /* 0x040fe20004800000 */
[----:B------:R-:W4:Y:S01]  /*2ed70*/  LDL.LU R10, [R1+0x8bc] ;  /* 0x0008bc00010a7983 */ /* 0x000f220000300800 */
[C---:B------:R-:W-:Y:S01]  /*2ed80*/  SEL R26, R18.reuse, R26, !P1 ;  /* 0x0000001a121a7207 */ /* 0x040fe20004800000 */
[----:B------:R-:W4:Y:S01]  /*2ed90*/  LDL.LU R8, [R1+0x8b8] ;  /* 0x0008b80001087983 */ /* 0x000f220000300800 */
        /* <DEDUP_REMOVED lines=8> */
[C---:B-----5:R-:W-:Y:S01]  /*2ee20*/  SEL R21, R18.reuse, R21, !P1 ;  /* 0x0000001512157207 */ /* 0x060fe20004800000 */
[----:B------:R-:W-:Y:S01]  /*2ee30*/  STL [R1+0x3c6c], R25 ;  /* 0x003c6c1901007387 */ /* 0x000fe20000100800 */
[----:B------:R-:W-:-:S02]  /*2ee40*/  SEL R20, R18, R20, !P1 ;  /* 0x0000001412147207 */ /* 0x000fc40004800000 */
[----:B0-----:R-:W-:Y:S01]  /*2ee50*/  LOP3.LUT R3, R3, 0x7f, RZ, 0xc0, !PT ;  /* 0x0000007f03037812 */ /* 0x001fe200078ec0ff */
[----:B------:R-:W-:Y:S01]  /*2ee60*/  STL [R1+0x3c70], R24 ;  /* 0x003c701801007387 */ /* 0x000fe20000100800 */
[----:B------:R-:W-:-:S03]  /*2ee70*/  SEL R19, R18, R19, !P1 ;  /* 0x0000001312137207 */ /* 0x000fc60004800000 */
[----:B------:R-:W-:Y:S01]  /*2ee80*/  IMAD R3, R3, c[0x0][0x18c], RZ ;  /* 0x0000630003037a24 */ /* 0x000fe200078e02ff */
[----:B------:R-:W-:Y:S01]  /*2ee90*/  STL [R1+0x3c74], R23 ;  /* 0x003c741701007387 */ /* 0x000fe20000100800 */
[----:B------:R-:W-:Y:S01]  /*2eea0*/  SEL R18, R18, R28, !P1 ;  /* 0x0000001c12127207 */ /* 0x000fe20004800000 */
[----:B------:R-:W-:Y:S02]  /*2eeb0*/  STL [R1+0x3c78], R22 ;  /* 0x003c781601007387 */ /* 0x000fe40000100800 */
[----:B------:R-:W-:Y:S01]  /*2eec0*/  STL [R1+0x3c7c], R21 ;  /* 0x003c7c1501007387 */ /* 0x000fe20000100800 */
[----:B------:R-:W-:Y:S01]  /*2eed0*/  LEA.HI.X.SX32 R0, R3, c[0x0][0x16c], 0x1, P6 ;  /* 0x00005b0003007a11 */ /* 0x000fe200030f0eff */
[----:B------:R-:W-:Y:S01]  /*2eee0*/  STL [R1+0x3c80], R20 ;  /* 0x003c801401007387 */ /* 0x000fe20000100800 */
[----:B------:R-:W-:Y:S02]  /*2eef0*/  STL [R1+0x3c84], R19 ;  /* 0x003c841301007387 */ /* 0x000fe40000100800 */
[----:B------:R-:W-:Y:S01]  /*2ef00*/  STL [R1+0x3c88], R18 ;  /* 0x003c881201007387 */ /* 0x000fe20000100800 */
[----:B------:R2:W-:Y:S02]  /*2ef10*/  STL [R1+0x3c8c], R0 ;  /* 0x003c8c0001007387 */ /* 0x0005e40000100800 */
[----:B--2---:R-:W-:-:S05]  /*2ef20*/  IMAD R0, R4, c[0x0][0x184], RZ ;  /* 0x0000610004007a24 */ /* 0x004fca00078e02ff */
[----:B------:R0:W-:Y:S01]  /*2ef30*/  STL [R1+0xdc], R0 ;  /* 0x0000dc0001007387 */ /* 0x0001e20000100800 */
[----:B---3--:R-:W-:Y:S02]  /*2ef40*/  IMAD R2, R5, c[0x0][0x184], RZ ;  /* 0x0000610005027a24 */ /* 0x008fe400078e02ff */
[----:B----4-:R-:W-:Y:S02]  /*2ef50*/  IMAD R3, R6, c[0x0][0x190], RZ ;  /* 0x0000640006037a24 */ /* 0x010fe400078e02ff */
[----:B0-----:R-:W-:Y:S01]  /*2ef60*/  IMAD R0, R7, c[0x0][0x190], RZ ;  /* 0x0000640007007a24 */ /* 0x001fe200078e02ff */
[----:B------:R0:W-:Y:S02]  /*2ef70*/  STL [R1+0xd8], R2 ;  /* 0x0000d80201007387 */ /* 0x0001e40000100800 */
[----:B------:R-:W-:Y:S02]  /*2ef80*/  STL [R1+0xd0], R3 ;  /* 0x0000d00301007387 */ /* 0x000fe40000100800 */
[----:B0-----:R-:W-:-:S02]  /*2ef90*/  IMAD R2, R9, c[0x0][0x190], RZ ;  /* 0x0000640009027a24 */ /* 0x001fc400078e02ff */
[----:B------:R-:W2:Y:S01]  /*2efa0*/  LDL.LU R9, [R1+0x8b4] ;  /* 0x0008b40001097983 */ /* 0x000ea20000300800 */
[----:B------:R0:W-:Y:S02]  /*2efb0*/  STL [R1+0xc8], R0 ;  /* 0x0000c80001007387 */ /* 0x0001e40000100800 */
[----:B------:R1:W-:Y:S02]  /*2efc0*/  STL [R1+0xc4], R2 ;  /* 0x0000c40201007387 */ /* 0x0003e40000100800 */
[----:B0-----:R-:W-:Y:S02]  /*2efd0*/  IMAD R0, R11, c[0x0][0x190], RZ ;  /* 0x000064000b007a24 */ /* 0x001fe400078e02ff */
[----:B-1----:R-:W-:Y:S01]  /*2efe0*/  IMAD R2, R12, c[0x0][0x190], RZ ;  /* 0x000064000c027a24 */ /* 0x002fe200078e02ff */
[----:B------:R-:W3:Y:S02]  /*2eff0*/  LDL.LU R11, [R1+0x8b0] ;  /* 0x0008b000010b7983 */ /* 0x000ee40000300800 */
[----:B------:R0:W-:Y:S02]  /*2f000*/  STL [R1+0xc0], R0 ;  /* 0x0000c00001007387 */ /* 0x0001e40000100800 */
[----:B------:R-:W4:Y:S01]  /*2f010*/  LDL.LU R12, [R1+0x8ac] ;  /* 0x0008ac00010c7983 */ /* 0x000f220000300800 */
[----:B------:R1:W-:Y:S01]  /*2f020*/  STL [R1+0xb8], R2 ;  /* 0x0000b80201007387 */ /* 0x0003e20000100800 */
[----:B0-----:R-:W-:-:S03]  /*2f030*/  IMAD R0, R13, c[0x0][0x190], RZ ;  /* 0x000064000d007a24 */ /* 0x001fc600078e02ff */
[----:B------:R-:W5:Y:S01]  /*2f040*/  LDL.LU R13, [R1+0x8a8] ;  /* 0x0008a800010d7983 */ /* 0x000f620000300800 */
[----:B-1----:R-:W-:Y:S02]  /*2f050*/  IMAD R2, R14, c[0x0][0x190], RZ ;  /* 0x000064000e027a24 */ /* 0x002fe400078e02ff */
[----:B------:R0:W-:Y:S02]  /*2f060*/  STL [R1+0xb0], R0 ;  /* 0x0000b00001007387 */ /* 0x0001e40000100800 */
[----:B------:R-:W5:Y:S01]  /*2f070*/  LDL.LU R14, [R1+0x8a4] ;  /* 0x0008a400010e7983 */ /* 0x000f620000300800 */
[----:B------:R-:W-:Y:S01]  /*2f080*/  STL [R1+0xac], R2 ;  /* 0x0000ac0201007387 */ /* 0x000fe20000100800 */
[----:B------:R-:W5:Y:S02]  /*2f090*/  LDL.LU R22, [R1+0x8a0] ;  /* 0x0008a00001167983 */ /* 0x000f640000300800 */
[----:B------:R-:W5:Y:S02]  /*2f0a0*/  LDL.LU R23, [R1+0x89c] ;  /* 0x00089c0001177983 */ /* 0x000f640000300800 */
[----:B0-----:R-:W-:-:S05]  /*2f0b0*/  IMAD R0, R15, c[0x0][0x190], RZ ;  /* 0x000064000f007a24 */ /* 0x001fca00078e02ff */
[----:B------:R0:W-:Y:S01]  /*2f0c0*/  STL [R1+0xa8], R0 ;  /* 0x0000a80001007387 */ /* 0x0001e20000100800 */
[----:B------:R-:W5:Y:S02]  /*2f0d0*/  LDL.LU R15, [R1+0x898] ;  /* 0x00089800010f7983 */ /* 0x000f640000300800 */
        /* <DEDUP_REMOVED lines=16> */
[----:B------:R-:W5:Y:S01]  /*2f1e0*/  LDL.LU R4, [R1+0x86c] ;  /* 0x00086c0001047983 */ /* 0x000f620000300800 */
[----:B------:R-:W5:Y:S01]  /*2f1f0*/  LDL.LU R5, [R1+0x868] ;  /* 0x0008680001057983 */ /* 0x000f620000300800 */
[----:B------:R-:W5:Y:S02]  /*2f200*/  LDL.LU R6, [R1+0x864] ;  /* 0x0008640001067983 */ /* 0x000f640000300800 */
[----:B------:R-:W5:Y:S02]  /*2f210*/  LDL.LU R7, [R1+0x860] ;  /* 0x0008600001077983 */ /* 0x000f640000300800 */
[----:B------:R-:W5:Y:S02]  /*2f220*/  LDL.LU R8, [R1+0x85c] ;  /* 0x00085c0001087983 */ /* 0x000f640000300800 */
[----:B--2---:R-:W-:-:S02]  /*2f230*/  IMAD R0, R9, c[0x0][0x190], RZ ;  /* 0x0000640009007a24 */ /* 0x004fc400078e02ff */
[----:B------:R-:W2:Y:S03]  /*2f240*/  LDL.LU R9, [R1+0x858] ;  /* 0x0008580001097983 */ /* 0x000ea60000300800 */
[----:B------:R4:W-:Y:S02]  /*2f250*/  STL [R1+0x90], R0 ;  /* 0x0000900001007387 */ /* 0x0009e40000100800 */
[----:B---3--:R-:W-:Y:S02]  /*2f260*/  IMAD R18, R11, c[0x0][0x190], RZ ;  /* 0x000064000b127a24 */ /* 0x008fe400078e02ff */
[----:B----4-:R-:W-:Y:S01]  /*2f270*/  IMAD R0, R12, c[0x0][0x190], RZ ;  /* 0x000064000c007a24 */ /* 0x010fe200078e02ff */
[----:B------:R-:W3:Y:S02]  /*2f280*/  LDL.LU R11, [R1+0x854] ;  /* 0x00085400010b7983 */ /* 0x000ee40000300800 */
[----:B------:R5:W-:Y:S02]  /*2f290*/  STL [R1+0x8c], R18 ;  /* 0x00008c1201007387 */ /* 0x000be40000100800 */
[----:B------:R-:W4:Y:S01]  /*2f2a0*/  LDL.LU R12, [R1+0x850] ;  /* 0x00085000010c7983 */ /* 0x000f220000300800 */
[----:B------:R0:W-:Y:S01]  /*2f2b0*/  STL [R1+0x84], R0 ;  /* 0x0000840001007387 */ /* 0x0001e20000100800 */
[----:B-----5:R-:W-:-:S03]  /*2f2c0*/  IMAD R18, R13, c[0x0][0x190], RZ ;  /* 0x000064000d127a24 */ /* 0x020fc600078e02ff */
[----:B------:R-:W5:Y:S01]  /*2f2d0*/  LDL.LU R13, [R1+0x84c] ;  /* 0x00084c00010d7983 */ /* 0x000f620000300800 */
[----:B0-----:R-:W-:Y:S02]  /*2f2e0*/  IMAD R0, R14, c[0x0][0x190], RZ ;  /* 0x000064000e007a24 */ /* 0x001fe400078e02ff */
[----:B------:R0:W-:Y:S02]  /*2f2f0*/  STL [R1+0x80], R18 ;  /* 0x0000801201007387 */ /* 0x0001e40000100800 */
[----:B------:R-:W5:Y:S02]  /*2f300*/  LDL.LU R14, [R1+0x848] ;  /* 0x00084800010e7983 */ /* 0x000f640000300800 */
[----:B------:R-:W-:Y:S01]  /*2f310*/  IMAD R19, R22, c[0x0][0x190], RZ ;  /* 0x0000640016137a24 */ /* 0x000fe200078e02ff */
[----:B------:R1:W-:Y:S04]  /*2f320*/  STL [R1+0x78], R0 ;  /* 0x0000780001007387 */ /* 0x0003e80000100800 */
[----:B------:R1:W-:Y:S02]  /*2f330*/  STL [R1+0x74], R19 ;  /* 0x0000741301007387 */ /* 0x0003e40000100800 */
[----:B0-----:R-:W-:-:S02]  /*2f340*/  IMAD R18, R23, c[0x0][0x190], RZ ;  /* 0x0000640017127a24 */ /* 0x001fc400078e02ff */
[----:B-1----:R-:W-:Y:S02]  /*2f350*/  IMAD R0, R15, c[0x0][0x190], RZ ;  /* 0x000064000f007a24 */ /* 0x002fe400078e02ff */
[----:B------:R-:W-:Y:S01]  /*2f360*/  IMAD R19, R24, c[0x0][0x190], RZ ;  /* 0x0000640018137a24 */ /* 0x000fe200078e02ff */
[----:B------:R-:W5:Y:S01]  /*2f370*/  LDL.LU R15, [R1+0x844] ;  /* 0x00084400010f7983 */ /* 0x000f620000300800 */
[----:B------:R-:W-:Y:S02]  /*2f380*/  STL [R1+0x70], R18 ;  /* 0x0000701201007387 */ /* 0x000fe40000100800 */
[----:B------:R0:W-:Y:S01]  /*2f390*/  STL [R1+0x68], R0 ;  /* 0x0000680001007387 */ /* 0x0001e20000100800 */
[----:B------:R1:W-:Y:S01]  /*2f3a0*/  STL [R1+0x60], R19 ;  /* 0x0000601301007387 */ /* 0x0003e20000100800 */
[----:B0-----:R-:W-:-:S03]  /*2f3b0*/  IMAD R0, R16, c[0x0][0x190], RZ ;  /* 0x0000640010007a24 */ /* 0x001fc600078e02ff */
[----:B------:R-:W5:Y:S01]  /*2f3c0*/  LDL.LU R16, [R1+0x840] ;  /* 0x0008400001107983 */ /* 0x000f620000300800 */
[----:B------:R-:W-:Y:S02]  /*2f3d0*/  IMAD R18, R25, c[0x0][0x190], RZ ;  /* 0x0000640019127a24 */ /* 0x000fe400078e02ff */
[----:B-1----:R-:W-:-:S03]  /*2f3e0*/  IMAD R19, R26, c[0x0][0x190], RZ ;  /* 0x000064001a137a24 */ /* 0x002fc600078e02ff */
[----:B------:R0:W-:Y:S01]  /*2f3f0*/  STL [R1+0x5c], R18 ;  /* 0x00005c1201007387 */ /* 0x0001e20000100800 */
[----:B------:R1:W-:Y:S02]  /*2f400*/  STL [R1+0x58], R0 ;  /* 0x0000580001007387 */ /* 0x0003e40000100800 */
[----:B------:R-:W-:Y:S02]  /*2f410*/  STL [R1+0x50], R19 ;  /* 0x0000501301007387 */ /* 0x000fe40000100800 */
[----:B0-----:R-:W-:Y:S02]  /*2f420*/  IMAD R18, R27, c[0x0][0x190], RZ ;  /* 0x000064001b127a24 */ /* 0x001fe400078e02ff */
[----:B-1----:R-:W-:Y:S02]  /*2f430*/  IMAD R0, R10, c[0x0][0x190], RZ ;  /* 0x000064000a007a24 */ /* 0x002fe400078e02ff */
[----:B------:R-:W5:Y:S01]  /*2f440*/  LDL.LU R10, [R1+0x83c] ;  /* 0x00083c00010a7983 */ /* 0x000f620000300800 */
[----:B------:R0:W-:Y:S02]  /*2f450*/  STL [R1+0x48], R18 ;  /* 0x0000481201007387 */ /* 0x0001e40000100800 */
[----:B------:R1:W-:Y:S02]  /*2f460*/  STL [R1+0x44], R0 ;  /* 0x0000440001007387 */ /* 0x0003e40000100800 */
[----:B------:R-:W-:-:S02]  /*2f470*/  IMAD R2, R2, c[0x0][0x190], RZ ;  /* 0x0000640002027a24 */ /* 0x000fc400078e02ff */
[----:B0-----:R-:W-:Y:S02]  /*2f480*/  IMAD R18, R29, c[0x0][0x190], RZ ;  /* 0x000064001d127a24 */ /* 0x001fe400078e02ff */
[----:B-1----:R-:W-:Y:S02]  /*2f490*/  IMAD R0, R17, c[0x0][0x190], RZ ;  /* 0x0000640011007a24 */ /* 0x002fe400078e02ff */
[----:B------:R-:W-:Y:S01]  /*2f4a0*/  IMAD R3, R3, c[0x0][0x190], RZ ;  /* 0x0000640003037a24 */ /* 0x000fe200078e02ff */
[----:B------:R-:W-:Y:S02]  /*2f4b0*/  STL [R1+0x40], R18 ;  /* 0x0000401201007387 */ /* 0x000fe40000100800 */
[----:B------:R0:W-:Y:S02]  /*2f4c0*/  STL [R1+0x3c], R0 ;  /* 0x00003c0001007387 */ /* 0x0001e40000100800 */
[----:B------:R1:W-:Y:S02]  /*2f4d0*/  STL [R1+0x34], R2 ;  /* 0x0000340201007387 */ /* 0x0003e40000100800 */
[----:B------:R1:W-:Y:S02]  /*2f4e0*/  STL [R1+0x30], R3 ;  /* 0x0000300301007387 */ /* 0x0003e40000100800 */
[----:B0-----:R-:W-:-:S02]  /*2f4f0*/  IMAD R0, R4, c[0x0][0x190], RZ ;  /* 0x0000640004007a24 */ /* 0x001fc400078e02ff */
[----:B-1----:R-:W-:Y:S02]  /*2f500*/  IMAD R2, R5, c[0x0][0x190], RZ ;  /* 0x0000640005027a24 */ /* 0x002fe400078e02ff */
[----:B------:R-:W-:Y:S01]  /*2f510*/  IMAD R3, R6, c[0x0][0x190], RZ ;  /* 0x0000640006037a24 */ /* 0x000fe200078e02ff */
[----:B------:R0:W-:Y:S02]  /*2f520*/  STL [R1+0x28], R0 ;  /* 0x0000280001007387 */ /* 0x0001e40000100800 */
[----:B------:R1:W-:Y:S02]  /*2f530*/  STL [R1+0x24], R2 ;  /* 0x0000240201007387 */ /* 0x0003e40000100800 */
[----:B------:R2:W-:Y:S02]  /*2f540*/  STL [R1+0x20], R3 ;  /* 0x0000200301007387 */ /* 0x0005e40000100800 */
[----:B0-----:R-:W-:Y:S02]  /*2f550*/  IMAD R0, R7, c[0x0][0x190], RZ ;  /* 0x0000640007007a24 */ /* 0x001fe400078e02ff */
[----:B-1----:R-:W-:-:S05]  /*2f560*/  IMAD R2, R8, c[0x0][0x190], RZ ;  /* 0x0000640008027a24 */ /* 0x002fca00078e02ff */
[----:B------:R-:W-:Y:S01]  /*2f570*/  STL [R1+0x3c18], R2 ;  /* 0x003c180201007387 */ /* 0x000fe20000100800 */
[----:B------:R-:W-:Y:S02]  /*2f580*/  STL [R1+0x18], R0 ;  /* 0x0000180001007387 */ /* 0x000fe40000100800 */
[----:B--2---:R-:W-:-:S05]  /*2f590*/  IMAD R3, R9, c[0x0][0x190], RZ ;  /* 0x0000640009037a24 */ /* 0x004fca00078e02ff */
[----:B------:R-:W-:Y:S01]  /*2f5a0*/  STL [R1+0x3c1c], R3 ;  /* 0x003c1c0301007387 */ /* 0x000fe20000100800 */
[----:B---3--:R-:W-:Y:S02]  /*2f5b0*/  IMAD R4, R11, c[0x0][0x190], RZ ;  /* 0x000064000b047a24 */ /* 0x008fe400078e02ff */
[----:B----4-:R-:W-:-:S03]  /*2f5c0*/  IMAD R5, R12, c[0x0][0x190], RZ ;  /* 0x000064000c057a24 */ /* 0x010fc600078e02ff */
[----:B------:R-:W-:Y:S02]  /*2f5d0*/  STL [R1+0x3c20], R4 ;  /* 0x003c200401007387 */ /* 0x000fe40000100800 */
[----:B------:R0:W-:Y:S02]  /*2f5e0*/  STL [R1+0x3c24], R5 ;  /* 0x003c240501007387 */ /* 0x0001e40000100800 */
[----:B-----5:R-:W-:Y:S02]  /*2f5f0*/  IMAD R6, R13, c[0x0][0x190], RZ ;  /* 0x000064000d067a24 */ /* 0x020fe400078e02ff */
[----:B------:R-:W-:-:S03]  /*2f600*/  IMAD R7, R14, c[0x0][0x190], RZ ;  /* 0x000064000e077a24 */ /* 0x000fc600078e02ff */
[----:B------:R-:W-:Y:S01]  /*2f610*/  STL [R1+0x3c28], R6 ;  /* 0x003c280601007387 */ /* 0x000fe20000100800 */
[----:B------:R-:W2:Y:S02]  /*2f620*/  LDL.LU R11, [R1+0x838] ;  /* 0x00083800010b7983 */ /* 0x000ea40000300800 */
[----:B------:R-:W3:Y:S02]  /*2f630*/  LDL.LU R12, [R1+0x834] ;  /* 0x00083400010c7983 */ /* 0x000ee40000300800 */
[----:B------:R-:W-:Y:S01]  /*2f640*/  STL [R1+0x3c2c], R7 ;  /* 0x003c2c0701007387 */ /* 0x000fe20000100800 */
[----:B------:R-:W4:Y:S01]  /*2f650*/  LDL.LU R13, [R1+0x830] ;  /* 0x00083000010d7983 */ /* 0x000f220000300800 */
[----:B------:R-:W5:Y:S02]  /*2f660*/  LDL.LU R14, [R1+0x82c] ;  /* 0x00082c00010e7983 */ /* 0x000f640000300800 */
[----:B------:R-:W-:-:S05]  /*2f670*/  IMAD R8, R15, c[0x0][0x190], RZ ;  /* 0x000064000f087a24 */ /* 0x000fca00078e02ff */
[----:B------:R-:W-:Y:S01]  /*2f680*/  STL [R1+0x3c30], R8 ;  /* 0x003c300801007387 */ /* 0x000fe20000100800 */
[----:B------:R-:W5:Y:S02]  /*2f690*/  LDL.LU R15, [R1+0x828] ;  /* 0x00082800010f7983 */ /* 0x000f640000300800 */
[----:B------:R-:W-:Y:S02]  /*2f6a0*/  IMAD R9, R16, c[0x0][0x190], RZ ;  /* 0x0000640010097a24 */ /* 0x000fe400078e02ff */
[----:B------:R-:W5:Y:S03]  /*2f6b0*/  LDL.LU R16, [R1+0x824] ;  /* 0x0008240001107983 */ /* 0x000f660000300800 */
[----:B------:R-:W-:Y:S02]  /*2f6c0*/  STL [R1+0x3c34], R9 ;  /* 0x003c340901007387 */ /* 0x000fe40000100800 */
[----:B------:R-:W5:Y:S02]  /*2f6d0*/  LDL.LU R28, [R1+0x820] ;  /* 0x00082000011c7983 */ /* 0x000f640000300800 */
[----:B0-----:R-:W5:Y:S01]  /*2f6e0*/  LDL.LU R5, [R1+0x81c] ;  /* 0x00081c0001057983 */ /* 0x001f620000300800 */
        /* <DEDUP_REMOVED lines=14> */
[----:B------:R-:W-:-:S02]  /*2f7d0*/  IMAD R10, R10, c[0x0][0x190], RZ ;  /* 0x000064000a0a7a24 */ /* 0x000fc400078e02ff */
[----:B------:R-:W5:Y:S01]  /*2f7e0*/  LDL.LU R29, [R1+0x7e0] ;  /* 0x0007e000011d7983 */ /* 0x000f620000300800 */
[----:B------:R-:W5:Y:S02]  /*2f7f0*/  LDL.LU R17, [R1+0x7dc] ;  /* 0x0007dc0001117983 */ /* 0x000f640000300800 */
[----:B------:R-:W-:Y:S02]  /*2f800*/  STL [R1+0x3c38], R10 ;  /* 0x003c380a01007387 */ /* 0x000fe40000100800 */
[----:B--2---:R-:W-:Y:S02]  /*2f810*/  IMAD R11, R11, c[0x0][0x190], RZ ;  /* 0x000064000b0b7a24 */ /* 0x004fe400078e02ff */
[----:B---3--:R-:W-:Y:S02]  /*2f820*/  IMAD R12, R12, c[0x0][0x190], RZ ;  /* 0x000064000c0c7a24 */ /* 0x008fe400078e02ff */
[----:B----4-:R-:W-:Y:S02]  /*2f830*/  IMAD R13, R13, c[0x0][0x190], RZ ;  /* 0x000064000d0d7a24 */ /* 0x010fe400078e02ff */
[----:B-----5:R-:W-:Y:S01]  /*2f840*/  IMAD R14, R14, c[0x0][0x190], RZ ;  /* 0x000064000e0e7a24 */ /* 0x020fe200078e02ff */
[----:B------:R-:W-:Y:S01]  /*2f850*/  STL [R1+0x3c3c], R11 ;  /* 0x003c3c0b01007387 */ /* 0x000fe20000100800 */
[----:B------:R-:W-:Y:S02]  /*2f860*/  STL [R1+0x3c40], R12 ;  /* 0x003c400c01007387 */ /* 0x000fe40000100800 */
[----:B------:R-:W-:Y:S01]  /*2f870*/  STL [R1+0x3c44], R13 ;  /* 0x003c440d01007387 */ /* 0x000fe20000100800 */
[----:B------:R-:W-:Y:S01]  /*2f880*/  STL [R1+0x3c48], R14 ;  /* 0x003c480e01007387 */ /* 0x000fe20000100800 */
[----:B------:R-:W-:-:S05]  /*2f890*/  IMAD R15, R15, c[0x0][0x190], RZ ;  /* 0x000064000f0f7a24 */ /* 0x000fca00078e02ff */
[----:B------:R-:W-:Y:S01]  /*2f8a0*/  STL [R1+0x3c4c], R15 ;  /* 0x003c4c0f01007387 */ /* 0x000fe20000100800 */
[----:B------:R-:W-:Y:S02]  /*2f8b0*/  IMAD R16, R16, c[0x0][0x190], RZ ;  /* 0x0000640010107a24 */ /* 0x000fe400078e02ff */
[----:B------:R-:W-:Y:S02]  /*2f8c0*/  IMAD R28, R28, c[0x0][0x190], RZ ;  /* 0x000064001c1c7a24 */ /* 0x000fe400078e02ff */
[----:B------:R-:W-:Y:S02]  /*2f8d0*/  IMAD R5, R5, c[0x0][0x190], RZ ;  /* 0x0000640005057a24 */ /* 0x000fe400078e02ff */
[----:B------:R-:W-:Y:S02]  /*2f8e0*/  IMAD R4, R4, c[0x0][0x190], RZ ;  /* 0x0000640004047a24 */ /* 0x000fe400078e02ff */
[----:B------:R-:W-:Y:S01]  /*2f8f0*/  IMAD R3, R3, c[0x0][0x190], RZ ;  /* 0x0000640003037a24 */ /* 0x000fe200078e02ff */
[----:B------:R-:W-:Y:S01]  /*2f900*/  STL [R1+0x3c50], R16 ;  /* 0x003c501001007387 */ /* 0x000fe20000100800 */
[----:B------:R-:W-:Y:S02]  /*2f910*/  STL [R1+0x3c54], R28 ;  /* 0x003c541c01007387 */ /* 0x000fe40000100800 */
[----:B------:R-:W-:Y:S02]  /*2f920*/  STL [R1+0x3f4], R5 ;  /* 0x0003f40501007387 */ /* 0x000fe40000100800 */
[----:B------:R-:W-:Y:S01]  /*2f930*/  IMAD R2, R2, c[0x0][0x190], RZ ;  /* 0x0000640002027a24 */ /* 0x000fe200078e02ff */
[----:B------:R-:W-:Y:S01]  /*2f940*/  STL [R1+0x40c], R4 ;  /* 0x00040c0401007387 */ /* 0x000fe20000100800 */
[----:B------:R-:W-:-:S02]  /*2f950*/  IMAD R0, R0, c[0x0][0x190], RZ ;  /* 0x0000640000007a24 */ /* 0x000fc400078e02ff */
[----:B------:R0:W-:Y:S01]  /*2f960*/  STL [R1+0x41c], R3 ;  /* 0x00041c0301007387 */ /* 0x0001e20000100800 */
[----:B------:R1:W-:Y:S02]  /*2f970*/  STL [R1+0x434], R2 ;  /* 0x0004340201007387 */ /* 0x0003e40000100800 */
[----:B------:R2:W-:Y:S02]  /*2f980*/  STL [R1+0x444], R0 ;  /* 0x0004440001007387 */ /* 0x0005e40000100800 */
[----:B0-----:R-:W-:Y:S02]  /*2f990*/  IMAD R3, R18, c[0x0][0x190], RZ ;  /* 0x0000640012037a24 */ /* 0x001fe400078e02ff */
[----:B-1----:R-:W-:Y:S02]  /*2f9a0*/  IMAD R2, R19, c[0x0][0x190], RZ ;  /* 0x0000640013027a24 */ /* 0x002fe400078e02ff */
[----:B--2---:R-:W-:Y:S01]  /*2f9b0*/  IMAD R0, R20, c[0x0][0x190], RZ ;  /* 0x0000640014007a24 */ /* 0x004fe200078e02ff */
[----:B------:R0:W-:Y:S02]  /*2f9c0*/  STL [R1+0x45c], R3 ;  /* 0x00045c0301007387 */ /* 0x0001e40000100800 */
[----:B------:R1:W-:Y:S02]  /*2f9d0*/  STL [R1+0x470], R2 ;  /* 0x0004700201007387 */ /* 0x0003e40000100800 */
[----:B------:R2:W-:Y:S02]  /*2f9e0*/  STL [R1+0x484], R0 ;  /* 0x0004840001007387 */ /* 0x0005e40000100800 */
[----:B0-----:R-:W-:-:S02]  /*2f9f0*/  IMAD R3, R21, c[0x0][0x190], RZ ;  /* 0x0000640015037a24 */ /* 0x001fc400078e02ff */
[----:B-1----:R-:W-:Y:S02]  /*2fa00*/  IMAD R2, R22, c[0x0][0x190], RZ ;  /* 0x0000640016027a24 */ /* 0x002fe400078e02ff */
[----:B--2---:R-:W-:Y:S01]  /*2fa10*/  IMAD R0, R23, c[0x0][0x190], RZ ;  /* 0x0000640017007a24 */ /* 0x004fe200078e02ff */
[----:B------:R0:W-:Y:S02]  /*2fa20*/  STL [R1+0x49c], R3 ;  /* 0x00049c0301007387 */ /* 0x0001e40000100800 */
[----:B------:R1:W-:Y:S02]  /*2fa30*/  STL [R1+0x4b0], R2 ;  /* 0x0004b00201007387 */ /* 0x0003e40000100800 */
[----:B------:R2:W-:Y:S02]  /*2fa40*/  STL [R1+0x4c4], R0 ;  /* 0x0004c40001007387 */ /* 0x0005e40000100800 */
[----:B0-----:R-:W-:Y:S02]  /*2fa50*/  IMAD R3, R24, c[0x0][0x190], RZ ;  /* 0x0000640018037a24 */ /* 0x001fe400078e02ff */
[----:B-1----:R-:W-:-:S02]  /*2fa60*/  IMAD R2, R25, c[0x0][0x190], RZ ;  /* 0x0000640019027a24 */ /* 0x002fc400078e02ff */
[----:B--2---:R-:W-:Y:S01]  /*2fa70*/  IMAD R0, R26, c[0x0][0x190], RZ ;  /* 0x000064001a007a24 */ /* 0x004fe200078e02ff */
[----:B------:R0:W-:Y:S02]  /*2fa80*/  STL [R1+0x4dc], R3 ;  /* 0x0004dc0301007387 */ /* 0x0001e40000100800 */
[----:B------:R1:W-:Y:S02]  /*2fa90*/  STL [R1+0x4ec], R2 ;  /* 0x0004ec0201007387 */ /* 0x0003e40000100800 */
[----:B------:R2:W-:Y:S02]  /*2faa0*/  STL [R1+0x504], R0 ;  /* 0x0005040001007387 */ /* 0x0005e40000100800 */
[----:B0-----:R-:W-:-:S05]  /*2fab0*/  IMAD R3, R27, c[0x0][0x190], RZ ;  /* 0x000064001b037a24 */ /* 0x001fca00078e02ff */
[----:B------:R-:W-:Y:S01]  /*2fac0*/  STL [R1+0x514], R3 ;  /* 0x0005140301007387 */ /* 0x000fe20000100800 */
[----:B------:R-:W3:Y:S02]  /*2fad0*/  LDL.LU R28, [R1+0x7d0] ;  /* 0x0007d000011c7983 */ /* 0x000ee40000300800 */
[----:B-1----:R-:W-:Y:S02]  /*2fae0*/  IMAD R2, R29, c[0x0][0x190], RZ ;  /* 0x000064001d027a24 */ /* 0x002fe400078e02ff */
[----:B--2---:R-:W-:-:S03]  /*2faf0*/  IMAD R0, R17, c[0x0][0x190], RZ ;  /* 0x0000640011007a24 */ /* 0x004fc600078e02ff */
[----:B------:R-:W-:Y:S04]  /*2fb00*/  STL [R1+0x52c], R2 ;  /* 0x00052c0201007387 */ /* 0x000fe80000100800 */
[----:B---3--:R0:W-:Y:S01]  /*2fb10*/  STL [R1+0x3cf8], R28 ;  /* 0x003cf81c01007387 */ /* 0x0081e20000100800 */
[----:B------:R-:W-:Y:S03]  /*2fb20*/  STL [R1+0x540], R0 ;  /* 0x0005400001007387 */ /* 0x000fe60000100800 */
        /* <DEDUP_REMOVED lines=31> */
[----:B--2---:R-:W-:-:S05]  /*2fd20*/  IMAD R28, R28, c[0x0][0x190], RZ ;  /* 0x000064001c1c7a24 */ /* 0x004fca00078e02ff */
[----:B------:R0:W-:Y:S04]  /*2fd30*/  STL [R1+0x554], R28 ;  /* 0x0005541c01007387 */ /* 0x0001e80000100800 */
[----:B0-----:R-:W2:Y:S02]  /*2fd40*/  LDL.LU R28, [R1+0x3cfc] ;  /* 0x003cfc00011c7983 */ /* 0x001ea40000300800 */
[----:B--2---:R-:W-:-:S05]  /*2fd50*/  IMAD R28, R28, c[0x0][0x190], RZ ;  /* 0x000064001c1c7a24 */ /* 0x004fca00078e02ff */
[----:B------:R0:W-:Y:S04]  /*2fd60*/  STL [R1+0x56c], R28 ;  /* 0x00056c1c01007387 */ /* 0x0001e80000100800 */
[----:B0-----:R-:W2:Y:S01]  /*2fd70*/  LDL.LU R28, [R1+0x3cf8] ;  /* 0x003cf800011c7983 */ /* 0x001ea20000300800 */
[----:B---3--:R-:W-:Y:S02]  /*2fd80*/  IMAD R16, R16, c[0x0][0x190], RZ ;  /* 0x0000640010107a24 */ /* 0x008fe400078e02ff */
[----:B----4-:R-:W-:Y:S02]  /*2fd90*/  IMAD R15, R15, c[0x0][0x190], RZ ;  /* 0x000064000f0f7a24 */ /* 0x010fe400078e02ff */
[----:B-----5:R-:W-:Y:S02]  /*2fda0*/  IMAD R14, R14, c[0x0][0x190], RZ ;  /* 0x000064000e0e7a24 */ /* 0x020fe400078e02ff */
[----:B------:R-:W-:-:S02]  /*2fdb0*/  IMAD R13, R13, c[0x0][0x190], RZ ;  /* 0x000064000d0d7a24 */ /* 0x000fc400078e02ff */
[----:B------:R-:W-:Y:S02]  /*2fdc0*/  IMAD R12, R12, c[0x0][0x190], RZ ;  /* 0x000064000c0c7a24 */ /* 0x000fe400078e02ff */
[----:B------:R-:W-:Y:S02]  /*2fdd0*/  IMAD R11, R11, c[0x0][0x190], RZ ;  /* 0x000064000b0b7a24 */ /* 0x000fe400078e02ff */
[----:B------:R-:W-:Y:S02]  /*2fde0*/  IMAD R10, R10, c[0x0][0x190], RZ ;  /* 0x000064000a0a7a24 */ /* 0x000fe400078e02ff */
[----:B------:R-:W-:Y:S02]  /*2fdf0*/  IMAD R9, R9, c[0x0][0x190], RZ ;  /* 0x0000640009097a24 */ /* 0x000fe400078e02ff */
[----:B------:R-:W-:Y:S02]  /*2fe00*/  IMAD R8, R8, c[0x0][0x190], RZ ;  /* 0x0000640008087a24 */ /* 0x000fe400078e02ff */
[----:B------:R-:W-:-:S02]  /*2fe10*/  IMAD R7, R7, c[0x0][0x190], RZ ;  /* 0x0000640007077a24 */ /* 0x000fc400078e02ff */
[----:B------:R-:W-:Y:S02]  /*2fe20*/  IMAD R6, R6, c[0x0][0x190], RZ ;  /* 0x0000640006067a24 */ /* 0x000fe400078e02ff */
[----:B------:R-:W-:Y:S02]  /*2fe30*/  IMAD R5, R5, c[0x0][0x190], RZ ;  /* 0x0000640005057a24 */ /* 0x000fe400078e02ff */
[----:B------:R-:W-:Y:S02]  /*2fe40*/  IMAD R4, R4, c[0x0][0x190], RZ ;  /* 0x0000640004047a24 */ /* 0x000fe400078e02ff */
[----:B------:R-:W-:Y:S02]  /*2fe50*/  IMAD R3, R3, c[0x0][0x190], RZ ;  /* 0x0000640003037a24 */ /* 0x000fe400078e02ff */
[----:B------:R-:W-:Y:S02]  /*2fe60*/  IMAD R2, R2, c[0x0][0x190], RZ ;  /* 0x0000640002027a24 */ /* 0x000fe400078e02ff */
[----:B------:R-:W-:-:S02]  /*2fe70*/  IMAD R0, R0, c[0x0][0x190], RZ ;  /* 0x0000640000007a24 */ /* 0x000fc400078e02ff */
[----:B--2---:R-:W-:-:S05]  /*2fe80*/  IMAD R28, R28, c[0x0][0x190], RZ ;  /* 0x000064001c1c7a24 */ /* 0x004fca00078e02ff */
[----:B------:R-:W-:Y:S01]  /*2fe90*/  STL [R1+0x580], R28 ;  /* 0x0005801c01007387 */ /* 0x000fe20000100800 */
[----:B------:R-:W-:Y:S02]  /*2fea0*/  STL [R1+0x594], R16 ;  /* 0x0005941001007387 */ /* 0x000fe40000100800 */
[----:B------:R-:W-:Y:S02]  /*2feb0*/  STL [R1+0x5ac], R15 ;  /* 0x0005ac0f01007387 */ /* 0x000fe40000100800 */
[----:B------:R-:W-:Y:S01]  /*2fec0*/  STL [R1+0x5bc], R14 ;  /* 0x0005bc0e01007387 */ /* 0x000fe20000100800 */
        /* <DEDUP_REMOVED lines=10> */
[----:B------:R0:W-:Y:S02]  /*2ff70*/  STL [R1+0x6a4], R3 ;  /* 0x0006a40301007387 */ /* 0x0001e40000100800 */
[----:B------:R1:W-:Y:S01]  /*2ff80*/  STL [R1+0x6b4], R2 ;  /* 0x0006b40201007387 */ /* 0x0003e20000100800 */
[----:B------:R2:W-:Y:S01]  /*2ff90*/  STL [R1+0x6cc], R0 ;  /* 0x0006cc0001007387 */ /* 0x0005e20000100800 */
        /* <DEDUP_REMOVED lines=1129> */
[----:B0-----:R-:W2:Y:S02]  /*34630*/  LDL.LU R28, [R1+0x3c98] ;  /* 0x003c9800011c7983 */ /* 0x001ea40000300800 */
[----:B--2---:R-:W-:-:S05]  /*34640*/  IMAD R28, R28, c[0x0][0x190], RZ ;  /* 0x000064001c1c7a24 */ /* 0x004fca00078e02ff */
[----:B------:R3:W-:Y:S02]  /*34650*/  STL [R1+0x17c], R28 ;  /* 0x00017c1c01007387 */ /* 0x0007e40000100800 */
[----:B---3--:R-:W-:Y:S02]  /*34660*/  IMAD R28, R16, c[0x0][0x190], RZ ;  /* 0x00006400101c7a24 */ /* 0x008fe400078e02ff */
[----:B----4-:R-:W-:Y:S02]  /*34670*/  IMAD R16, R15, c[0x0][0x190], RZ ;  /* 0x000064000f107a24 */ /* 0x010fe400078e02ff */
[----:B-----5:R-:W-:Y:S02]  /*34680*/  IMAD R15, R14, c[0x0][0x190], RZ ;  /* 0x000064000e0f7a24 */ /* 0x020fe400078e02ff */
[----:B------:R-:W-:Y:S02]  /*34690*/  IMAD R14, R13, c[0x0][0x190], RZ ;  /* 0x000064000d0e7a24 */ /* 0x000fe400078e02ff */
[----:B------:R-:W-:Y:S01]  /*346a0*/  IMAD R13, R12, c[0x0][0x190], RZ ;  /* 0x000064000c0d7a24 */ /* 0x000fe200078e02ff */
[----:B------:R-:W-:Y:S01]  /*346b0*/  STL [R1+0x178], R28 ;  /* 0x0001781c01007387 */ /* 0x000fe20000100800 */
[----:B------:R-:W-:-:S02]  /*346c0*/  IMAD R12, R11, c[0x0][0x190], RZ ;  /* 0x000064000b0c7a24 */ /* 0x000fc400078e02ff */
[----:B------:R-:W-:Y:S02]  /*346d0*/  STL [R1+0x174], R16 ;  /* 0x0001741001007387 */ /* 0x000fe40000100800 */
[----:B------:R-:W-:Y:S01]  /*346e0*/  IMAD R11, R10, c[0x0][0x190], RZ ;  /* 0x000064000a0b7a24 */ /* 0x000fe200078e02ff */
[----:B------:R-:W-:Y:S01]  /*346f0*/  STL [R1+0x170], R15 ;  /* 0x0001700f01007387 */ /* 0x000fe20000100800 */
[----:B------:R-:W-:Y:S02]  /*34700*/  IMAD R10, R9, c[0x0][0x190], RZ ;  /* 0x00006400090a7a24 */ /* 0x000fe400078e02ff */
[----:B------:R-:W-:Y:S02]  /*34710*/  STL [R1+0x16c], R14 ;  /* 0x00016c0e01007387 */ /* 0x000fe40000100800 */
        /* <DEDUP_REMOVED lines=37> */
[----:B------:R-:W-:Y:S02]  /*34970*/  STL [R1+0x11c], R3 ;  /* 0x00011c0301007387 */ /* 0x000fe40000100800 */
[----:B------:R-:W-:Y:S02]  /*34980*/  STL [R1+0x118], R2 ;  /* 0x0001180201007387 */ /* 0x000fe40000100800 */
[----:B------:R0:W-:Y:S02]  /*34990*/  STL [R1+0x114], R0 ;  /* 0x0001140001007387 */ /* 0x0001e40000100800 */
[----:B0-----:R-:W2:Y:S01]  /*349a0*/  LDL.LU R0, [R1+0x100] ;  /* 0x0001000001007983 */ /* 0x001ea20000300800 */
[----:B------:R-:W-:-:S02]  /*349b0*/  IMAD R3, R29, c[0x0][0x190], RZ ;  /* 0x000064001d037a24 */ /* 0x000fc400078e02ff */
[----:B------:R-:W-:-:S03]  /*349c0*/  IMAD R2, R17, c[0x0][0x190], RZ ;  /* 0x0000640011027a24 */ /* 0x000fc600078e02ff */
[----:B------:R-:W-:Y:S04]  /*349d0*/  STL [R1+0x110], R3 ;  /* 0x0001100301007387 */ /* 0x000fe80000100800 */
[----:B--2---:R0:W-:Y:S01]  /*349e0*/  STL [R1+0x3c90], R0 ;  /* 0x003c900001007387 */ /* 0x0041e20000100800 */
        /* <DEDUP_REMOVED lines=50> */
[----:B--2---:R-:W-:-:S05]  /*34d10*/  IMAD R0, R0, c[0x0][0x190], RZ ;  /* 0x0000640000007a24 */ /* 0x004fca00078e02ff */
        /* <DEDUP_REMOVED lines=25> */
[----:B0-----:R-:W5:Y:S01]  /*34eb0*/  LDL.LU R17, [R1+0x3c5c] ;  /* 0x003c5c0001117983 */ /* 0x001f620000300800 */
[----:B------:R-:W-:-:S05]  /*34ec0*/  IMAD R28, R28, c[0x0][0x190], RZ ;  /* 0x000064001c1c7a24 */ /* 0x000fca00078e02ff */
[----:B------:R0:W-:Y:S02]  /*34ed0*/  STL [R1+0xa4], R28 ;  /* 0x0000a41c01007387 */ /* 0x0001e40000100800 */
[----:B0-----:R-:W-:Y:S02]  /*34ee0*/  IMAD R28, R16, c[0x0][0x190], RZ ;  /* 0x00006400101c7a24 */ /* 0x001fe400078e02ff */
[----:B------:R-:W-:Y:S02]  /*34ef0*/  IMAD R16, R15, c[0x0][0x190], RZ ;  /* 0x000064000f107a24 */ /* 0x000fe400078e02ff */
[----:B------:R-:W-:Y:S02]  /*34f00*/  IMAD R15, R14, c[0x0][0x190], RZ ;  /* 0x000064000e0f7a24 */ /* 0x000fe400078e02ff */
        /* <DEDUP_REMOVED lines=18> */
[----:B------:R0:W-:Y:S01]  /*35030*/  STL [R1+0x2c], R9 ;  /* 0x00002c0901007387 */ /* 0x0001e20000100800 */
[----:B------:R-:W-:-:S02]  /*35040*/  IMAD R4, R3, c[0x0][0x190], RZ ;  /* 0x0000640003047a24 */ /* 0x000fc400078e02ff */
[----:B------:R1:W-:Y:S02]  /*35050*/  STL [R1+0x1c], R8 ;  /* 0x00001c0801007387 */ /* 0x0003e40000100800 */
[----:B------:R0:W-:Y:S02]  /*35060*/  STL [R1+0x14], R7 ;  /* 0x0000140701007387 */ /* 0x0001e40000100800 */
[----:B------:R-:W-:Y:S01]  /*35070*/  IMAD R3, R2, c[0x0][0x190], RZ ;  /* 0x0000640002037a24 */ /* 0x000fe200078e02ff */
[----:B------:R0:W-:Y:S01]  /*35080*/  STL [R1+0x10], R6 ;  /* 0x0000100601007387 */ /* 0x0001e20000100800 */
[----:B------:R0:W-:Y:S02]  /*35090*/  STL [R1+0xc], R5 ;  /* 0x00000c0501007387 */ /* 0x0001e40000100800 */
[----:B------:R0:W-:Y:S02]  /*350a0*/  STL [R1+0x8], R4 ;  /* 0x0000080401007387 */ /* 0x0001e40000100800 */
[----:B--2---:R-:W-:-:S02]  /*350b0*/  IMAD R25, R25, c[0x0][0x190], RZ ;  /* 0x0000640019197a24 */ /* 0x004fc400078e02ff */
[----:B---3--:R-:W-:Y:S02]  /*350c0*/  IMAD R26, R26, c[0x0][0x190], RZ ;  /* 0x000064001a1a7a24 */ /* 0x008fe400078e02ff */
[----:B----4-:R-:W-:Y:S02]  /*350d0*/  IMAD R27, R27, c[0x0][0x190], RZ ;  /* 0x000064001b1b7a24 */ /* 0x010fe400078e02ff */
[----:B-----5:R-:W-:Y:S02]  /*350e0*/  IMAD R29, R29, c[0x0][0x190], RZ ;  /* 0x000064001d1d7a24 */ /* 0x020fe400078e02ff */
[----:B------:R-:W-:Y:S02]  /*350f0*/  IMAD R2, R17, c[0x0][0x190], RZ ;  /* 0x0000640011027a24 */ /* 0x000fe400078e02ff */
[----:B------:R-:W2:Y:S01]  /*35100*/  LDL.LU R17, [R1+0x3c58] ;  /* 0x003c580001117983 */ /* 0x000ea20000300800 */
[----:B------:R3:W-:Y:S02]  /*35110*/  STL [R1+0x4], R3 ;  /* 0x0000040301007387 */ /* 0x0007e40000100800 */
[----:B0-----:R-:W4:Y:S02]  /*35120*/  LDL.LU R9, [R1+0xd8] ;  /* 0x0000d80001097983 */ /* 0x001f240000300800 */
[----:B-1----:R-:W2:Y:S01]  /*35130*/  LDL.LU R8, [R1+0xd0] ;  /* 0x0000d00001087983 */ /* 0x002ea20000300800 */
[----:B------:R0:W-:Y:S01]  /*35140*/  STL [R1], R2 ;  /* 0x0000000201007387 */ /* 0x0001e20000100800 */
[----:B------:R-:W5:Y:S02]  /*35150*/  LDL.LU R7, [R1+0xc8] ;  /* 0x0000c80001077983 */ /* 0x000f640000300800 */
[----:B------:R-:W4:Y:S02]  /*35160*/  LDL.LU R6, [R1+0xc4] ;  /* 0x0000c40001067983 */ /* 0x000f240000300800 */
[----:B------:R-:W4:Y:S01]  /*35170*/  LDL.LU R5, [R1+0xc0] ;  /* 0x0000c00001057983 */ /* 0x000f220000300800 */
[----:B------:R-:W4:Y:S01]  /*35180*/  LDL.LU R4, [R1+0xb8] ;  /* 0x0000b80001047983 */ /* 0x000f220000300800 */
[----:B---3--:R-:W3:Y:S03]  /*35190*/  LDL.LU R3, [R1+0xb0] ;  /* 0x0000b00001037983 */ /* 0x008ee60000300800 */
[----:B0-----:R-:W3:Y:S01]  /*351a0*/  LDL.LU R2, [R1+0xac] ;  /* 0x0000ac0001027983 */ /* 0x001ee20000300800 */
[----:B------:R-:W3:Y:S02]  /*351b0*/  LDL.LU R28, [R1+0x98] ;  /* 0x00009800011c7983 */ /* 0x000ee40000300800 */
[----:B------:R-:W3:Y:S02]  /*351c0*/  LDL.LU R16, [R1+0x90] ;  /* 0x0000900001107983 */ /* 0x000ee40000300800 */
[----:B------:R-:W3:Y:S01]  /*351d0*/  LDL.LU R15, [R1+0x8c] ;  /* 0x00008c00010f7983 */ /* 0x000ee20000300800 */
[----:B------:R0:W-:Y:S04]  /*351e0*/  STL [R1+0x3bfc], R29 ;  /* 0x003bfc1d01007387 */ /* 0x0001e80000100800 */
[----:B0-----:R-:W3:Y:S01]  /*351f0*/  LDL.LU R29, [R1+0x9c] ;  /* 0x00009c00011d7983 */ /* 0x001ee20000300800 */
[----:B------:R0:W-:Y:S03]  /*35200*/  STL [R1+0x3c00], R27 ;  /* 0x003c001b01007387 */ /* 0x0001e60000100800 */
[----:B0-----:R-:W3:Y:S01]  /*35210*/  LDL.LU R27, [R1+0xa0] ;  /* 0x0000a000011b7983 */ /* 0x001ee20000300800 */
[----:B------:R0:W-:Y:S03]  /*35220*/  STL [R1+0x3c04], R26 ;  /* 0x003c041a01007387 */ /* 0x0001e60000100800 */
[----:B0-----:R-:W3:Y:S01]  /*35230*/  LDL.LU R26, [R1+0xa8] ;  /* 0x0000a800011a7983 */ /* 0x001ee20000300800 */
[----:B------:R0:W-:Y:S03]  /*35240*/  STL [R1+0x3c08], R25 ;  /* 0x003c081901007387 */ /* 0x0001e60000100800 */
[----:B0-----:R-:W3:Y:S01]  /*35250*/  LDL.LU R25, [R1+0xdc] ;  /* 0x0000dc0001197983 */ /* 0x001ee20000300800 */
[----:B------:R-:W-:-:S02]  /*35260*/  IMAD R24, R24, c[0x0][0x190], RZ ;  /* 0x0000640018187a24 */ /* 0x000fc400078e02ff */
[----:B------:R-:W-:Y:S02]  /*35270*/  IMAD R23, R23, c[0x0][0x190], RZ ;  /* 0x0000640017177a24 */ /* 0x000fe400078e02ff */
[----:B------:R-:W-:Y:S01]  /*35280*/  IMAD R22, R22, c[0x0][0x190], RZ ;  /* 0x0000640016167a24 */ /* 0x000fe200078e02ff */
[----:B------:R-:W-:Y:S02]  /*35290*/  STL [R1+0x3c0c], R24 ;  /* 0x003c0c1801007387 */ /* 0x000fe40000100800 */
[----:B------:R-:W-:Y:S02]  /*352a0*/  STL [R1+0x3c10], R23 ;  /* 0x003c101701007387 */ /* 0x000fe40000100800 */
[----:B------:R-:W-:Y:S01]  /*352b0*/  STL [R1+0x3c14], R22 ;  /* 0x003c141601007387 */ /* 0x000fe20000100800 */
[-C--:B--2---:R-:W-:Y:S02]  /*352c0*/  LEA R14, P0, R8, R17.reuse, 0x1 ;  /* 0x00000011080e7211 */ /* 0x084fe400078008ff */
[----:B-----5:R-:W-:-:S03]  /*352d0*/  LEA R11, P1, R7, R17, 0x1 ;  /* 0x00000011070b7211 */ /* 0x020fc600078208ff */
[----:B------:R0:W-:Y:S01]  /*352e0*/  STL [R1+0x33dc], R14 ;  /* 0x0033dc0e01007387 */ /* 0x0001e20000100800 */
[----:B----4-:R-:W-:-:S03]  /*352f0*/  LEA R13, P2, R6, R17, 0x1 ;  /* 0x00000011060d7211 */ /* 0x010fc600078408ff */
[----:B0-----:R-:W2:Y:S01]  /*35300*/  LDL.LU R14, [R1+0x84] ;  /* 0x00008400010e7983 */ /* 0x001ea20000300800 */
[----:B------:R0:W-:Y:S02]  /*35310*/  STL [R1+0x33e0], R11 ;  /* 0x0033e00b01007387 */ /* 0x0001e40000100800 */
[----:B------:R1:W-:Y:S01]  /*35320*/  STL [R1+0x33e4], R13 ;  /* 0x0033e40d01007387 */ /* 0x0003e20000100800 */
[----:B0-----:R-:W-:Y:S02]  /*35330*/  LEA R11, P3, R5, R17, 0x1 ;  /* 0x00000011050b7211 */ /* 0x001fe400078608ff */
[----:B------:R-:W-:Y:S02]  /*35340*/  LEA R10, P5, R9, c[0x0][0x160], 0x1 ;  /* 0x00005800090a7a11 */ /* 0x000fe400078a08ff */
[----:B---3--:R-:W-:-:S04]  /*35350*/  LEA R12, P4, R25, c[0x0][0x160], 0x1 ;  /* 0x00005800190c7a11 */ /* 0x008fc800078808ff */
[----:B-1----:R-:W-:-:S05]  /*35360*/  LEA.HI.X.SX32 R13, R25, c[0x0][0x164], 0x1, P4 ;  /* 0x00005900190d7a11 */ /* 0x002fca00020f0eff */
[----:B------:R0:W-:Y:S01]  /*35370*/  STL.64 [R1+0x1bd8], R12 ;  /* 0x001bd80c01007387 */ /* 0x0001e20000100a00 */
[----:B------:R1:W-:Y:S03]  /*35380*/  STL [R1+0x33e8], R11 ;  /* 0x0033e80b01007387 */ /* 0x0003e60000100800 */
[----:B0-----:R-:W3:Y:S01]  /*35390*/  LDL.LU R13, [R1+0x80] ;  /* 0x00008000010d7983 */ /* 0x001ee20000300800 */
[----:B------:R-:W-:Y:S02]  /*353a0*/  LEA R12, P4, R4, R17, 0x1 ;  /* 0x00000011040c7211 */ /* 0x000fe400078808ff */
[----:B-1----:R-:W-:-:S03]  /*353b0*/  LEA.HI.X.SX32 R11, R9, c[0x0][0x164], 0x1, P5 ;  /* 0x00005900090b7a11 */ /* 0x002fc600028f0eff */
[----:B------:R0:W-:Y:S02]  /*353c0*/  STL [R1+0x33d8], R12 ;  /* 0x0033d80c01007387 */ /* 0x0001e40000100800 */
[----:B------:R1:W-:Y:S01]  /*353d0*/  STL.64 [R1+0x1bd0], R10 ;  /* 0x001bd00a01007387 */ /* 0x0003e20000100a00 */
[-C--:B------:R-:W-:Y:S01]  /*353e0*/  LEA R9, P5, R3, R17.reuse, 0x1 ;  /* 0x0000001103097211 */ /* 0x080fe200078a08ff */
[----:B0-----:R-:W4:Y:S04]  /*353f0*/  LDL.LU R12, [R1+0x78] ;  /* 0x00007800010c7983 */ /* 0x001f280000300800 */
[----:B------:R0:W-:Y:S01]  /*35400*/  STL [R1+0x33d0], R9 ;  /* 0x0033d00901007387 */ /* 0x0001e20000100800 */
[----:B-1----:R-:W-:Y:S02]  /*35410*/  LEA R10, P6, R2, R17, 0x1 ;  /* 0x00000011020a7211 */ /* 0x002fe400078c08ff */
[----:B0-----:R-:W-:-:S03]  /*35420*/  LEA.HI.X.SX32 R9, R8, R0, 0x1, P0 ;  /* 0x0000000008097211 */ /* 0x001fc600000f0eff */
[----:B------:R-:W-:Y:S04]  /*35430*/  STL [R1+0x33d4], R10 ;  /* 0x0033d40a01007387 */ /* 0x000fe80000100800 */
[----:B------:R-:W-:Y:S01]  /*35440*/  STL [R1+0x33c8], R9 ;  /* 0x0033c80901007387 */ /* 0x000fe20000100800 */
[----:B------:R-:W5:Y:S01]  /*35450*/  LDL.LU R11, [R1+0x74] ;  /* 0x00007400010b7983 */ /* 0x000f620000300800 */
[----:B------:R-:W-:Y:S02]  /*35460*/  LEA R8, P0, R26, R17, 0x1 ;  /* 0x000000111a087211 */ /* 0x000fe400078008ff */
[----:B------:R-:W-:-:S03]  /*35470*/  LEA.HI.X.SX32 R7, R7, R0, 0x1, P1 ;  /* 0x0000000007077211 */ /* 0x000fc600008f0eff */
[----:B------:R0:W-:Y:S02]  /*35480*/  STL [R1+0x33cc], R8 ;  /* 0x0033cc0801007387 */ /* 0x0001e40000100800 */
[----:B------:R1:W-:Y:S01]  /*35490*/  STL [R1+0x33c0], R7 ;  /* 0x0033c00701007387 */ /* 0x0003e20000100800 */
[----:B------:R-:W-:Y:S02]  /*354a0*/  LEA.HI.X.SX32 R6, R6, R0, 0x1, P2 ;  /* 0x0000000006067211 */ /* 0x000fe400010f0eff */
[-C--:B0-----:R-:W-:Y:S02]  /*354b0*/  LEA R8, P1, R27, R17.reuse, 0x1 ;  /* 0x000000111b087211 */ /* 0x081fe400078208ff */
[----:B-1----:R-:W-:-:S03]  /*354c0*/  LEA R7, P2, R29, R17, 0x1 ;  /* 0x000000111d077211 */ /* 0x002fc600078408ff */
[----:B------:R-:W-:Y:S01]  /*354d0*/  STL [R1+0x33c4], R8 ;  /* 0x0033c40801007387 */ /* 0x000fe20000100800 */
[----:B------:R-:W5:Y:S02]  /*354e0*/  LDL.LU R10, [R1+0x70] ;  /* 0x00007000010a7983 */ /* 0x000f640000300800 */
[----:B------:R0:W-:Y:S02]  /*354f0*/  STL [R1+0x33b8], R6 ;  /* 0x0033b80601007387 */ /* 0x0001e40000100800 */
[----:B------:R1:W-:Y:S01]  /*35500*/  STL [R1+0x33bc], R7 ;  /* 0x0033bc0701007387 */ /* 0x0003e20000100800 */
[----:B------:R-:W5:Y:S01]  /*35510*/  LDL.LU R9, [R1+0x68] ;  /* 0x0000680001097983 */ /* 0x000f620000300800 */
[----:B0-----:R-:W-:Y:S01]  /*35520*/  LEA.HI.X.SX32 R6, R5, R0, 0x1, P3 ;  /* 0x0000000005067211 */ /* 0x001fe200018f0eff */
[----:B------:R-:W-:-:S04]  /*35530*/  LEA R5, P3, R28, R17, 0x1 ;  /* 0x000000111c057211 */ /* 0x000fc800078608ff */
[----:B------:R0:W-:Y:S01]  /*35540*/  STL [R1+0x33b0], R6 ;  /* 0x0033b00601007387 */ /* 0x0001e20000100800 */
[----:B------:R-:W5:Y:S02]  /*35550*/  LDL.LU R8, [R1+0x60] ;  /* 0x0000600001087983 */ /* 0x000f640000300800 */
[----:B------:R0:W-:Y:S02]  /*35560*/  STL [R1+0x33b4], R5 ;  /* 0x0033b40501007387 */ /* 0x0001e40000100800 */
[----:B-1----:R-:W5:Y:S01]  /*35570*/  LDL.LU R7, [R1+0x5c] ;  /* 0x00005c0001077983 */ /* 0x002f620000300800 */
[----:B------:R-:W-:-:S05]  /*35580*/  LEA.HI.X.SX32 R4, R4, R0, 0x1, P4 ;  /* 0x0000000004047211 */ /* 0x000fca00020f0eff */
[----:B------:R1:W-:Y:S01]  /*35590*/  STL [R1+0x33a8], R4 ;  /* 0x0033a80401007387 */ /* 0x0003e20000100800 */
[----:B0-----:R-:W5:Y:S01]  /*355a0*/  LDL.LU R6, [R1+0x58] ;  /* 0x0000580001067983 */ /* 0x001f620000300800 */
[----:B------:R-:W-:-:S05]  /*355b0*/  LEA R5, P4, R16, R17, 0x1 ;  /* 0x0000001110057211 */ /* 0x000fca00078808ff */
[----:B------:R0:W-:Y:S01]  /*355c0*/  STL [R1+0x33ac], R5 ;  /* 0x0033ac0501007387 */ /* 0x0001e20000100800 */
[----:B-1----:R-:W-:-:S03]  /*355d0*/  LEA.HI.X.SX32 R4, R3, R0, 0x1, P5 ;  /* 0x0000000003047211 */ /* 0x002fc600028f0eff */
[----:B0-----:R-:W5:Y:S02]  /*355e0*/  LDL.LU R5, [R1+0x50] ;  /* 0x0000500001057983 */ /* 0x001f640000300800 */
[----:B------:R0:W-:Y:S01]  /*355f0*/  STL [R1+0x33a0], R4 ;  /* 0x0033a00401007387 */ /* 0x0001e20000100800 */
[----:B------:R-:W-:Y:S01]  /*35600*/  LEA R3, P5, R15, R17, 0x1 ;  /* 0x000000110f037211 */ /* 0x000fe200078a08ff */
[----:B0-----:R-:W5:Y:S04]  /*35610*/  LDL.LU R4, [R1+0x48] ;  /* 0x0000480001047983 */ /* 0x001f680000300800 */
[----:B------:R0:W-:Y:S01]  /*35620*/  STL [R1+0x33a4], R3 ;  /* 0x0033a40301007387 */ /* 0x0001e20000100800 */
[-C--:B------:R-:W-:Y:S01]  /*35630*/  LEA.HI.X.SX32 R2, R2, R0.reuse, 0x1, P6 ;  /* 0x0000000002027211 */ /* 0x080fe200030f0eff */
[----:B0-----:R-:W5:Y:S04]  /*35640*/  LDL.LU R3, [R1+0x44] ;  /* 0x0000440001037983 */ /* 0x001f680000300800 */
[----:B------:R0:W-:Y:S02]  /*35650*/  STL [R1+0x3398], R2 ;  /* 0x0033980201007387 */ /* 0x0001e40000100800 */
[----:B0-----:R-:W5:Y:S01]  /*35660*/  LDL.LU R2, [R1+0x40] ;  /* 0x0000400001027983 */ /* 0x001f620000300800 */
[----:B------:R-:W-:-:S02]  /*35670*/  LEA.HI.X.SX32 R23, R26, R0, 0x1, P0 ;  /* 0x000000001a177211 */ /* 0x000fc400000f0eff */
[-C--:B------:R-:W-:Y:S01]  /*35680*/  LEA.HI.X.SX32 R25, R27, R0.reuse, 0x1, P1 ;  /* 0x000000001b197211 */ /* 0x080fe200008f0eff */
[----:B------:R-:W-:Y:S01]  /*35690*/  LEA.HI.X.SX32 R27, R29, R0, 0x1, P2 ;  /* 0x000000001d1b7211 */ /* 0x000fe200010f0eff */
[----:B--2---:R-:W-:-:S05]  /*356a0*/  LEA R22, P6, R14, R17, 0x1 ;  /* 0x000000110e167211 */ /* 0x004fca00078c08ff */
[----:B------:R0:W-:Y:S04]  /*356b0*/  STL [R1+0x339c], R22 ;  /* 0x00339c1601007387 */ /* 0x0001e80000100800 */
[----:B0-----:R-:W2:Y:S01]  /*356c0*/  LDL.LU R22, [R1+0x3c] ;  /* 0x00003c0001167983 */ /* 0x001ea20000300800 */
[----:B------:R0:W-:Y:S03]  /*356d0*/  STL [R1+0x3390], R23 ;  /* 0x0033901701007387 */ /* 0x0001e60000100800 */
[----:B0-----:R-:W2:Y:S01]  /*356e0*/  LDL.LU R23, [R1+0x34] ;  /* 0x0000340001177983 */ /* 0x001ea20000300800 */
[----:B---3--:R-:W-:-:S05]  /*356f0*/  LEA R24, P0, R13, R17, 0x1 ;  /* 0x000000110d187211 */ /* 0x008fca00078008ff */
[----:B------:R0:W-:Y:S04]  /*35700*/  STL [R1+0x3394], R24 ;  /* 0x0033941801007387 */ /* 0x0001e80000100800 */
[----:B0-----:R-:W3:Y:S01]  /*35710*/  LDL.LU R24, [R1+0x30] ;  /* 0x0000300001187983 */ /* 0x001ee20000300800 */
[----:B------:R0:W-:Y:S01]  /*35720*/  STL [R1+0x3388], R25 ;  /* 0x0033881901007387 */ /* 0x0001e20000100800 */
[-C--:B----4-:R-:W-:Y:S02]  /*35730*/  LEA R26, P1, R12, R17.reuse, 0x1 ;  /* 0x000000110c1a7211 */ /* 0x090fe400078208ff */
[----:B0-----:R-:W4:Y:S03]  /*35740*/  LDL.LU R25, [R1+0x28] ;  /* 0x0000280001197983 */ /* 0x001f260000300800 */
[----:B------:R0:W-:Y:S02]  /*35750*/  STL [R1+0x338c], R26 ;  /* 0x00338c1a01007387 */ /* 0x0001e40000100800 */
[----:B0-----:R-:W3:Y:S01]  /*35760*/  LDL.LU R26, [R1+0x24] ;  /* 0x00002400011a7983 */ /* 0x001ee20000300800 */
[----:B------:R0:W-:Y:S01]  /*35770*/  STL [R1+0x3380], R27 ;  /* 0x0033801b01007387 */ /* 0x0001e20000100800 */
[----:B-----5:R-:W-:-:S02]  /*35780*/  LEA R29, P2, R11, R17, 0x1 ;  /* 0x000000110b1d7211 */ /* 0x020fc400078408ff */
[----:B0-----:R-:W5:Y:S04]  /*35790*/  LDL.LU R27, [R1+0x20] ;  /* 0x00002000011b7983 */ /* 0x001f680000300800 */
[----:B------:R0:W-:Y:S04]  /*357a0*/  STL [R1+0x3384], R29 ;  /* 0x0033841d01007387 */ /* 0x0001e80000100800 */
[----:B0-----:R-:W3:Y:S01]  /*357b0*/  LDL.LU R29, [R1+0x18] ;  /* 0x00001800011d7983 */ /* 0x001ee20000300800 */
[-C--:B------:R-:W-:Y:S02]  /*357c0*/  LEA.HI.X.SX32 R28, R28, R0.reuse, 0x1, P3 ;  /* 0x000000001c1c7211 */ /* 0x080fe400018f0eff */
[----:B------:R-:W-:-:S03]  /*357d0*/  LEA.HI.X.SX32 R16, R16, R0, 0x1, P4 ;  /* 0x0000000010107211 */ /* 0x000fc600020f0eff */
[----:B------:R0:W-:Y:S02]  /*357e0*/  STL [R1+0x3378], R28 ;  /* 0x0033781c01007387 */ /* 0x0001e40000100800 */
[----:B0-----:R-:W-:-:S05]  /*357f0*/  LEA R28, P3, R10, R17, 0x1 ;  /* 0x000000110a1c7211 */ /* 0x001fca00078608ff */
[----:B------:R0:W-:Y:S01]  /*35800*/  STL [R1+0x337c], R28 ;  /* 0x00337c1c01007387 */ /* 0x0001e20000100800 */
[----:B------:R-:W-:-:S03]  /*35810*/  LEA.HI.X.SX32 R15, R15, R0, 0x1, P5 ;  /* 0x000000000f0f7211 */ /* 0x000fc600028f0eff */
[----:B0-----:R-:W5:Y:S01]  /*35820*/  LDL.LU R28, [R1+0x3c54] ;  /* 0x003c5400011c7983 */ /* 0x001f620000300800 */
        /* <DEDUP_REMOVED lines=41> */
[----:B--2---:R-:W-:-:S05]  /*35ac0*/  LEA R8, P5, R22, R17, 0x1 ;  /* 0x0000001116087211 */ /* 0x004fca00078a08ff */
[----:B------:R0:W-:Y:S01]  /*35ad0*/  STL [R1+0x3334], R8 ;  /* 0x0033340801007387 */ /* 0x0001e20000100800 */
[----:B------:R-:W-:-:S03]  /*35ae0*/  LEA.HI.X.SX32 R6, R6, R0, 0x1, P0 ;  /* 0x0000000006067211 */ /* 0x000fc600000f0eff */
[----:B0-----:R-:W2:Y:S01]  /*35af0*/  LDL.LU R8, [R1+0x3c30] ;  /* 0x003c300001087983 */ /* 0x001ea20000300800 */
[----:B------:R0:W-:Y:S02]  /*35b00*/  STL [R1+0x3328], R7 ;  /* 0x0033280701007387 */ /* 0x0001e40000100800 */
[----:B0-----:R-:W-:-:S05]  /*35b10*/  LEA R7, P6, R23, R17, 0x1 ;  /* 0x0000001117077211 */ /* 0x001fca00078c08ff */
[----:B------:R0:W-:Y:S01]  /*35b20*/  STL [R1+0x332c], R7 ;  /* 0x00332c0701007387 */ /* 0x0001e20000100800 */
[----:B------:R-:W-:-:S03]  /*35b30*/  LEA.HI.X.SX32 R5, R5, R0, 0x1, P1 ;  /* 0x0000000005057211 */ /* 0x000fc600008f0eff */
[----:B0-----:R-:W2:Y:S01]  /*35b40*/  LDL.LU R7, [R1+0x3c2c] ;  /* 0x003c2c0001077983 */ /* 0x001ea20000300800 */
[----:B------:R3:W-:Y:S02]  /*35b50*/  STL [R1+0x3320], R6 ;  /* 0x0033200601007387 */ /* 0x0007e40000100800 */
[----:B---3--:R-:W-:-:S05]  /*35b60*/  LEA R6, P0, R24, R17, 0x1 ;  /* 0x0000001118067211 */ /* 0x008fca00078008ff */
[----:B------:R0:W-:Y:S01]  /*35b70*/  STL [R1+0x3324], R6 ;  /* 0x0033240601007387 */ /* 0x0001e20000100800 */
[----:B------:R-:W-:-:S03]  /*35b80*/  LEA.HI.X.SX32 R4, R4, R0, 0x1, P2 ;  /* 0x0000000004047211 */ /* 0x000fc600010f0eff */
[----:B0-----:R-:W3:Y:S01]  /*35b90*/  LDL.LU R6, [R1+0x3c28] ;  /* 0x003c280001067983 */ /* 0x001ee20000300800 */
[----:B------:R4:W-:Y:S02]  /*35ba0*/  STL [R1+0x3318], R5 ;  /* 0x0033180501007387 */ /* 0x0009e40000100800 */
[----:B----4-:R-:W-:-:S05]  /*35bb0*/  LEA R5, P1, R25, R17, 0x1 ;  /* 0x0000001119057211 */ /* 0x010fca00078208ff */
[----:B------:R0:W-:Y:S01]  /*35bc0*/  STL [R1+0x331c], R5 ;  /* 0x00331c0501007387 */ /* 0x0001e20000100800 */
[----:B------:R-:W-:-:S03]  /*35bd0*/  LEA.HI.X.SX32 R3, R3, R0, 0x1, P3 ;  /* 0x0000000003037211 */ /* 0x000fc600018f0eff */
[----:B0-----:R-:W4:Y:S01]  /*35be0*/  LDL.LU R5, [R1+0x3c24] ;  /* 0x003c240001057983 */ /* 0x001f220000300800 */
[----:B------:R0:W-:Y:S02]  /*35bf0*/  STL [R1+0x3310], R4 ;  /* 0x0033100401007387 */ /* 0x0001e40000100800 */
[----:B0-----:R-:W-:-:S05]  /*35c00*/  LEA R4, P2, R26, R17, 0x1 ;  /* 0x000000111a047211 */ /* 0x001fca00078408ff */
[----:B------:R0:W-:Y:S01]  /*35c10*/  STL [R1+0x3314], R4 ;  /* 0x0033140401007387 */ /* 0x0001e20000100800 */
[----:B------:R-:W-:-:S03]  /*35c20*/  LEA.HI.X.SX32 R2, R2, R0, 0x1, P4 ;  /* 0x0000000002027211 */ /* 0x000fc600020f0eff */
[----:B0-----:R-:W2:Y:S01]  /*35c30*/  LDL.LU R4, [R1+0x3c20] ;  /* 0x003c200001047983 */ /* 0x001ea20000300800 */
[----:B------:R5:W-:Y:S02]  /*35c40*/  STL [R1+0x3308], R3 ;  /* 0x0033080301007387 */ /* 0x000be40000100800 */
[----:B-----5:R-:W-:-:S05]  /*35c50*/  LEA R3, P3, R27, R17, 0x1 ;  /* 0x000000111b037211 */ /* 0x020fca00078608ff */
[----:B------:R0:W-:Y:S04]  /*35c60*/  STL [R1+0x330c], R3 ;  /* 0x00330c0301007387 */ /* 0x0001e80000100800 */
[----:B0-----:R-:W5:Y:S01]  /*35c70*/  LDL.LU R3, [R1+0x3c1c] ;  /* 0x003c1c0001037983 */ /* 0x001f620000300800 */
[----:B------:R0:W-:Y:S02]  /*35c80*/  STL [R1+0x3300], R2 ;  /* 0x0033000201007387 */ /* 0x0001e40000100800 */
[----:B0-----:R-:W-:-:S05]  /*35c90*/  LEA R2, P4, R29, R17, 0x1 ;  /* 0x000000111d027211 */ /* 0x001fca00078808ff */
[----:B------:R0:W-:Y:S04]  /*35ca0*/  STL [R1+0x3304], R2 ;  /* 0x0033040201007387 */ /* 0x0001e80000100800 */
[----:B0-----:R-:W2:Y:S01]  /*35cb0*/  LDL.LU R2, [R1+0x3c18] ;  /* 0x003c180001027983 */ /* 0x001ea20000300800 */
[----:B------:R-:W-:-:S05]  /*35cc0*/  LEA.HI.X.SX32 R22, R22, R0, 0x1, P5 ;  /* 0x0000000016167211 */ /* 0x000fca00028f0eff */
[----:B------:R2:W-:Y:S02]  /*35cd0*/  STL [R1+0x32f8], R22 ;  /* 0x0032f81601007387 */ /* 0x0005e40000100800 */
[----:B--2---:R-:W-:-:S05]  /*35ce0*/  LEA R22, P5, R2, R17, 0x1 ;  /* 0x0000001102167211 */ /* 0x004fca00078a08ff */
[----:B------:R0:W-:Y:S02]  /*35cf0*/  STL [R1+0x32fc], R22 ;  /* 0x0032fc1601007387 */ /* 0x0001e40000100800 */
[----:B0-----:R-:W-:Y:S01]  /*35d00*/  LEA.HI.X.SX32 R22, R23, R0, 0x1, P6 ;  /* 0x0000000017167211 */ /* 0x001fe200030f0eff */
[----:B-----5:R-:W-:-:S04]  /*35d10*/  LEA R23, P6, R3, R17, 0x1 ;  /* 0x0000001103177211 */ /* 0x020fc800078c08ff */
[----:B------:R0:W-:Y:S01]  /*35d20*/  STL [R1+0x32f0], R22 ;  /* 0x0032f01601007387 */ /* 0x0001e20000100800 */
[----:B------:R1:W-:Y:S01]  /*35d30*/  STL [R1+0x32f4], R23 ;  /* 0x0032f41701007387 */ /* 0x0003e20000100800 */
[-C--:B0-----:R-:W-:Y:S01]  /*35d40*/  LEA.HI.X.SX32 R22, R24, R0.reuse, 0x1, P0 ;  /* 0x0000000018167211 */ /* 0x081fe200000f0eff */
[----:B-1----:R-:W-:Y:S01]  /*35d50*/  LEA R23, P0, R4, R17, 0x1 ;  /* 0x0000001104177211 */ /* 0x002fe200078008ff */
[----:B------:R-:W-:-:S03]  /*35d60*/  LEA.HI.X.SX32 R24, R25, R0, 0x1, P1 ;  /* 0x0000000019187211 */ /* 0x000fc600008f0eff */
[----:B------:R4:W-:Y:S01]  /*35d70*/  STL [R1+0x32e8], R22 ;  /* 0x0032e81601007387 */ /* 0x0009e20000100800 */
[----:B------:R0:W-:Y:S02]  /*35d80*/  STL [R1+0x32ec], R23 ;  /* 0x0032ec1701007387 */ /* 0x0001e40000100800 */
[----:B------:R3:W-:Y:S01]  /*35d90*/  STL [R1+0x32e0], R24 ;  /* 0x0032e01801007387 */ /* 0x0007e20000100800 */
[-C--:B----4-:R-:W-:Y:S02]  /*35da0*/  LEA R22, P1, R5, R17.reuse, 0x1 ;  /* 0x0000001105167211 */ /* 0x090fe400078208ff */
[-C--:B0-----:R-:W-:Y:S01]  /*35db0*/  LEA.HI.X.SX32 R23, R26, R0.reuse, 0x1, P2 ;  /* 0x000000001a177211 */ /* 0x081fe200010f0eff */
[-C--:B---3--:R-:W-:Y:S02]  /*35dc0*/  LEA R24, P2, R6, R17.reuse, 0x1 ;  /* 0x0000001106187211 */ /* 0x088fe400078408ff */
[----:B------:R0:W-:Y:S02]  /*35dd0*/  STL [R1+0x32e4], R22 ;  /* 0x0032e41601007387 */ /* 0x0001e40000100800 */
[----:B------:R1:W-:Y:S02]  /*35de0*/  STL [R1+0x32d8], R23 ;  /* 0x0032d81701007387 */ /* 0x0003e40000100800 */
[----:B------:R2:W-:Y:S01]  /*35df0*/  STL [R1+0x32dc], R24 ;  /* 0x0032dc1801007387 */ /* 0x0005e20000100800 */
[-C--:B0-----:R-:W-:Y:S01]  /*35e00*/  LEA.HI.X.SX32 R22, R27, R0.reuse, 0x1, P3 ;  /* 0x000000001b167211 */ /* 0x081fe200018f0eff */
[----:B-1----:R-:W-:Y:S01]  /*35e10*/  LEA R23, P3, R7, R17, 0x1 ;  /* 0x0000001107177211 */ /* 0x002fe200078608ff */
[----:B--2---:R-:W-:-:S03]  /*35e20*/  LEA.HI.X.SX32 R24, R29, R0, 0x1, P4 ;  /* 0x000000001d187211 */ /* 0x004fc600020f0eff */
[----:B------:R0:W-:Y:S04]  /*35e30*/  STL [R1+0x32d0], R22 ;  /* 0x0032d01601007387 */ /* 0x0001e80000100800 */
[----:B0-----:R-:W2:Y:S01]  /*35e40*/  LDL.LU R22, [R1+0x3f4] ;  /* 0x0003f40001167983 */ /* 0x001ea20000300800 */
[----:B------:R0:W-:Y:S02]  /*35e50*/  STL [R1+0x32d4], R23 ;  /* 0x0032d41701007387 */ /* 0x0001e40000100800 */
[----:B------:R1:W-:Y:S01]  /*35e60*/  STL [R1+0x32c8], R24 ;  /* 0x0032c81801007387 */ /* 0x0003e20000100800 */
[-C--:B0-----:R-:W-:Y:S02]  /*35e70*/  LEA R23, P4, R8, R17.reuse, 0x1 ;  /* 0x0000001108177211 */ /* 0x081fe400078808ff */
[----:B-1----:R-:W-:Y:S01]  /*35e80*/  LEA.HI.X.SX32 R24, R2, R0, 0x1, P5 ;  /* 0x0000000002187211 */ /* 0x002fe200028f0eff */
[----:B------:R-:W-:-:S02]  /*35e90*/  LEA R2, P5, R9, R17, 0x1 ;  /* 0x0000001109027211 */ /* 0x000fc400078a08ff */
[----:B------:R0:W-:Y:S02]  /*35ea0*/  STL [R1+0x32cc], R23 ;  /* 0x0032cc1701007387 */ /* 0x0001e40000100800 */
[----:B------:R-:W-:Y:S01]  /*35eb0*/  STL [R1+0x32c0], R24 ;  /* 0x0032c01801007387 */ /* 0x000fe20000100800 */
[-C--:B0-----:R-:W-:Y:S02]  /*35ec0*/  LEA.HI.X.SX32 R23, R3, R0.reuse, 0x1, P6 ;  /* 0x0000000003177211 */ /* 0x081fe400030f0eff */
[----:B------:R-:W3:Y:S01]  /*35ed0*/  LDL.LU R3, [R1+0x41c] ;  /* 0x00041c0001037983 */ /* 0x000ee20000300800 */
[----:B------:R0:W-:Y:S02]  /*35ee0*/  STL [R1+0x32c4], R2 ;  /* 0x0032c40201007387 */ /* 0x0001e40000100800 */
[----:B------:R1:W-:Y:S01]  /*35ef0*/  STL [R1+0x32b8], R23 ;  /* 0x0032b81701007387 */ /* 0x0003e20000100800 */
[----:B------:R-:W-:Y:S02]  /*35f00*/  LEA.HI.X.SX32 R5, R5, R0, 0x1, P1 ;  /* 0x0000000005057211 */ /* 0x000fe400008f0eff */
[----:B0-----:R-:W-:-:S02]  /*35f10*/  LEA R2, P6, R10, R17, 0x1 ;  /* 0x000000110a027211 */ /* 0x001fc400078c08ff */
[-C--:B-1----:R-:W-:Y:S01]  /*35f20*/  LEA.HI.X.SX32 R23, R4, R0.reuse, 0x1, P0 ;  /* 0x0000000004177211 */ /* 0x082fe200000f0eff */
[-C--:B------:R-:W-:Y:S01]  /*35f30*/  LEA R24, P0, R11, R17.reuse, 0x1 ;  /* 0x000000110b187211 */ /* 0x080fe200078008ff */
[----:B------:R-:W4:Y:S01]  /*35f40*/  LDL.LU R4, [R1+0x40c] ;  /* 0x00040c0001047983 */ /* 0x000f220000300800 */
[----:B------:R0:W-:Y:S01]  /*35f50*/  STL [R1+0x32bc], R2 ;  /* 0x0032bc0201007387 */ /* 0x0001e20000100800 */
[-C--:B------:R-:W-:Y:S02]  /*35f60*/  LEA R25, P1, R12, R17.reuse, 0x1 ;  /* 0x000000110c197211 */ /* 0x080fe400078208ff */
[----:B0-----:R-:W5:Y:S01]  /*35f70*/  LDL.LU R2, [R1+0x434] ;  /* 0x0004340001027983 */ /* 0x001f620000300800 */
[----:B------:R0:W-:Y:S03]  /*35f80*/  STL [R1+0x32b0], R23 ;  /* 0x0032b01701007387 */ /* 0x0001e60000100800 */
[----:B0-----:R-:W5:Y:S01]  /*35f90*/  LDL.LU R23, [R1+0x444] ;  /* 0x0004440001177983 */ /* 0x001f620000300800 */
[----:B------:R0:W-:Y:S02]  /*35fa0*/  STL [R1+0x32b4], R24 ;  /* 0x0032b41801007387 */ /* 0x0001e40000100800 */
[----:B------:R1:W-:Y:S02]  /*35fb0*/  STL [R1+0x32a8], R5 ;  /* 0x0032a80501007387 */ /* 0x0003e40000100800 */
[----:B------:R-:W-:Y:S01]  /*35fc0*/  STL [R1+0x32ac], R25 ;  /* 0x0032ac1901007387 */ /* 0x000fe20000100800 */
[-C--:B0-----:R-:W-:Y:S01]  /*35fd0*/  LEA.HI.X.SX32 R24, R6, R0.reuse, 0x1, P2 ;  /* 0x0000000006187211 */ /* 0x081fe200010f0eff */
[----:B-1----:R-:W-:Y:S01]  /*35fe0*/  LEA R5, P2, R13, R17, 0x1 ;  /* 0x000000110d057211 */ /* 0x002fe200078408ff */
[----:B------:R-:W-:-:S03]  /*35ff0*/  LEA.HI.X.SX32 R6, R7, R0, 0x1, P3 ;  /* 0x0000000007067211 */ /* 0x000fc600018f0eff */
[----:B------:R0:W-:Y:S04]  /*36000*/  STL [R1+0x32a0], R24 ;  /* 0x0032a01801007387 */ /* 0x0001e80000100800 */
[----:B0-----:R-:W5:Y:S01]  /*36010*/  LDL.LU R24, [R1+0x470] ;  /* 0x0004700001187983 */ /* 0x001f620000300800 */
[----:B------:R0:W-:Y:S02]  /*36020*/  STL [R1+0x32a4], R5 ;  /* 0x0032a40501007387 */ /* 0x0001e40000100800 */
[----:B------:R1:W-:Y:S02]  /*36030*/  STL [R1+0x3298], R6 ;  /* 0x0032980601007387 */ /* 0x0003e40000100800 */
[----:B------:R-:W5:Y:S01]  /*36040*/  LDL.LU R25, [R1+0x484] ;  /* 0x0004840001197983 */ /* 0x000f620000300800 */
[----:B0-----:R-:W-:-:S02]  /*36050*/  LEA R5, P3, R14, R17, 0x1 ;  /* 0x000000110e057211 */ /* 0x001fc400078608ff */
[-C--:B-1----:R-:W-:Y:S02]  /*36060*/  LEA.HI.X.SX32 R6, R8, R0.reuse, 0x1, P4 ;  /* 0x0000000008067211 */ /* 0x082fe400020f0eff */
[----:B------:R-:W-:Y:S01]  /*36070*/  LEA.HI.X.SX32 R7, R9, R0, 0x1, P5 ;  /* 0x0000000009077211 */ /* 0x000fe200028f0eff */
[----:B------:R0:W-:Y:S02]  /*36080*/  STL [R1+0x329c], R5 ;  /* 0x00329c0501007387 */ /* 0x0001e40000100800 */
[----:B------:R1:W-:Y:S01]  /*36090*/  STL [R1+0x3290], R6 ;  /* 0x0032900601007387 */ /* 0x0003e20000100800 */
[-C--:B0-----:R-:W-:Y:S02]  /*360a0*/  LEA R5, P4, R15, R17.reuse, 0x1 ;  /* 0x000000110f057211 */ /* 0x081fe400078808ff */
[----:B-1----:R-:W-:-:S03]  /*360b0*/  LEA R6, P5, R16, R17, 0x1 ;  /* 0x0000001110067211 */ /* 0x002fc600078a08ff */
[----:B------:R0:W-:Y:S01]  /*360c0*/  STL [R1+0x3294], R5 ;  /* 0x0032940501007387 */ /* 0x0001e20000100800 */
[----:B------:R-:W-:Y:S01]  /*360d0*/  STL [R1+0x3288], R7 ;  /* 0x0032880701007387 */ /* 0x000fe20000100800 */
[-C--:B0-----:R-:W-:Y:S02]  /*360e0*/  LEA.HI.X.SX32 R5, R10, R0.reuse, 0x1, P6 ;  /* 0x000000000a057211 */ /* 0x081fe400030f0eff */
[----:B------:R-:W5:Y:S01]  /*360f0*/  LDL.LU R10, [R1+0x49c] ;  /* 0x00049c00010a7983 */ /* 0x000f620000300800 */
[----:B------:R-:W-:Y:S02]  /*36100*/  STL [R1+0x328c], R6 ;  /* 0x00328c0601007387 */ /* 0x000fe40000100800 */
[----:B------:R-:W5:Y:S02]  /*36110*/  LDL.LU R26, [R1+0x4b0] ;  /* 0x0004b000011a7983 */ /* 0x000f640000300800 */
[----:B------:R0:W-:Y:S02]  /*36120*/  STL [R1+0x3280], R5 ;  /* 0x0032800501007387 */ /* 0x0001e40000100800 */
[----:B0-----:R-:W-:-:S02]  /*36130*/  LEA.HI.X.SX32 R5, R11, R0, 0x1, P0 ;  /* 0x000000000b057211 */ /* 0x001fc400000f0eff */
[----:B------:R-:W5:Y:S01]  /*36140*/  LDL.LU R11, [R1+0x45c] ;  /* 0x00045c00010b7983 */ /* 0x000f620000300800 */
[----:B------:R-:W-:-:S05]  /*36150*/  LEA R6, P6, R28, R17, 0x1 ;  /* 0x000000111c067211 */ /* 0x000fca00078c08ff */
[----:B------:R-:W-:Y:S01]  /*36160*/  STL [R1+0x3284], R6 ;  /* 0x0032840601007387 */ /* 0x000fe20000100800 */
[----:B------:R-:W5:Y:S02]  /*36170*/  LDL.LU R27, [R1+0x4c4] ;  /* 0x0004c400011b7983 */ /* 0x000f640000300800 */
[----:B------:R0:W-:Y:S02]  /*36180*/  STL [R1+0x3278], R5 ;  /* 0x0032780501007387 */ /* 0x0001e40000100800 */
[----:B------:R-:W5:Y:S01]  /*36190*/  LDL.LU R9, [R1+0x4dc] ;  /* 0x0004dc0001097983 */ /* 0x000f620000300800 */
[----:B0-----:R-:W-:Y:S02]  /*361a0*/  LEA.HI.X.SX32 R5, R12, R0, 0x1, P1 ;  /* 0x000000000c057211 */ /* 0x001fe400008f0eff */
[----:B--2---:R-:W-:-:S05]  /*361b0*/  LEA R6, P0, R22, R17, 0x1 ;  /* 0x0000001116067211 */ /* 0x004fca00078008ff */
[----:B------:R-:W-:Y:S01]  /*361c0*/  STL [R1+0x327c], R6 ;  /* 0x00327c0601007387 */ /* 0x000fe20000100800 */
[----:B------:R0:W-:Y:S02]  /*361d0*/  STL [R1+0x3270], R5 ;  /* 0x0032700501007387 */ /* 0x0001e40000100800 */
[----:B------:R-:W2:Y:S01]  /*361e0*/  LDL.LU R29, [R1+0x4ec] ;  /* 0x0004ec00011d7983 */ /* 0x000ea20000300800 */
[-C--:B0-----:R-:W-:Y:S01]  /*361f0*/  LEA.HI.X.SX32 R5, R13, R0.reuse, 0x1, P2 ;  /* 0x000000000d057211 */ /* 0x081fe200010f0eff */
[----:B------:R-:W-:Y:S01]  /*36200*/  LEA.HI.X.SX32 R13, R28, R0, 0x1, P6 ;  /* 0x000000001c0d7211 */ /* 0x000fe200030f0eff */
[----:B----4-:R-:W-:-:S05]  /*36210*/  LEA R6, P1, R4, R17, 0x1 ;  /* 0x0000001104067211 */ /* 0x010fca00078208ff */
[----:B------:R3:W-:Y:S01]  /*36220*/  STL [R1+0x3274], R6 ;  /* 0x0032740601007387 */ /* 0x0007e20000100800 */
[----:B------:R0:W-:Y:S02]  /*36230*/  STL [R1+0x3268], R5 ;  /* 0x0032680501007387 */ /* 0x0001e40000100800 */
[----:B------:R-:W4:Y:S01]  /*36240*/  LDL.LU R8, [R1+0x504] ;  /* 0x0005040001087983 */ /* 0x000f220000300800 */
[----:B---3--:R-:W-:Y:S02]  /*36250*/  LEA R6, P2, R3, R17, 0x1 ;  /* 0x0000001103067211 */ /* 0x008fe400078408ff */
[----:B0-----:R-:W-:-:S03]  /*36260*/  LEA.HI.X.SX32 R5, R14, R0, 0x1, P3 ;  /* 0x000000000e057211 */ /* 0x001fc600018f0eff */
[----:B------:R5:W-:Y:S02]  /*36270*/  STL [R1+0x326c], R6 ;  /* 0x00326c0601007387 */ /* 0x000be40000100800 */
[----:B------:R0:W-:Y:S02]  /*36280*/  STL [R1+0x3260], R5 ;  /* 0x0032600501007387 */ /* 0x0001e40000100800 */
[----:B------:R-:W3:Y:S01]  /*36290*/  LDL.LU R7, [R1+0x514] ;  /* 0x0005140001077983 */ /* 0x000ee20000300800 */
[-C--:B-----5:R-:W-:Y:S02]  /*362a0*/  LEA R6, P3, R2, R17.reuse, 0x1 ;  /* 0x0000001102067211 */ /* 0x0a0fe400078608ff */
[-C--:B0-----:R-:W-:Y:S01]  /*362b0*/  LEA.HI.X.SX32 R5, R15, R0.reuse, 0x1, P4 ;  /* 0x000000000f057211 */ /* 0x081fe200020f0eff */
[-C--:B------:R-:W-:Y:S02]  /*362c0*/  LEA R12, P4, R23, R17.reuse, 0x1 ;  /* 0x00000011170c7211 */ /* 0x080fe400078808ff */
[----:B------:R0:W-:Y:S02]  /*362d0*/  STL [R1+0x3264], R6 ;  /* 0x0032640601007387 */ /* 0x0001e40000100800 */
[----:B------:R1:W-:Y:S02]  /*362e0*/  STL [R1+0x3258], R5 ;  /* 0x0032580501007387 */ /* 0x0003e40000100800 */
[----:B0-----:R-:W5:Y:S01]  /*362f0*/  LDL.LU R6, [R1+0x52c] ;  /* 0x00052c0001067983 */ /* 0x001f620000300800 */
[----:B-1----:R-:W-:Y:S01]  /*36300*/  LEA.HI.X.SX32 R5, R16, R0, 0x1, P5 ;  /* 0x0000000010057211 */ /* 0x002fe200028f0eff */
[----:B------:R-:W-:Y:S04]  /*36310*/  STL [R1+0x325c], R12 ;  /* 0x00325c0c01007387 */ /* 0x000fe80000100800 */
[----:B------:R0:W-:Y:S04]  /*36320*/  STL [R1+0x3250], R5 ;  /* 0x0032500501007387 */ /* 0x0001e80000100800 */
[----:B0-----:R-:W5:Y:S01]  /*36330*/  LDL.LU R5, [R1+0x540] ;  /* 0x0005400001057983 */ /* 0x001f620000300800 */
[----:B------:R-:W-:-:S05]  /*36340*/  LEA R12, P5, R11, R17, 0x1 ;  /* 0x000000110b0c7211 */ /* 0x000fca00078a08ff */
[----:B------:R0:W-:Y:S01]  /*36350*/  STL [R1+0x3254], R12 ;  /* 0x0032540c01007387 */ /* 0x0001e20000100800 */
[----:B------:R1:W-:Y:S01]  /*36360*/  STL [R1+0x240c], R13 ;  /* 0x00240c0d01007387 */ /* 0x0003e20000100800 */
[-C--:B0-----:R-:W-:Y:S02]  /*36370*/  LEA R12, P6, R24, R17.reuse, 0x1 ;  /* 0x00000011180c7211 */ /* 0x081fe400078c08ff */
[----:B-1----:R-:W-:Y:S02]  /*36380*/  LEA.HI.X.SX32 R13, R22, R0, 0x1, P0 ;  /* 0x00000000160d7211 */ /* 0x002fe400000f0eff */
[----:B------:R-:W5:Y:S01]  /*36390*/  LDL.LU R22, [R1+0x3c14] ;  /* 0x003c140001167983 */ /* 0x000f620000300800 */
[----:B------:R0:W-:Y:S03]  /*363a0*/  STL [R1+0x242c], R12 ;  /* 0x00242c0c01007387 */ /* 0x0001e60000100800 */
[----:B0-----:R-:W5:Y:S01]  /*363b0*/  LDL.LU R12, [R1+0x554] ;  /* 0x00055400010c7983 */ /* 0x001f620000300800 */
[----:B------:R0:W-:Y:S01]  /*363c0*/  STL [R1+0x2410], R13 ;  /* 0x0024100d01007387 */ /* 0x0001e20000100800 */
[----:B------:R-:W-:-:S02]  /*363d0*/  LEA R14, P0, R25, R17, 0x1 ;  /* 0x00000011190e7211 */ /* 0x000fc400078008ff */
[-C--:B0-----:R-:W-:Y:S02]  /*363e0*/  LEA.HI.X.SX32 R13, R4, R0.reuse, 0x1, P1 ;  /* 0x00000000040d7211 */ /* 0x081fe400008f0eff */
[----:B------:R-:W5:Y:S01]  /*363f0*/  LDL.LU R4, [R1+0x56c] ;  /* 0x00056c0001047983 */ /* 0x000f620000300800 */
[----:B------:R0:W-:Y:S02]  /*36400*/  STL [R1+0x2434], R14 ;  /* 0x0024340e01007387 */ /* 0x0001e40000100800 */
[----:B------:R1:W-:Y:S01]  /*36410*/  STL [R1+0x2414], R13 ;  /* 0x0024140d01007387 */ /* 0x0003e20000100800 */
[----:B0-----:R-:W-:Y:S02]  /*36420*/  LEA R14, P1, R10, R17, 0x1 ;  /* 0x000000110a0e7211 */ /* 0x001fe400078208ff */
[-C--:B-1----:R-:W-:Y:S02]  /*36430*/  LEA.HI.X.SX32 R13, R3, R0.reuse, 0x1, P2 ;  /* 0x00000000030d7211 */ /* 0x082fe400010f0eff */
[----:B------:R-:W5:Y:S01]  /*36440*/  LDL.LU R3, [R1+0x580] ;  /* 0x0005800001037983 */ /* 0x000f620000300800 */
[----:B------:R-:W-:Y:S02]  /*36450*/  STL [R1+0x243c], R14 ;  /* 0x00243c0e01007387 */ /* 0x000fe40000100800 */
[----:B------:R0:W-:Y:S02]  /*36460*/  STL [R1+0x2418], R13 ;  /* 0x0024180d01007387 */ /* 0x0001e40000100800 */
[----:B0-----:R-:W-:-:S02]  /*36470*/  LEA.HI.X.SX32 R13, R2, R0, 0x1, P3 ;  /* 0x00000000020d7211 */ /* 0x001fc400018f0eff */
[----:B------:R-:W5:Y:S01]  /*36480*/  LDL.LU R2, [R1+0x594] ;  /* 0x0005940001027983 */ /* 0x000f620000300800 */
[----:B------:R-:W-:-:S05]  /*36490*/  LEA R14, P2, R26, R17, 0x1 ;  /* 0x000000111a0e7211 */ /* 0x000fca00078408ff */
[----:B------:R-:W-:Y:S01]  /*364a0*/  STL [R1+0x2444], R14 ;  /* 0x0024440e01007387 */ /* 0x000fe20000100800 */
[----:B------:R0:W-:Y:S02]  /*364b0*/  STL [R1+0x241c], R13 ;  /* 0x00241c0d01007387 */ /* 0x0001e40000100800 */
[----:B0-----:R-:W-:Y:S02]  /*364c0*/  LEA.HI.X.SX32 R13, R23, R0, 0x1, P4 ;  /* 0x00000000170d7211 */ /* 0x001fe400020f0eff */
[----:B------:R-:W5:Y:S01]  /*364d0*/  LDL.LU R23, [R1+0x5ac] ;  /* 0x0005ac0001177983 */ /* 0x000f620000300800 */
[----:B------:R-:W-:-:S05]  /*364e0*/  LEA R14, P3, R27, R17, 0x1 ;  /* 0x000000111b0e7211 */ /* 0x000fca00078608ff */
[----:B------:R0:W-:Y:S01]  /*364f0*/  STL [R1+0x244c], R14 ;  /* 0x00244c0e01007387 */ /* 0x0001e20000100800 */
        /* <DEDUP_REMOVED lines=8> */
[----:B--2---:R-:W-:-:S05]  /*36580*/  LEA R14, P5, R29, R17, 0x1 ;  /* 0x000000111d0e7211 */ /* 0x004fca00078a08ff */
[----:B------:R-:W-:Y:S01]  /*36590*/  STL [R1+0x245c], R14 ;  /* 0x00245c0e01007387 */ /* 0x000fe20000100800 */
[----:B------:R0:W-:Y:S02]  /*365a0*/  STL [R1+0x2428], R13 ;  /* 0x0024280d01007387 */ /* 0x0001e40000100800 */
[----:B0-----:R-:W-:Y:S02]  /*365b0*/  LEA.HI.X.SX32 R13, R25, R0, 0x1, P0 ;  /* 0x00000000190d7211 */ /* 0x001fe400000f0eff */
[----:B------:R-:W2:Y:S01]  /*365c0*/  LDL.LU R25, [R1+0x5e4] ;  /* 0x0005e40001197983 */ /* 0x000ea20000300800 */
[----:B----4-:R-:W-:-:S05]  /*365d0*/  LEA R14, P6, R8, R17, 0x1 ;  /* 0x00000011080e7211 */ /* 0x010fca00078c08ff */
[----:B------:R3:W-:Y:S01]  /*365e0*/  STL [R1+0x2464], R14 ;  /* 0x0024640e01007387 */ /* 0x0007e20000100800 */
[----:B------:R0:W-:Y:S01]  /*365f0*/  STL [R1+0x2430], R13 ;  /* 0x0024300d01007387 */ /* 0x0001e20000100800 */
[----:B---3--:R-:W-:Y:S02]  /*36600*/  LEA R14, P0, R7, R17, 0x1 ;  /* 0x00000011070e7211 */ /* 0x008fe400078008ff */
[-C--:B0-----:R-:W-:Y:S02]  /*36610*/  LEA.HI.X.SX32 R13, R10, R0.reuse, 0x1, P1 ;  /* 0x000000000a0d7211 */ /* 0x081fe400008f0eff */
[----:B------:R-:W3:Y:S01]  /*36620*/  LDL.LU R10, [R1+0x5fc] ;  /* 0x0005fc00010a7983 */ /* 0x000ee20000300800 */
[----:B------:R-:W-:Y:S02]  /*36630*/  STL [R1+0x246c], R14 ;  /* 0x00246c0e01007387 */ /* 0x000fe40000100800 */
[----:B------:R0:W-:Y:S02]  /*36640*/  STL [R1+0x2438], R13 ;  /* 0x0024380d01007387 */ /* 0x0001e40000100800 */
[----:B0-----:R-:W-:-:S02]  /*36650*/  LEA.HI.X.SX32 R13, R26, R0, 0x1, P2 ;  /* 0x000000001a0d7211 */ /* 0x001fc400010f0eff */
[----:B------:R-:W4:Y:S01]  /*36660*/  LDL.LU R26, [R1+0x610] ;  /* 0x00061000011a7983 */ /* 0x000f220000300800 */
[----:B-----5:R-:W-:-:S05]  /*36670*/  LEA R14, P1, R6, R17, 0x1 ;  /* 0x00000011060e7211 */ /* 0x020fca00078208ff */
        /* <DEDUP_REMOVED lines=17> */
[-C--:B0-----:R-:W-:Y:S02]  /*36790*/  LEA R14, P5, R3, R17.reuse, 0x1 ;  /* 0x00000011030e7211 */ /* 0x081fe400078a08ff */
[----:B-1----:R-:W-:Y:S02]  /*367a0*/  LEA.HI.X.SX32 R13, R8, R0, 0x1, P6 ;  /* 0x00000000080d7211 */ /* 0x002fe400030f0eff */
[----:B------:R-:W5:Y:S01]  /*367b0*/  LDL.LU R8, [R1+0x664] ;  /* 0x0006640001087983 */ /* 0x000f620000300800 */
[----:B------:R0:W-:Y:S02]  /*367c0*/  STL [R1+0x2494], R14 ;  /* 0x0024940e01007387 */ /* 0x0001e40000100800 */
[----:B------:R1:W-:Y:S01]  /*367d0*/  STL [R1+0x2460], R13 ;  /* 0x0024600d01007387 */ /* 0x0003e20000100800 */
[----:B0-----:R-:W-:-:S02]  /*367e0*/  LEA R14, P6, R2, R17, 0x1 ;  /* 0x00000011020e7211 */ /* 0x001fc400078c08ff */
[-C--:B-1----:R-:W-:Y:S02]  /*367f0*/  LEA.HI.X.SX32 R13, R7, R0.reuse, 0x1, P0 ;  /* 0x00000000070d7211 */ /* 0x082fe400000f0eff */
[----:B------:R-:W5:Y:S01]  /*36800*/  LDL.LU R7, [R1+0x67c] ;  /* 0x00067c0001077983 */ /* 0x000f620000300800 */
[----:B------:R-:W-:Y:S02]  /*36810*/  STL [R1+0x249c], R14 ;  /* 0x00249c0e01007387 */ /* 0x000fe40000100800 */
[----:B------:R0:W-:Y:S02]  /*36820*/  STL [R1+0x2468], R13 ;  /* 0x0024680d01007387 */ /* 0x0001e40000100800 */
[----:B0-----:R-:W-:Y:S02]  /*36830*/  LEA.HI.X.SX32 R13, R6, R0, 0x1, P1 ;  /* 0x00000000060d7211 */ /* 0x001fe400008f0eff */
        /* <DEDUP_REMOVED lines=21> */
[----:B---3--:R-:W-:-:S05]  /*36990*/  LEA R14, P4, R10, R17, 0x1 ;  /* 0x000000110a0e7211 */ /* 0x008fca00078808ff */
[----:B------:R4:W-:Y:S01]  /*369a0*/  STL [R1+0x24c4], R14 ;  /* 0x0024c40e01007387 */ /* 0x0009e20000100800 */
[----:B------:R0:W-:Y:S01]  /*369b0*/  STL [R1+0x2490], R13 ;  /* 0x0024900d01007387 */ /* 0x0001e20000100800 */
[----:B----4-:R-:W-:Y:S02]  /*369c0*/  LEA R14, P5, R26, R17, 0x1 ;  /* 0x000000111a0e7211 */ /* 0x010fe400078a08ff */
        /* <DEDUP_REMOVED lines=1767> */
[----:B------:R0:W-:Y:S02]  /*3d840*/  STL [R1+0x2fd4], R14 ;  /* 0x002fd40e01007387 */ /* 0x0001e40000100800 */
[----:B------:R1:W-:Y:S01]  /*3d850*/  STL [R1+0x2fa0], R13 ;  /* 0x002fa00d01007387 */ /* 0x0003e20000100800 */
[----:B------:R-:W-:-:S02]  /*3d860*/  LEA.HI.X.SX32 R12, R12, R0, 0x1, P3 ;  /* 0x000000000c0c7211 */ /* 0x000fc400018f0eff */
[-C--:B0-----:R-:W-:Y:S01]  /*3d870*/  LEA R14, P2, R24, R17.reuse, 0x1 ;  /* 0x00000011180e7211 */ /* 0x081fe200078408ff */
[----:B-1----:R-:W5:Y:S04]  /*3d880*/  LDL.LU R13, [R1+0x17c] ;  /* 0x00017c00010d7983 */ /* 0x002f680000300800 */
[----:B------:R-:W-:Y:S01]  /*3d890*/  STL [R1+0x2fdc], R14 ;  /* 0x002fdc0e01007387 */ /* 0x000fe20000100800 */
        /* <DEDUP_REMOVED lines=18> */
[-C--:B------:R-:W-:Y:S02]  /*3d9c0*/  LEA.HI.X.SX32 R11, R11, R0.reuse, 0x1, P1 ;  /* 0x000000000b0b7211 */ /* 0x080fe400008f0eff */
[----:B------:R-:W-:Y:S02]  /*3d9d0*/  LEA.HI.X.SX32 R10, R10, R0, 0x1, P4 ;  /* 0x000000000a0a7211 */ /* 0x000fe400020f0eff */
[----:B--2---:R-:W-:-:S05]  /*3d9e0*/  LEA R14, P6, R27, R17, 0x1 ;  /* 0x000000111b0e7211 */ /* 0x004fca00078c08ff */
[----:B------:R-:W-:Y:S01]  /*3d9f0*/  STL [R1+0x2ffc], R14 ;  /* 0x002ffc0e01007387 */ /* 0x000fe20000100800 */
[----:B------:R0:W-:Y:S03]  /*3da00*/  STL [R1+0x2fc8], R12 ;  /* 0x002fc80c01007387 */ /* 0x0001e60000100800 */
[----:B0-----:R-:W2:Y:S01]  /*3da10*/  LDL.LU R12, [R1+0x168] ;  /* 0x00016800010c7983 */ /* 0x001ea20000300800 */
        /* <DEDUP_REMOVED lines=14> */
[----:B-1----:R-:W5:Y:S04]  /*3db00*/  LDL.LU R11, [R1+0x15c] ;  /* 0x00015c00010b7983 */ /* 0x002f680000300800 */
[----:B------:R-:W-:Y:S01]  /*3db10*/  STL [R1+0x301c], R14 ;  /* 0x00301c0e01007387 */ /* 0x000fe20000100800 */
[----:B------:R0:W-:Y:S02]  /*3db20*/  STL [R1+0x2fe8], R10 ;  /* 0x002fe80a01007387 */ /* 0x0001e40000100800 */
[----:B0-----:R-:W-:-:S02]  /*3db30*/  LEA.HI.X.SX32 R10, R26, R0, 0x1, P5 ;  /* 0x000000001a0a7211 */ /* 0x001fc400028f0eff */
[----:B------:R-:W5:Y:S01]  /*3db40*/  LDL.LU R26, [R1+0x158] ;  /* 0x00015800011a7983 */ /* 0x000f620000300800 */
[----:B------:R-:W-:-:S05]  /*3db50*/  LEA R14, P4, R6, R17, 0x1 ;  /* 0x00000011060e7211 */ /* 0x000fca00078808ff */
[----:B------:R-:W-:Y:S01]  /*3db60*/  STL [R1+0x3024], R14 ;  /* 0x0030240e01007387 */ /* 0x000fe20000100800 */
[----:B------:R0:W-:Y:S02]  /*3db70*/  STL [R1+0x2ff0], R10 ;  /* 0x002ff00a01007387 */ /* 0x0001e40000100800 */
[-C--:B0-----:R-:W-:Y:S02]  /*3db80*/  LEA.HI.X.SX32 R10, R27, R0.reuse, 0x1, P6 ;  /* 0x000000001b0a7211 */ /* 0x081fe400030f0eff */
[----:B------:R-:W5:Y:S01]  /*3db90*/  LDL.LU R27, [R1+0x154] ;  /* 0x00015400011b7983 */ /* 0x000f620000300800 */
[----:B------:R-:W-:Y:S02]  /*3dba0*/  LEA R14, P5, R5, R17, 0x1 ;  /* 0x00000011050e7211 */ /* 0x000fe400078a08ff */
[----:B------:R-:W-:-:S03]  /*3dbb0*/  LEA.HI.X.SX32 R9, R9, R0, 0x1, P0 ;  /* 0x0000000009097211 */ /* 0x000fc600000f0eff */
[----:B------:R0:W-:Y:S01]  /*3dbc0*/  STL [R1+0x302c], R14 ;  /* 0x00302c0e01007387 */ /* 0x0001e20000100800 */
[----:B------:R1:W-:Y:S01]  /*3dbd0*/  STL [R1+0x2ff8], R10 ;  /* 0x002ff80a01007387 */ /* 0x0003e20000100800 */
[----:B0-----:R-:W-:Y:S02]  /*3dbe0*/  LEA R14, P6, R13, R17, 0x1 ;  /* 0x000000110d0e7211 */ /* 0x001fe400078c08ff */
[----:B-1----:R-:W5:Y:S04]  /*3dbf0*/  LDL.LU R10, [R1+0x150] ;  /* 0x00015000010a7983 */ /* 0x002f680000300800 */
[----:B------:R-:W-:Y:S01]  /*3dc00*/  STL [R1+0x3034], R14 ;  /* 0x0030340e01007387 */ /* 0x000fe20000100800 */
[----:B------:R0:W-:Y:S02]  /*3dc10*/  STL [R1+0x3000], R9 ;  /* 0x0030000901007387 */ /* 0x0001e40000100800 */
[----:B0-----:R-:W-:-:S02]  /*3dc20*/  LEA.HI.X.SX32 R9, R29, R0, 0x1, P1 ;  /* 0x000000001d097211 */ /* 0x001fc400008f0eff */
[-C--:B------:R-:W-:Y:S01]  /*3dc30*/  LEA R14, P0, R4, R17.reuse, 0x1 ;  /* 0x00000011040e7211 */ /* 0x080fe200078008ff */
[----:B------:R-:W5:Y:S04]  /*3dc40*/  LDL.LU R29, [R1+0x14c] ;  /* 0x00014c00011d7983 */ /* 0x000f680000300800 */
[----:B------:R-:W-:Y:S01]  /*3dc50*/  STL [R1+0x303c], R14 ;  /* 0x00303c0e01007387 */ /* 0x000fe20000100800 */
[----:B------:R0:W-:Y:S01]  /*3dc60*/  STL [R1+0x3008], R9 ;  /* 0x0030080901007387 */ /* 0x0001e20000100800 */
[----:B------:R-:W-:Y:S02]  /*3dc70*/  LEA.HI.X.SX32 R15, R8, R0, 0x1, P2 ;  /* 0x00000000080f7211 */ /* 0x000fe400010f0eff */
[----:B0-----:R-:W5:Y:S01]  /*3dc80*/  LDL.LU R9, [R1+0x148] ;  /* 0x0001480001097983 */ /* 0x001f620000300800 */
[----:B------:R-:W-:-:S05]  /*3dc90*/  LEA R14, P1, R3, R17, 0x1 ;  /* 0x00000011030e7211 */ /* 0x000fca00078208ff */
[----:B------:R0:W-:Y:S01]  /*3dca0*/  STL [R1+0x3044], R14 ;  /* 0x0030440e01007387 */ /* 0x0001e20000100800 */
[----:B------:R-:W5:Y:S02]  /*3dcb0*/  LDL.LU R8, [R1+0x144] ;  /* 0x0001440001087983 */ /* 0x000f640000300800 */
[----:B------:R1:W-:Y:S01]  /*3dcc0*/  STL [R1+0x3010], R15 ;  /* 0x0030100f01007387 */ /* 0x0003e20000100800 */
[----:B0-----:R-:W-:Y:S02]  /*3dcd0*/  LEA R14, P2, R2, R17, 0x1 ;  /* 0x00000011020e7211 */ /* 0x001fe400078408ff */
[----:B-1----:R-:W-:-:S03]  /*3dce0*/  LEA.HI.X.SX32 R15, R7, R0, 0x1, P3 ;  /* 0x00000000070f7211 */ /* 0x002fc600018f0eff */
[----:B------:R0:W-:Y:S01]  /*3dcf0*/  STL [R1+0x304c], R14 ;  /* 0x00304c0e01007387 */ /* 0x0001e20000100800 */
[----:B------:R-:W5:Y:S02]  /*3dd00*/  LDL.LU R7, [R1+0x140] ;  /* 0x0001400001077983 */ /* 0x000f640000300800 */
[----:B------:R1:W-:Y:S01]  /*3dd10*/  STL [R1+0x3018], R15 ;  /* 0x0030180f01007387 */ /* 0x0003e20000100800 */
[----:B0-----:R-:W-:Y:S02]  /*3dd20*/  LEA R14, P3, R23, R17, 0x1 ;  /* 0x00000011170e7211 */ /* 0x001fe400078608ff */
[----:B-1----:R-:W-:-:S03]  /*3dd30*/  LEA.HI.X.SX32 R15, R6, R0, 0x1, P4 ;  /* 0x00000000060f7211 */ /* 0x002fc600020f0eff */
[----:B------:R-:W-:Y:S01]  /*3dd40*/  STL [R1+0x3054], R14 ;  /* 0x0030540e01007387 */ /* 0x000fe20000100800 */
[----:B------:R-:W5:Y:S02]  /*3dd50*/  LDL.LU R6, [R1+0x13c] ;  /* 0x00013c0001067983 */ /* 0x000f640000300800 */
[----:B------:R0:W-:Y:S02]  /*3dd60*/  STL [R1+0x3020], R15 ;  /* 0x0030200f01007387 */ /* 0x0001e40000100800 */
[----:B0-----:R-:W-:Y:S02]  /*3dd70*/  LEA.HI.X.SX32 R15, R5, R0, 0x1, P5 ;  /* 0x00000000050f7211 */ /* 0x001fe400028f0eff */
[----:B--2---:R-:W-:-:S05]  /*3dd80*/  LEA R14, P4, R12, R17, 0x1 ;  /* 0x000000110c0e7211 */ /* 0x004fca00078808ff */
[----:B------:R-:W-:Y:S01]  /*3dd90*/  STL [R1+0x305c], R14 ;  /* 0x00305c0e01007387 */ /* 0x000fe20000100800 */
[----:B------:R-:W2:Y:S02]  /*3dda0*/  LDL.LU R5, [R1+0x138] ;  /* 0x0001380001057983 */ /* 0x000ea40000300800 */
[----:B------:R0:W-:Y:S02]  /*3ddb0*/  STL [R1+0x3028], R15 ;  /* 0x0030280f01007387 */ /* 0x0001e40000100800 */
[-C--:B0-----:R-:W-:Y:S01]  /*3ddc0*/  LEA.HI.X.SX32 R15, R13, R0.reuse, 0x1, P6 ;  /* 0x000000000d0f7211 */ /* 0x081fe200030f0eff */
[----:B------:R-:W-:Y:S01]  /*3ddd0*/  LEA.HI.X.SX32 R13, R4, R0, 0x1, P0 ;  /* 0x00000000040d7211 */ /* 0x000fe200000f0eff */
[----:B---3--:R-:W-:-:S05]  /*3dde0*/  LEA R14, P5, R24, R17, 0x1 ;  /* 0x00000011180e7211 */ /* 0x008fca00078a08ff */
[----:B------:R4:W-:Y:S01]  /*3ddf0*/  STL [R1+0x3064], R14 ;  /* 0x0030640e01007387 */ /* 0x0009e20000100800 */
[----:B------:R-:W-:Y:S02]  /*3de00*/  STL [R1+0x3030], R15 ;  /* 0x0030300f01007387 */ /* 0x000fe40000100800 */
[----:B------:R-:W3:Y:S01]  /*3de10*/  LDL.LU R4, [R1+0x134] ;  /* 0x0001340001047983 */ /* 0x000ee20000300800 */
[----:B----4-:R-:W-:-:S05]  /*3de20*/  LEA R14, P6, R25, R17, 0x1 ;  /* 0x00000011190e7211 */ /* 0x010fca00078c08ff */
[----:B------:R-:W-:Y:S01]  /*3de30*/  STL [R1+0x306c], R14 ;  /* 0x00306c0e01007387 */ /* 0x000fe20000100800 */
[----:B------:R0:W-:Y:S02]  /*3de40*/  STL [R1+0x3038], R13 ;  /* 0x0030380d01007387 */ /* 0x0001e40000100800 */
[----:B0-----:R-:W-:Y:S02]  /*3de50*/  LEA.HI.X.SX32 R13, R3, R0, 0x1, P1 ;  /* 0x00000000030d7211 */ /* 0x001fe400008f0eff */
[----:B------:R-:W4:Y:S01]  /*3de60*/  LDL.LU R3, [R1+0x130] ;  /* 0x0001300001037983 */ /* 0x000f220000300800 */
[----:B-----5:R-:W-:-:S05]  /*3de70*/  LEA R14, P0, R11, R17, 0x1 ;  /* 0x000000110b0e7211 */ /* 0x020fca00078008ff */
[----:B------:R-:W-:Y:S01]  /*3de80*/  STL [R1+0x3074], R14 ;  /* 0x0030740e01007387 */ /* 0x000fe20000100800 */
[----:B------:R0:W-:Y:S02]  /*3de90*/  STL [R1+0x3040], R13 ;  /* 0x0030400d01007387 */ /* 0x0001e40000100800 */
[-C--:B0-----:R-:W-:Y:S02]  /*3dea0*/  LEA.HI.X.SX32 R13, R2, R0.reuse, 0x1, P2 ;  /* 0x00000000020d7211 */ /* 0x081fe400010f0eff */
[----:B------:R-:W-:Y:S01]  /*3deb0*/  LEA R14, P1, R26, R17, 0x1 ;  /* 0x000000111a0e7211 */ /* 0x000fe200078208ff */
[----:B------:R-:W5:Y:S04]  /*3dec0*/  LDL.LU R2, [R1+0x12c] ;  /* 0x00012c0001027983 */ /* 0x000f680000300800 */
[----:B------:R-:W-:Y:S01]  /*3ded0*/  STL [R1+0x307c], R14 ;  /* 0x00307c0e01007387 */ /* 0x000fe20000100800 */
[----:B------:R0:W-:Y:S02]  /*3dee0*/  STL [R1+0x3048], R13 ;  /* 0x0030480d01007387 */ /* 0x0001e40000100800 */
[----:B0-----:R-:W-:-:S02]  /*3def0*/  LEA.HI.X.SX32 R13, R23, R0, 0x1, P3 ;  /* 0x00000000170d7211 */ /* 0x001fc400018f0eff */
[----:B------:R-:W5:Y:S01]  /*3df00*/  LDL.LU R23, [R1+0x128] ;  /* 0x0001280001177983 */ /* 0x000f620000300800 */
[----:B------:R-:W-:-:S05]  /*3df10*/  LEA R14, P2, R27, R17, 0x1 ;  /* 0x000000111b0e7211 */ /* 0x000fca00078408ff */
[----:B------:R-:W-:Y:S01]  /*3df20*/  STL [R1+0x3084], R14 ;  /* 0x0030840e01007387 */ /* 0x000fe20000100800 */
[----:B------:R0:W-:Y:S03]  /*3df30*/  STL [R1+0x3050], R13 ;  /* 0x0030500d01007387 */ /* 0x0001e60000100800 */
[----:B0-----:R-:W5:Y:S01]  /*3df40*/  LDL.LU R13, [R1+0x124] ;  /* 0x00012400010d7983 */ /* 0x001f620000300800 */
[----:B------:R-:W-:Y:S02]  /*3df50*/  LEA R14, P3, R10, R17, 0x1 ;  /* 0x000000110a0e7211 */ /* 0x000fe400078608ff */
[----:B------:R-:W-:-:S03]  /*3df60*/  LEA.HI.X.SX32 R12, R12, R0, 0x1, P4 ;  /* 0x000000000c0c7211 */ /* 0x000fc600020f0eff */
[----:B------:R0:W-:Y:S02]  /*3df70*/  STL [R1+0x308c], R14 ;  /* 0x00308c0e01007387 */ /* 0x0001e40000100800 */
[----:B------:R1:W-:Y:S01]  /*3df80*/  STL [R1+0x3058], R12 ;  /* 0x0030580c01007387 */ /* 0x0003e20000100800 */
[----:B------:R-:W-:Y:S02]  /*3df90*/  LEA R15, P4, R29, R17, 0x1 ;  /* 0x000000111d0f7211 */ /* 0x000fe400078808ff */
[----:B0-----:R-:W-:-:S03]  /*3dfa0*/  LEA.HI.X.SX32 R14, R24, R0, 0x1, P5 ;  /* 0x00000000180e7211 */ /* 0x001fc600028f0eff */
[----:B------:R-:W-:Y:S01]  /*3dfb0*/  STL [R1+0x3094], R15 ;  /* 0x0030940f01007387 */ /* 0x000fe20000100800 */
[----:B------:R-:W5:Y:S03]  /*3dfc0*/  LDL.LU R24, [R1+0x120] ;  /* 0x0001200001187983 */ /* 0x000f660000300800 */
[----:B------:R0:W-:Y:S01]  /*3dfd0*/  STL [R1+0x3060], R14 ;  /* 0x0030600e01007387 */ /* 0x0001e20000100800 */
[----:B-1----:R-:W-:Y:S02]  /*3dfe0*/  LEA R12, P5, R9, R17, 0x1 ;  /* 0x00000011090c7211 */ /* 0x002fe400078a08ff */
[----:B0-----:R-:W-:-:S03]  /*3dff0*/  LEA.HI.X.SX32 R14, R25, R0, 0x1, P6 ;  /* 0x00000000190e7211 */ /* 0x001fc600030f0eff */
[----:B------:R0:W-:Y:S01]  /*3e000*/  STL [R1+0x309c], R12 ;  /* 0x00309c0c01007387 */ /* 0x0001e20000100800 */
[----:B------:R-:W5:Y:S03]  /*3e010*/  LDL.LU R25, [R1+0x11c] ;  /* 0x00011c0001197983 */ /* 0x000f660000300800 */
[----:B------:R1:W-:Y:S01]  /*3e020*/  STL [R1+0x3068], R14 ;  /* 0x0030680e01007387 */ /* 0x0003e20000100800 */
[----:B0-----:R-:W-:-:S05]  /*3e030*/  LEA R12, P6, R8, R17, 0x1 ;  /* 0x00000011080c7211 */ /* 0x001fca00078c08ff */
[----:B------:R0:W-:Y:S01]  /*3e040*/  STL [R1+0x30a4], R12 ;  /* 0x0030a40c01007387 */ /* 0x0001e20000100800 */
[----:B-1----:R-:W-:-:S03]  /*3e050*/  LEA.HI.X.SX32 R14, R11, R0, 0x1, P0 ;  /* 0x000000000b0e7211 */ /* 0x002fc600000f0eff */
[----:B0-----:R-:W5:Y:S01]  /*3e060*/  LDL.LU R12, [R1+0x118] ;  /* 0x00011800010c7983 */ /* 0x001f620000300800 */
[----:B------:R-:W-:Y:S01]  /*3e070*/  LEA R11, P0, R7, R17, 0x1 ;  /* 0x00000011070b7211 */ /* 0x000fe200078008ff */
[----:B------:R0:W-:Y:S04]  /*3e080*/  STL [R1+0x3070], R14 ;  /* 0x0030700e01007387 */ /* 0x0001e80000100800 */
[----:B------:R1:W-:Y:S01]  /*3e090*/  STL [R1+0x30ac], R11 ;  /* 0x0030ac0b01007387 */ /* 0x0003e20000100800 */
[----:B0-----:R-:W-:-:S03]  /*3e0a0*/  LEA.HI.X.SX32 R14, R26, R0, 0x1, P1 ;  /* 0x000000001a0e7211 */ /* 0x001fc600008f0eff */
[----:B------:R-:W5:Y:S01]  /*3e0b0*/  LDL.LU R26, [R1+0x114] ;  /* 0x00011400011a7983 */ /* 0x000f620000300800 */
[----:B-1----:R-:W-:Y:S01]  /*3e0c0*/  LEA R11, P1, R6, R17, 0x1 ;  /* 0x00000011060b7211 */ /* 0x002fe200078208ff */
[----:B------:R0:W-:Y:S04]  /*3e0d0*/  STL [R1+0x3078], R14 ;  /* 0x0030780e01007387 */ /* 0x0001e80000100800 */
[----:B------:R2:W-:Y:S01]  /*3e0e0*/  STL [R1+0x30b4], R11 ;  /* 0x0030b40b01007387 */ /* 0x0005e20000100800 */
[----:B0-----:R-:W-:-:S03]  /*3e0f0*/  LEA.HI.X.SX32 R14, R27, R0, 0x1, P2 ;  /* 0x000000001b0e7211 */ /* 0x001fc600010f0eff */
[----:B------:R-:W5:Y:S02]  /*3e100*/  LDL.LU R27, [R1+0x110] ;  /* 0x00011000011b7983 */ /* 0x000f640000300800 */
[----:B------:R-:W-:Y:S01]  /*3e110*/  STL [R1+0x3080], R14 ;  /* 0x0030800e01007387 */ /* 0x000fe20000100800 */
[-C--:B------:R-:W-:Y:S02]  /*3e120*/  LEA.HI.X.SX32 R10, R10, R0.reuse, 0x1, P3 ;  /* 0x000000000a0a7211 */ /* 0x080fe400018f0eff */
[----:B------:R-:W-:Y:S02]  /*3e130*/  LEA.HI.X.SX32 R9, R9, R0, 0x1, P5 ;  /* 0x0000000009097211 */ /* 0x000fe400028f0eff */
[----:B--2---:R-:W-:-:S05]  /*3e140*/  LEA R11, P2, R5, R17, 0x1 ;  /* 0x00000011050b7211 */ /* 0x004fca00078408ff */
[----:B------:R0:W-:Y:S04]  /*3e150*/  STL [R1+0x30bc], R11 ;  /* 0x0030bc0b01007387 */ /* 0x0001e80000100800 */
[----:B0-----:R-:W2:Y:S01]  /*3e160*/  LDL.LU R11, [R1+0x10c] ;  /* 0x00010c00010b7983 */ /* 0x001ea20000300800 */
[----:B------:R0:W-:Y:S02]  /*3e170*/  STL [R1+0x3088], R10 ;  /* 0x0030880a01007387 */ /* 0x0001e40000100800 */
[----:B0-----:R-:W-:Y:S02]  /*3e180*/  LEA.HI.X.SX32 R10, R29, R0, 0x1, P4 ;  /* 0x000000001d0a7211 */ /* 0x001fe400020f0eff */
[----:B------:R-:W2:Y:S01]  /*3e190*/  LDL.LU R29, [R1+0x108] ;  /* 0x00010800011d7983 */ /* 0x000ea20000300800 */
[----:B---3--:R-:W-:-:S05]  /*3e1a0*/  LEA R14, P3, R4, R17, 0x1 ;  /* 0x00000011040e7211 */ /* 0x008fca00078608ff */
[----:B------:R-:W-:Y:S01]  /*3e1b0*/  STL [R1+0x30c4], R14 ;  /* 0x0030c40e01007387 */ /* 0x000fe20000100800 */
[----:B------:R0:W-:Y:S03]  /*3e1c0*/  STL [R1+0x3090], R10 ;  /* 0x0030900a01007387 */ /* 0x0001e60000100800 */
[----:B0-----:R-:W3:Y:S01]  /*3e1d0*/  LDL.LU R10, [R1+0x104] ;  /* 0x00010400010a7983 */ /* 0x001ee20000300800 */
[----:B----4-:R-:W-:-:S05]  /*3e1e0*/  LEA R14, P4, R3, R17, 0x1 ;  /* 0x00000011030e7211 */ /* 0x010fca00078808ff */
[----:B------:R-:W-:Y:S01]  /*3e1f0*/  STL [R1+0x30cc], R14 ;  /* 0x0030cc0e01007387 */ /* 0x000fe20000100800 */
[----:B------:R0:W-:Y:S03]  /*3e200*/  STL [R1+0x3098], R9 ;  /* 0x0030980901007387 */ /* 0x0001e60000100800 */
[----:B0-----:R-:W4:Y:S01]  /*3e210*/  LDL.LU R9, [R1+0x100] ;  /* 0x0001000001097983 */ /* 0x001f220000300800 */
[----:B------:R-:W-:Y:S02]  /*3e220*/  LEA.HI.X.SX32 R14, R8, R0, 0x1, P6 ;  /* 0x00000000080e7211 */ /* 0x000fe400030f0eff */
[----:B-----5:R-:W-:-:S05]  /*3e230*/  LEA R15, P5, R2, R17, 0x1 ;  /* 0x00000011020f7211 */ /* 0x020fca00078a08ff */
        /* <DEDUP_REMOVED lines=9> */
[----:B------:R-:W-:-:S05]  /*3e2d0*/  LEA R15, P0, R13, R17, 0x1 ;  /* 0x000000110d0f7211 */ /* 0x000fca00078008ff */
[----:B------:R-:W-:Y:S01]  /*3e2e0*/  STL [R1+0x30e4], R15 ;  /* 0x0030e40f01007387 */ /* 0x000fe20000100800 */
[----:B------:R-:W5:Y:S02]  /*3e2f0*/  LDL.LU R6, [R1+0xf4] ;  /* 0x0000f40001067983 */ /* 0x000f640000300800 */
        /* <DEDUP_REMOVED lines=20> */
[----:B------:R-:W-:Y:S01]  /*3e440*/  STL [R1+0x30d0], R14 ;  /* 0x0030d00e01007387 */ /* 0x000fe20000100800 */
[----:B------:R-:W-:Y:S02]  /*3e450*/  LEA R16, P5, R27, R17, 0x1 ;  /* 0x000000111b107211 */ /* 0x000fe400078a08ff */
[----:B0-----:R-:W-:-:S03]  /*3e460*/  LEA.HI.X.SX32 R15, R23, R0, 0x1, P6 ;  /* 0x00000000170f7211 */ /* 0x001fc600030f0eff */
[----:B------:R-:W-:Y:S01]  /*3e470*/  STL [R1+0x310c], R16 ;  /* 0x00310c1001007387 */ /* 0x000fe20000100800 */
[----:B------:R-:W5:Y:S03]  /*3e480*/  LDL.LU R23, [R1+0xe0] ;  /* 0x0000e00001177983 */ /* 0x000f660000300800 */
[----:B------:R0:W-:Y:S02]  /*3e490*/  STL [R1+0x30d8], R15 ;  /* 0x0030d80f01007387 */ /* 0x0001e40000100800 */
[-C--:B0-----:R-:W-:Y:S01]  /*3e4a0*/  LEA.HI.X.SX32 R15, R13, R0.reuse, 0x1, P0 ;  /* 0x000000000d0f7211 */ /* 0x081fe200000f0eff */
[----:B------:R-:W-:Y:S01]  /*3e4b0*/  LEA.HI.X.SX32 R13, R24, R0, 0x1, P1 ;  /* 0x00000000180d7211 */ /* 0x000fe200008f0eff */
[----:B--2---:R-:W-:-:S05]  /*3e4c0*/  LEA R14, P6, R11, R17, 0x1 ;  /* 0x000000110b0e7211 */ /* 0x004fca00078c08ff */
[----:B------:R0:W-:Y:S01]  /*3e4d0*/  STL [R1+0x3114], R14 ;  /* 0x0031140e01007387 */ /* 0x0001e20000100800 */
[----:B------:R-:W-:Y:S02]  /*3e4e0*/  STL [R1+0x30e0], R15 ;  /* 0x0030e00f01007387 */ /* 0x000fe40000100800 */
[----:B------:R-:W2:Y:S01]  /*3e4f0*/  LDL.LU R24, [R1+0xd4] ;  /* 0x0000d40001187983 */ /* 0x000ea20000300800 */
[----:B0-----:R-:W-:-:S05]  /*3e500*/  LEA R14, P0, R29, R17, 0x1 ;  /* 0x000000111d0e7211 */ /* 0x001fca00078008ff */
[----:B------:R0:W-:Y:S01]  /*3e510*/  STL [R1+0x311c], R14 ;  /* 0x00311c0e01007387 */ /* 0x0001e20000100800 */
[----:B------:R-:W-:Y:S01]  /*3e520*/  STL [R1+0x30e8], R13 ;  /* 0x0030e80d01007387 */ /* 0x000fe20000100800 */
[----:B0-----:R-:W-:Y:S02]  /*3e530*/  LEA.HI.X.SX32 R14, R25, R0, 0x1, P2 ;  /* 0x00000000190e7211 */ /* 0x001fe400010f0eff */
[----:B---3--:R-:W-:-:S05]  /*3e540*/  LEA R15, P1, R10, R17, 0x1 ;  /* 0x000000110a0f7211 */ /* 0x008fca00078208ff */
[----:B------:R-:W-:Y:S01]  /*3e550*/  STL [R1+0x3124], R15 ;  /* 0x0031240f01007387 */ /* 0x000fe20000100800 */
[----:B------:R-:W3:Y:S02]  /*3e560*/  LDL.LU R25, [R1+0xcc] ;  /* 0x0000cc0001197983 */ /* 0x000ee40000300800 */
[----:B------:R0:W-:Y:S02]  /*3e570*/  STL [R1+0x30f0], R14 ;  /* 0x0030f00e01007387 */ /* 0x0001e40000100800 */
[-C--:B0-----:R-:W-:Y:S02]  /*3e580*/  LEA.HI.X.SX32 R14, R12, R0.reuse, 0x1, P3 ;  /* 0x000000000c0e7211 */ /* 0x081fe400018f0eff */
[----:B----4-:R-:W-:Y:S01]  /*3e590*/  LEA R13, P2, R9, R17, 0x1 ;  /* 0x00000011090d7211 */ /* 0x010fe200078408ff */
[----:B------:R-:W-:-:S04]  /*3e5a0*/  LEA.HI.X.SX32 R12, R26, R0, 0x1, P4 ;  /* 0x000000001a0c7211 */ /* 0x000fc800020f0eff */
[----:B------:R5:W-:Y:S01]  /*3e5b0*/  STL [R1+0x312c], R13 ;  /* 0x00312c0d01007387 */ /* 0x000be20000100800 */
[----:B------:R0:W-:Y:S02]  /*3e5c0*/  STL [R1+0x30f8], R14 ;  /* 0x0030f80e01007387 */ /* 0x0001e40000100800 */
[----:B------:R-:W4:Y:S01]  /*3e5d0*/  LDL.LU R26, [R1+0xbc] ;  /* 0x0000bc00011a7983 */ /* 0x000f220000300800 */
[----:B-----5:R-:W-:-:S05]  /*3e5e0*/  LEA R13, P3, R8, R17, 0x1 ;  /* 0x00000011080d7211 */ /* 0x020fca00078608ff */
[----:B------:R1:W-:Y:S01]  /*3e5f0*/  STL [R1+0x3134], R13 ;  /* 0x0031340d01007387 */ /* 0x0003e20000100800 */
[----:B------:R-:W-:Y:S01]  /*3e600*/  STL [R1+0x3100], R12 ;  /* 0x0031000c01007387 */ /* 0x000fe20000100800 */
[----:B0-----:R-:W-:Y:S02]  /*3e610*/  LEA R14, P4, R7, R17, 0x1 ;  /* 0x00000011070e7211 */ /* 0x001fe400078808ff */
[----:B-1----:R-:W-:-:S03]  /*3e620*/  LEA.HI.X.SX32 R13, R27, R0, 0x1, P5 ;  /* 0x000000001b0d7211 */ /* 0x002fc600028f0eff */
[----:B------:R-:W-:Y:S01]  /*3e630*/  STL [R1+0x313c], R14 ;  /* 0x00313c0e01007387 */ /* 0x000fe20000100800 */
[----:B------:R-:W5:Y:S03]  /*3e640*/  LDL.LU R27, [R1+0xb4] ;  /* 0x0000b400011b7983 */ /* 0x000f660000300800 */
[----:B------:R0:W-:Y:S02]  /*3e650*/  STL [R1+0x3108], R13 ;  /* 0x0031080d01007387 */ /* 0x0001e40000100800 */
[-C--:B0-----:R-:W-:Y:S01]  /*3e660*/  LEA.HI.X.SX32 R13, R11, R0.reuse, 0x1, P6 ;  /* 0x000000000b0d7211 */ /* 0x081fe200030f0eff */
[----:B------:R-:W-:Y:S01]  /*3e670*/  LEA.HI.X.SX32 R11, R29, R0, 0x1, P0 ;  /* 0x000000001d0b7211 */ /* 0x000fe200000f0eff */
[----:B------:R-:W-:-:S05]  /*3e680*/  LEA R12, P5, R6, R17, 0x1 ;  /* 0x00000011060c7211 */ /* 0x000fca00078a08ff */
[----:B------:R0:W-:Y:S01]  /*3e690*/  STL [R1+0x3144], R12 ;  /* 0x0031440c01007387 */ /* 0x0001e20000100800 */
[----:B------:R-:W-:Y:S02]  /*3e6a0*/  STL [R1+0x3110], R13 ;  /* 0x0031100d01007387 */ /* 0x000fe40000100800 */
[----:B------:R-:W5:Y:S01]  /*3e6b0*/  LDL.LU R29, [R1+0xa4] ;  /* 0x0000a400011d7983 */ /* 0x000f620000300800 */
[----:B0-----:R-:W-:-:S05]  /*3e6c0*/  LEA R12, P6, R5, R17, 0x1 ;  /* 0x00000011050c7211 */ /* 0x001fca00078c08ff */
[----:B------:R-:W-:Y:S01]  /*3e6d0*/  STL [R1+0x314c], R12 ;  /* 0x00314c0c01007387 */ /* 0x000fe20000100800 */
[----:B------:R0:W-:Y:S02]  /*3e6e0*/  STL [R1+0x3118], R11 ;  /* 0x0031180b01007387 */ /* 0x0001e40000100800 */
[----:B------:R-:W5:Y:S01]  /*3e6f0*/  LDL.LU R28, [R1+0x94] ;  /* 0x00009400011c7983 */ /* 0x000f620000300800 */
[-C--:B------:R-:W-:Y:S02]  /*3e700*/  LEA.HI.X.SX32 R9, R9, R0.reuse, 0x1, P2 ;  /* 0x0000000009097211 */ /* 0x080fe400010f0eff */
[----:B0-----:R-:W-:Y:S02]  /*3e710*/  LEA.HI.X.SX32 R11, R10, R0, 0x1, P1 ;  /* 0x000000000a0b7211 */ /* 0x001fe400008f0eff */
[----:B------:R-:W-:-:S05]  /*3e720*/  LEA R12, P0, R4, R17, 0x1 ;  /* 0x00000011040c7211 */ /* 0x000fca00078008ff */
[----:B------:R-:W-:Y:S01]  /*3e730*/  STL [R1+0x3154], R12 ;  /* 0x0031540c01007387 */ /* 0x000fe20000100800 */
[----:B------:R-:W-:Y:S02]  /*3e740*/  STL [R1+0x3120], R11 ;  /* 0x0031200b01007387 */ /* 0x000fe40000100800 */
[----:B------:R-:W5:Y:S01]  /*3e750*/  LDL.LU R16, [R1+0x88] ;  /* 0x0000880001107983 */ /* 0x000f620000300800 */
[----:B------:R-:W-:-:S05]  /*3e760*/  LEA R10, P1, R3, R17, 0x1 ;  /* 0x00000011030a7211 */ /* 0x000fca00078208ff */
[----:B------:R-:W-:Y:S01]  /*3e770*/  STL [R1+0x315c], R10 ;  /* 0x00315c0a01007387 */ /* 0x000fe20000100800 */
[----:B------:R0:W-:Y:S02]  /*3e780*/  STL [R1+0x3128], R9 ;  /* 0x0031280901007387 */ /* 0x0001e40000100800 */
[----:B------:R-:W5:Y:S01]  /*3e790*/  LDL.LU R15, [R1+0x7c] ;  /* 0x00007c00010f7983 */ /* 0x000f620000300800 */
[----:B0-----:R-:W-:Y:S02]  /*3e7a0*/  LEA.HI.X.SX32 R9, R8, R0, 0x1, P3 ;  /* 0x0000000008097211 */ /* 0x001fe400018f0eff */
[----:B------:R-:W-:-:S05]  /*3e7b0*/  LEA R10, P2, R2, R17, 0x1 ;  /* 0x00000011020a7211 */ /* 0x000fca00078408ff */
[----:B------:R-:W-:Y:S01]  /*3e7c0*/  STL [R1+0x3164], R10 ;  /* 0x0031640a01007387 */ /* 0x000fe20000100800 */
[----:B------:R-:W5:Y:S02]  /*3e7d0*/  LDL.LU R14, [R1+0x6c] ;  /* 0x00006c00010e7983 */ /* 0x000f640000300800 */
[----:B------:R-:W-:Y:S02]  /*3e7e0*/  STL [R1+0x3130], R9 ;  /* 0x0031300901007387 */ /* 0x000fe40000100800 */
[----:B------:R-:W5:Y:S01]  /*3e7f0*/  LDL.LU R13, [R1+0x64] ;  /* 0x00006400010d7983 */ /* 0x000f620000300800 */
[----:B------:R-:W-:Y:S02]  /*3e800*/  LEA.HI.X.SX32 R7, R7, R0, 0x1, P4 ;  /* 0x0000000007077211 */ /* 0x000fe400020f0eff */
[----:B------:R-:W-:-:S05]  /*3e810*/  LEA R8, P3, R23, R17, 0x1 ;  /* 0x0000001117087211 */ /* 0x000fca00078608ff */
[----:B------:R-:W-:Y:S01]  /*3e820*/  STL [R1+0x316c], R8 ;  /* 0x00316c0801007387 */ /* 0x000fe20000100800 */
[----:B------:R-:W5:Y:S02]  /*3e830*/  LDL.LU R12, [R1+0x54] ;  /* 0x00005400010c7983 */ /* 0x000f640000300800 */
[----:B------:R0:W-:Y:S02]  /*3e840*/  STL [R1+0x3138], R7 ;  /* 0x0031380701007387 */ /* 0x0001e40000100800 */
[----:B------:R-:W5:Y:S01]  /*3e850*/  LDL.LU R11, [R1+0x4c] ;  /* 0x00004c00010b7983 */ /* 0x000f620000300800 */
[-C--:B------:R-:W-:Y:S02]  /*3e860*/  LEA.HI.X.SX32 R5, R5, R0.reuse, 0x1, P6 ;  /* 0x0000000005057211 */ /* 0x080fe400030f0eff */
[-C--:B0-----:R-:W-:Y:S02]  /*3e870*/  LEA.HI.X.SX32 R7, R6, R0.reuse, 0x1, P5 ;  /* 0x0000000006077211 */ /* 0x081fe400028f0eff */
[----:B------:R-:W-:-:S02]  /*3e880*/  LEA.HI.X.SX32 R3, R3, R0, 0x1, P1 ;  /* 0x0000000003037211 */ /* 0x000fc400008f0eff */
[----:B--2---:R-:W-:-:S05]  /*3e890*/  LEA R8, P4, R24, R17, 0x1 ;  /* 0x0000001118087211 */ /* 0x004fca00078808ff */
[----:B------:R0:W-:Y:S01]  /*3e8a0*/  STL [R1+0x3174], R8 ;  /* 0x0031740801007387 */ /* 0x0001e20000100800 */
[----:B------:R-:W2:Y:S02]  /*3e8b0*/  LDL.LU R10, [R1+0x38] ;  /* 0x00003800010a7983 */ /* 0x000ea40000300800 */
[----:B------:R1:W-:Y:S02]  /*3e8c0*/  STL [R1+0x3140], R7 ;  /* 0x0031400701007387 */ /* 0x0003e40000100800 */
[----:B------:R-:W2:Y:S01]  /*3e8d0*/  LDL.LU R9, [R1+0x2c] ;  /* 0x00002c0001097983 */ /* 0x000ea20000300800 */
[----:B---3--:R-:W-:-:S05]  /*3e8e0*/  LEA R6, P5, R25, R17, 0x1 ;  /* 0x0000001119067211 */ /* 0x008fca00078a08ff */
[----:B------:R-:W-:Y:S01]  /*3e8f0*/  STL [R1+0x317c], R6 ;  /* 0x00317c0601007387 */ /* 0x000fe20000100800 */
[----:B0-----:R-:W3:Y:S02]  /*3e900*/  LDL.LU R8, [R1+0x1c] ;  /* 0x00001c0001087983 */ /* 0x001ee40000300800 */
[----:B------:R0:W-:Y:S02]  /*3e910*/  STL [R1+0x3148], R5 ;  /* 0x0031480501007387 */ /* 0x0001e40000100800 */
[----:B-1----:R-:W2:Y:S01]  /*3e920*/  LDL.LU R7, [R1+0x14] ;  /* 0x0000140001077983 */ /* 0x002ea20000300800 */
[----:B0-----:R-:W-:Y:S02]  /*3e930*/  LEA.HI.X.SX32 R5, R4, R0, 0x1, P0 ;  /* 0x0000000004057211 */ /* 0x001fe400000f0eff */
[----:B----4-:R-:W-:-:S05]  /*3e940*/  LEA R6, P6, R26, R17, 0x1 ;  /* 0x000000111a067211 */ /* 0x010fca00078c08ff */
[----:B------:R0:W-:Y:S04]  /*3e950*/  STL [R1+0x3184], R6 ;  /* 0x0031840601007387 */ /* 0x0001e80000100800 */
[----:B0-----:R-:W4:Y:S01]  /*3e960*/  LDL.LU R6, [R1+0x10] ;  /* 0x0000100001067983 */ /* 0x001f220000300800 */
[----:B------:R0:W-:Y:S03]  /*3e970*/  STL [R1+0x3150], R5 ;  /* 0x0031500501007387 */ /* 0x0001e60000100800 */
[----:B0-----:R-:W3:Y:S01]  /*3e980*/  LDL.LU R5, [R1+0xc] ;  /* 0x00000c0001057983 */ /* 0x001ee20000300800 */
[----:B-----5:R-:W-:-:S05]  /*3e990*/  LEA R4, P0, R27, R17, 0x1 ;  /* 0x000000111b047211 */ /* 0x020fca00078008ff */
[----:B------:R0:W-:Y:S04]  /*3e9a0*/  STL [R1+0x318c], R4 ;  /* 0x00318c0401007387 */ /* 0x0001e80000100800 */
[----:B0-----:R-:W5:Y:S01]  /*3e9b0*/  LDL.LU R4, [R1+0x8] ;  /* 0x0000080001047983 */ /* 0x001f620000300800 */
[----:B------:R0:W-:Y:S02]  /*3e9c0*/  STL [R1+0x3158], R3 ;  /* 0x0031580301007387 */ /* 0x0001e40000100800 */
[----:B0-----:R-:W-:-:S05]  /*3e9d0*/  LEA R3, P1, R29, R17, 0x1 ;  /* 0x000000111d037211 */ /* 0x001fca00078208ff */
[----:B------:R0:W-:Y:S04]  /*3e9e0*/  STL [R1+0x3194], R3 ;  /* 0x0031940301007387 */ /* 0x0001e80000100800 */
[----:B0-----:R-:W5:Y:S01]  /*3e9f0*/  LDL.LU R3, [R1+0x4] ;  /* 0x0000040001037983 */ /* 0x001f620000300800 */
[-C--:B------:R-:W-:Y:S02]  /*3ea00*/  LEA.HI.X.SX32 R2, R2, R0.reuse, 0x1, P2 ;  /* 0x0000000002027211 */ /* 0x080fe400010f0eff */
[----:B------:R-:W-:-:S03]  /*3ea10*/  LEA.HI.X.SX32 R23, R23, R0, 0x1, P3 ;  /* 0x0000000017177211 */ /* 0x000fc600018f0eff */
[----:B------:R0:W-:Y:S02]  /*3ea20*/  STL [R1+0x3160], R2 ;  /* 0x0031600201007387 */ /* 0x0001e40000100800 */
[----:B0-----:R-:W-:-:S05]  /*3ea30*/  LEA R2, P2, R28, R17, 0x1 ;  /* 0x000000111c027211 */ /* 0x001fca00078408ff */
[----:B------:R0:W-:Y:S01]  /*3ea40*/  STL [R1+0x319c], R2 ;  /* 0x00319c0201007387 */ /* 0x0001e20000100800 */
[----:B------:R-:W-:-:S03]  /*3ea50*/  LEA.HI.X.SX32 R24, R24, R0, 0x1, P4 ;  /* 0x0000000018187211 */ /* 0x000fc600020f0eff */
[----:B0-----:R-:W5:Y:S01]  /*3ea60*/  LDL.LU R2, [R1] ;  /* 0x0000000001027983 */ /* 0x001f620000300800 */
        /* <DEDUP_REMOVED lines=22> */
[----:B------:R0:W-:Y:S04]  /*3ebd0*/  STL [R1+0x31c4], R27 ;  /* 0x0031c41b01007387 */ /* 0x0001e80000100800 */
[----:B0-----:R-:W5:Y:S01]  /*3ebe0*/  LDL.LU R27, [R1+0x3c00] ;  /* 0x003c0000011b7983 */ /* 0x001f620000300800 */
[----:B------:R0:W-:Y:S02]  /*3ebf0*/  STL [R1+0x3190], R29 ;  /* 0x0031901d01007387 */ /* 0x0001e40000100800 */
[----:B0-----:R-:W-:-:S05]  /*3ec00*/  LEA R29, P1, R11, R17, 0x1 ;  /* 0x000000110b1d7211 */ /* 0x001fca00078208ff */
[----:B------:R0:W-:Y:S04]  /*3ec10*/  STL [R1+0x31cc], R29 ;  /* 0x0031cc1d01007387 */ /* 0x0001e80000100800 */
[----:B0-----:R-:W5:Y:S01]  /*3ec20*/  LDL.LU R29, [R1+0x3bfc] ;  /* 0x003bfc00011d7983 */ /* 0x001f620000300800 */
[----:B------:R-:W-:-:S05]  /*3ec30*/  LEA.HI.X.SX32 R28, R28, R0, 0x1, P2 ;  /* 0x000000001c1c7211 */ /* 0x000fca00010f0eff */
[----:B------:R2:W-:Y:S01]  /*3ec40*/  STL [R1+0x3198], R28 ;  /* 0x0031981c01007387 */ /* 0x0005e20000100800 */
[----:B------:R-:W-:Y:S02]  /*3ec50*/  LEA.HI.X.SX32 R15, R15, R0, 0x1, P4 ;  /* 0x000000000f0f7211 */ /* 0x000fe400020f0eff */
[----:B--2---:R-:W-:-:S05]  /*3ec60*/  LEA R28, P2, R10, R17, 0x1 ;  /* 0x000000110a1c7211 */ /* 0x004fca00078408ff */
[----:B------:R0:W-:Y:S02]  /*3ec70*/  STL [R1+0x31d4], R28 ;  /* 0x0031d41c01007387 */ /* 0x0001e40000100800 */
[----:B0-----:R-:W-:Y:S01]  /*3ec80*/  LEA.HI.X.SX32 R28, R16, R0, 0x1, P3 ;  /* 0x00000000101c7211 */ /* 0x001fe200018f0eff */
[----:B------:R-:W-:-:S04]  /*3ec90*/  LEA R16, P3, R9, R17, 0x1 ;  /* 0x0000001109107211 */ /* 0x000fc800078608ff */
[----:B------:R3:W-:Y:S01]  /*3eca0*/  STL [R1+0x31a0], R28 ;  /* 0x0031a01c01007387 */ /* 0x0007e20000100800 */
[----:B------:R0:W-:Y:S02]  /*3ecb0*/  STL [R1+0x31dc], R16 ;  /* 0x0031dc1001007387 */ /* 0x0001e40000100800 */
[----:B------:R1:W-:Y:S01]  /*3ecc0*/  STL [R1+0x31a8], R15 ;  /* 0x0031a80f01007387 */ /* 0x0003e20000100800 */
[-C--:B------:R-:W-:Y:S02]  /*3ecd0*/  LEA.HI.X.SX32 R12, R12, R0.reuse, 0x1, P0 ;  /* 0x000000000c0c7211 */ /* 0x080fe400000f0eff */
[-C--:B---3--:R-:W-:Y:S02]  /*3ece0*/  LEA R28, P4, R8, R17.reuse, 0x1 ;  /* 0x00000011081c7211 */ /* 0x088fe400078808ff */
[-C--:B0-----:R-:W-:Y:S01]  /*3ecf0*/  LEA.HI.X.SX32 R16, R14, R0.reuse, 0x1, P5 ;  /* 0x000000000e107211 */ /* 0x081fe200028f0eff */
[-C--:B-1----:R-:W-:Y:S01]  /*3ed00*/  LEA R15, P5, R7, R17.reuse, 0x1 ;  /* 0x00000011070f7211 */ /* 0x082fe200078a08ff */
[----:B------:R-:W-:Y:S01]  /*3ed10*/  LEA.HI.X.SX32 R14, R13, R0, 0x1, P6 ;  /* 0x000000000d0e7211 */ /* 0x000fe200030f0eff */
[-C--:B----4-:R-:W-:Y:S01]  /*3ed20*/  LEA R13, P6, R6, R17.reuse, 0x1 ;  /* 0x00000011060d7211 */ /* 0x090fe200078c08ff */
[----:B------:R-:W-:Y:S01]  /*3ed30*/  STL [R1+0x31e4], R28 ;  /* 0x0031e41c01007387 */ /* 0x000fe20000100800 */
[----:B------:R-:W-:Y:S02]  /*3ed40*/  STL [R1+0x31b0], R16 ;  /* 0x0031b01001007387 */ /* 0x000fe40000100800 */
[----:B------:R-:W-:Y:S02]  /*3ed50*/  STL [R1+0x31ec], R15 ;  /* 0x0031ec0f01007387 */ /* 0x000fe40000100800 */
[----:B------:R0:W-:Y:S01]  /*3ed60*/  STL [R1+0x31b8], R14 ;  /* 0x0031b80e01007387 */ /* 0x0001e20000100800 */
[----:B------:R1:W-:Y:S01]  /*3ed70*/  STL [R1+0x31f4], R13 ;  /* 0x0031f40d01007387 */ /* 0x0003e20000100800 */
[----:B------:R5:W-:Y:S01]  /*3ed80*/  STL [R1+0x31c0], R12 ;  /* 0x0031c00c01007387 */ /* 0x000be20000100800 */
[----:B0-----:R-:W-:-:S02]  /*3ed90*/  LEA R14, P0, R5, R17, 0x1 ;  /* 0x00000011050e7211 */ /* 0x001fc400078008ff */
[-C--:B-1----:R-:W-:Y:S02]  /*3eda0*/  LEA.HI.X.SX32 R13, R11, R0.reuse, 0x1, P1 ;  /* 0x000000000b0d7211 */ /* 0x082fe400008f0eff */
[-C--:B-----5:R-:W-:Y:S02]  /*3edb0*/  LEA R12, P1, R4, R17.reuse, 0x1 ;  /* 0x00000011040c7211 */ /* 0x0a0fe400078208ff */
[----:B------:R-:W-:Y:S01]  /*3edc0*/  LEA.HI.X.SX32 R11, R10, R0, 0x1, P2 ;  /* 0x000000000a0b7211 */ /* 0x000fe200010f0eff */
[----:B------:R-:W-:Y:S01]  /*3edd0*/  STL [R1+0x31fc], R14 ;  /* 0x0031fc0e01007387 */ /* 0x000fe20000100800 */
[----:B------:R-:W-:Y:S02]  /*3ede0*/  STL [R1+0x31c8], R13 ;  /* 0x0031c80d01007387 */ /* 0x000fe40000100800 */
[----:B------:R0:W-:Y:S02]  /*3edf0*/  STL [R1+0x3204], R12 ;  /* 0x0032040c01007387 */ /* 0x0001e40000100800 */
[----:B0-----:R-:W2:Y:S01]  /*3ee00*/  LDL.64 R12, [R1+0x1bd0] ;  /* 0x001bd000010c7983 */ /* 0x001ea20000100a00 */
[----:B------:R-:W-:Y:S01]  /*3ee10*/  STL [R1+0x31d0], R11 ;  /* 0x0031d00b01007387 */ /* 0x000fe20000100800 */
[----:B------:R-:W-:-:S05]  /*3ee20*/  LEA R10, P2, R3, R17, 0x1 ;  /* 0x00000011030a7211 */ /* 0x000fca00078408ff */
[----:B------:R0:W-:Y:S04]  /*3ee30*/  STL [R1+0x320c], R10 ;  /* 0x00320c0a01007387 */ /* 0x0001e80000100800 */
[----:B0-----:R-:W3:Y:S01]  /*3ee40*/  LDL.64 R10, [R1+0x1bd8] ;  /* 0x001bd800010a7983 */ /* 0x001ee20000100a00 */
[-C--:B------:R-:W-:Y:S02]  /*3ee50*/  LEA.HI.X.SX32 R14, R9, R0.reuse, 0x1, P3 ;  /* 0x00000000090e7211 */ /* 0x080fe400018f0eff */
[----:B------:R-:W-:-:S03]  /*3ee60*/  LEA.HI.X.SX32 R8, R8, R0, 0x1, P4 ;  /* 0x0000000008087211 */ /* 0x000fc600020f0eff */
[----:B------:R-:W-:Y:S01]  /*3ee70*/  STL [R1+0x31d8], R14 ;  /* 0x0031d80e01007387 */ /* 0x000fe20000100800 */
[----:B------:R-:W-:-:S05]  /*3ee80*/  LEA R9, P3, R2, R17, 0x1 ;  /* 0x0000001102097211 */ /* 0x000fca00078608ff */
[----:B------:R0:W-:Y:S01]  /*3ee90*/  STL [R1+0x3214], R9 ;  /* 0x0032140901007387 */ /* 0x0001e20000100800 */
[----:B------:R1:W-:Y:S01]  /*3eea0*/  STL [R1+0x31e0], R8 ;  /* 0x0031e00801007387 */ /* 0x0003e20000100800 */
[-C--:B------:R-:W-:Y:S02]  /*3eeb0*/  LEA.HI.X.SX32 R5, R5, R0.reuse, 0x1, P0 ;  /* 0x0000000005057211 */ /* 0x080fe400000f0eff */
[-C--:B0-----:R-:W-:Y:S01]  /*3eec0*/  LEA.HI.X.SX32 R9, R7, R0.reuse, 0x1, P5 ;  /* 0x0000000007097211 */ /* 0x081fe200028f0eff */
[-C--:B------:R-:W-:Y:S01]  /*3eed0*/  LEA.HI.X.SX32 R7, R6, R0.reuse, 0x1, P6 ;  /* 0x0000000006077211 */ /* 0x080fe200030f0eff */
[----:B------:R-:W-:Y:S01]  /*3eee0*/  LEA.HI.X.SX32 R2, R2, R0, 0x1, P3 ;  /* 0x0000000002027211 */ /* 0x000fe200018f0eff */
[----:B------:R-:W-:Y:S02]  /*3eef0*/  IMAD R20, R20, c[0x0][0x190], RZ ;  /* 0x0000640014147a24 */ /* 0x000fe400078e02ff */
[----:B------:R-:W-:Y:S02]  /*3ef00*/  IMAD R19, R19, c[0x0][0x190], RZ ;  /* 0x0000640013137a24 */ /* 0x000fe400078e02ff */
[----:B------:R-:W-:-:S02]  /*3ef10*/  IMAD R21, R21, c[0x0][0x190], RZ ;  /* 0x0000640015157a24 */ /* 0x000fc400078e02ff */
[----:B------:R-:W-:Y:S01]  /*3ef20*/  IMAD R18, R18, c[0x0][0x190], RZ ;  /* 0x0000640012127a24 */ /* 0x000fe200078e02ff */
[-C--:B------:R-:W-:Y:S02]  /*3ef30*/  LEA R6, P6, R26, R17.reuse, 0x1 ;  /* 0x000000111a067211 */ /* 0x080fe400078c08ff */
[-C--:B-1----:R-:W-:Y:S02]  /*3ef40*/  LEA R8, P5, R27, R17.reuse, 0x1 ;  /* 0x000000111b087211 */ /* 0x082fe400078a08ff */
[----:B------:R-:W-:-:S05]  /*3ef50*/  LEA R14, P4, R29, R17, 0x1 ;  /* 0x000000111d0e7211 */ /* 0x000fca00078808ff */
[----:B------:R-:W-:Y:S01]  /*3ef60*/  STL [R1+0x321c], R14 ;  /* 0x00321c0e01007387 */ /* 0x000fe20000100800 */
[----:B------:R-:W-:Y:S02]  /*3ef70*/  STL [R1+0x31e8], R9 ;  /* 0x0031e80901007387 */ /* 0x000fe40000100800 */
[----:B------:R-:W-:Y:S02]  /*3ef80*/  STL [R1+0x3224], R8 ;  /* 0x0032240801007387 */ /* 0x000fe40000100800 */
[----:B------:R0:W-:Y:S01]  /*3ef90*/  STL [R1+0x31f0], R7 ;  /* 0x0031f00701007387 */ /* 0x0001e20000100800 */
[----:B------:R1:W-:Y:S01]  /*3efa0*/  STL [R1+0x322c], R6 ;  /* 0x00322c0601007387 */ /* 0x0003e20000100800 */
[----:B------:R4:W-:Y:S01]  /*3efb0*/  STL [R1+0x31f8], R5 ;  /* 0x0031f80501007387 */ /* 0x0009e20000100800 */
[-C--:B0-----:R-:W-:Y:S02]  /*3efc0*/  LEA R7, P0, R25, R17.reuse, 0x1 ;  /* 0x0000001119077211 */ /* 0x081fe400078008ff */
[-C--:B-1----:R-:W-:Y:S01]  /*3efd0*/  LEA.HI.X.SX32 R6, R4, R0.reuse, 0x1, P1 ;  /* 0x0000000004067211 */ /* 0x082fe200008f0eff */
[-C--:B----4-:R-:W-:Y:S01]  /*3efe0*/  LEA R5, P1, R24, R17.reuse, 0x1 ;  /* 0x0000001118057211 */ /* 0x090fe200078208ff */
[----:B------:R-:W-:Y:S01]  /*3eff0*/  LEA.HI.X.SX32 R4, R3, R0, 0x1, P2 ;  /* 0x0000000003047211 */ /* 0x000fe200010f0eff */
[----:B------:R-:W-:Y:S02]  /*3f000*/  STL [R1+0x3234], R7 ;  /* 0x0032340701007387 */ /* 0x000fe40000100800 */
[----:B------:R-:W-:Y:S01]  /*3f010*/  STL [R1+0x3200], R6 ;  /* 0x0032000601007387 */ /* 0x000fe20000100800 */
[-C--:B------:R-:W-:Y:S01]  /*3f020*/  LEA R3, P2, R23, R17.reuse, 0x1 ;  /* 0x0000001117037211 */ /* 0x080fe200078408ff */
[----:B------:R-:W-:Y:S01]  /*3f030*/  STL [R1+0x3238], R5 ;  /* 0x0032380501007387 */ /* 0x000fe20000100800 */
[----:B------:R0:W-:Y:S03]  /*3f040*/  STL [R1+0x3208], R4 ;  /* 0x0032080401007387 */ /* 0x0001e60000100800 */
[----:B------:R1:W-:Y:S02]  /*3f050*/  STL [R1+0x323c], R3 ;  /* 0x00323c0301007387 */ /* 0x0003e40000100800 */
[----:B------:R4:W-:Y:S01]  /*3f060*/  STL [R1+0x3210], R2 ;  /* 0x0032100201007387 */ /* 0x0009e20000100800 */
[----:B0-----:R-:W-:-:S02]  /*3f070*/  LEA R4, P3, R22, R17, 0x1 ;  /* 0x0000001116047211 */ /* 0x001fc400078608ff */
[-C--:B-1----:R-:W-:Y:S01]  /*3f080*/  LEA.HI.X.SX32 R3, R29, R0.reuse, 0x1, P4 ;  /* 0x000000001d037211 */ /* 0x082fe200020f0eff */
[-C--:B----4-:R-:W-:Y:S02]  /*3f090*/  LEA R2, P4, R20, R17.reuse, 0x1 ;  /* 0x0000001114027211 */ /* 0x090fe400078808ff */
[----:B------:R0:W-:Y:S02]  /*3f0a0*/  STL [R1+0x3240], R4 ;  /* 0x0032400401007387 */ /* 0x0001e40000100800 */
[----:B------:R1:W-:Y:S02]  /*3f0b0*/  STL [R1+0x3218], R3 ;  /* 0x0032180301007387 */ /* 0x0003e40000100800 */
[----:B------:R4:W-:Y:S01]  /*3f0c0*/  STL [R1+0x3244], R2 ;  /* 0x0032440201007387 */ /* 0x0009e20000100800 */
[-C--:B0-----:R-:W-:Y:S01]  /*3f0d0*/  LEA.HI.X.SX32 R4, R27, R0.reuse, 0x1, P5 ;  /* 0x000000001b047211 */ /* 0x081fe200028f0eff */
[----:B-1----:R-:W-:Y:S01]  /*3f0e0*/  LEA R3, P5, R19, R17, 0x1 ;  /* 0x0000001113037211 */ /* 0x002fe200078a08ff */
[----:B----4-:R-:W-:-:S03]  /*3f0f0*/  LEA.HI.X.SX32 R2, R26, R0, 0x1, P6 ;  /* 0x000000001a027211 */ /* 0x010fc600030f0eff */
[----:B------:R0:W-:Y:S01]  /*3f100*/  STL [R1+0x3220], R4 ;  /* 0x0032200401007387 */ /* 0x0001e20000100800 */
[----:B------:R1:W-:Y:S02]  /*3f110*/  STL [R1+0x3248], R3 ;  /* 0x0032480301007387 */ /* 0x0003e40000100800 */
[----:B------:R4:W-:Y:S01]  /*3f120*/  STL [R1+0x3228], R2 ;  /* 0x0032280201007387 */ /* 0x0009e20000100800 */
[----:B0-----:R-:W-:Y:S02]  /*3f130*/  LEA R4, P6, R21, R17, 0x1 ;  /* 0x0000001115047211 */ /* 0x001fe400078c08ff */
[-C--:B-1----:R-:W-:Y:S01]  /*3f140*/  LEA.HI.X.SX32 R3, R25, R0.reuse, 0x1, P0 ;  /* 0x0000000019037211 */ /* 0x082fe200000f0eff */
[----:B----4-:R-:W-:Y:S02]  /*3f150*/  IMAD.MOV.U32 R2, RZ, RZ, c[0x0][0x188] ;  /* 0x00006200ff027624 */ /* 0x010fe400078e00ff */
[----:B------:R0:W-:Y:S02]  /*3f160*/  STL [R1+0x324c], R4 ;  /* 0x00324c0401007387 */ /* 0x0001e40000100800 */
[----:B------:R1:W-:Y:S01]  /*3f170*/  STL [R1+0x3230], R3 ;  /* 0x0032300301007387 */ /* 0x0003e20000100800 */
[----:B------:R-:W-:-:S02]  /*3f180*/  LEA.HI.X.SX32 R5, R24, R0, 0x1, P1 ;  /* 0x0000000018057211 */ /* 0x000fc400008f0eff */
[C---:B0-----:R-:W-:Y:S02]  /*3f190*/  LEA R4, P0, R18.reuse, R17, 0x1 ;  /* 0x0000001112047211 */ /* 0x041fe400078008ff */
[-C--:B-1----:R-:W-:Y:S02]  /*3f1a0*/  LEA.HI.X.SX32 R3, R23, R0.reuse, 0x1, P2 ;  /* 0x0000000017037211 */ /* 0x082fe400010f0eff */
[-C--:B------:R-:W-:Y:S01]  /*3f1b0*/  LEA.HI.X.SX32 R6, R19, R0.reuse, 0x1, P5 ;  /* 0x0000000013067211 */ /* 0x080fe200028f0eff */
[----:B------:R0:W-:Y:S01]  /*3f1c0*/  STL [R1+0x2404], R4 ;  /* 0x0024040401007387 */ /* 0x0001e20000100800 */
[----:B------:R1:W-:Y:S02]  /*3f1d0*/  STL [R1+0x23f0], R5 ;  /* 0x0023f00501007387 */ /* 0x0003e40000100800 */
[----:B------:R-:W-:Y:S01]  /*3f1e0*/  STL [R1+0x23f4], R3 ;  /* 0x0023f40301007387 */ /* 0x000fe20000100800 */
[-C--:B------:R-:W-:Y:S01]  /*3f1f0*/  LEA.HI.X.SX32 R7, R18, R0.reuse, 0x1, P0 ;  /* 0x0000000012077211 */ /* 0x080fe200000f0eff */
[----:B0-----:R-:W-:Y:S01]  /*3f200*/  IMAD R4, R2, 0x7f, RZ ;  /* 0x0000007f02047824 */ /* 0x001fe200078e02ff */
[----:B------:R-:W-:-:S02]  /*3f210*/  LEA.HI.X.SX32 R2, R20, R0, 0x1, P4 ;  /* 0x0000000014027211 */ /* 0x000fc400020f0eff */
[-C--:B-1----:R-:W-:Y:S01]  /*3f220*/  LEA.HI.X.SX32 R5, R21, R0.reuse, 0x1, P6 ;  /* 0x0000000015057211 */ /* 0x082fe200030f0eff */
[----:B------:R-:W-:Y:S02]  /*3f230*/  LEA.HI.X.SX32 R0, R22, R0, 0x1, P3 ;  /* 0x0000000016007211 */ /* 0x000fe400018f0eff */
[----:B------:R2:W-:Y:S01]  /*3f240*/  STL [R1+0x23f8], R2 ;  /* 0x0023f80201007387 */ /* 0x0005e20000100800 */
[----:B------:R0:W-:Y:S02]  /*3f250*/  STL [R1+0x23fc], R6 ;  /* 0x0023fc0601007387 */ /* 0x0001e40000100800 */
[----:B------:R-:W-:Y:S02]  /*3f260*/  STL [R1+0x2408], R5 ;  /* 0x0024080501007387 */ /* 0x000fe40000100800 */
[----:B------:R1:W-:Y:S01]  /*3f270*/  STL [R1+0x2400], R7 ;  /* 0x0024000701007387 */ /* 0x0003e20000100800 */
[----:B------:R-:W-:Y:S01]  /*3f280*/  STL [R1+0x1bfc], R0 ;  /* 0x001bfc0001007387 */ /* 0x000fe20000100800 */
[----:B--2---:R-:W-:-:S04]  /*3f290*/  IMAD.WIDE R2, R4, 0x2, R12 ;  /* 0x0000000204027825 */ /* 0x004fc800078e020c */
[----:B0-----:R-:W-:Y:S02]  /*3f2a0*/  IMAD.MOV.U32 R6, RZ, RZ, c[0x0][0x188] ;  /* 0x00006200ff067624 */ /* 0x001fe400078e00ff */
[----:B------:R-:W-:Y:S02]  /*3f2b0*/  IMAD.MOV.U32 R8, RZ, RZ, c[0x0][0x188] ;  /* 0x00006200ff087624 */ /* 0x000fe400078e00ff */
[----:B-1----:R-:W-:Y:S01]  /*3f2c0*/  IMAD R7, R6, 0x7e, RZ ;  /* 0x0000007e06077824 */ /* 0x002fe200078e02ff */
[----:B------:R-:W-:Y:S01]  /*3f2d0*/  STL [R1+0x1c04], R2 ;  /* 0x001c040201007387 */ /* 0x000fe20000100800 */
[----:B------:R0:W-:Y:S02]  /*3f2e0*/  STL [R1+0x1c00], R3 ;  /* 0x001c000301007387 */ /* 0x0001e40000100800 */
[----:B------:R-:W-:Y:S02]  /*3f2f0*/  IMAD R6, R8, 0x7d, RZ ;  /* 0x0000007d08067824 */ /* 0x000fe400078e02ff */
[----:B---3--:R-:W-:-:S04]  /*3f300*/  IMAD.WIDE R4, R4, 0x2, R10 ;  /* 0x0000000204047825 */ /* 0x008fc800078e020a */
[----:B0-----:R-:W-:Y:S01]  /*3f310*/  IMAD.WIDE R2, R7, 0x2, R12 ;  /* 0x0000000207027825 */ /* 0x001fe200078e020c */
[----:B------:R-:W-:Y:S03]  /*3f320*/  STL [R1+0x1c0c], R4 ;  /* 0x001c0c0401007387 */ /* 0x000fe60000100800 */
[----:B------:R0:W-:Y:S02]  /*3f330*/  STL [R1+0x1c08], R5 ;  /* 0x001c080501007387 */ /* 0x0001e40000100800 */
[----:B------:R-:W-:Y:S02]  /*3f340*/  STL [R1+0x1c14], R2 ;  /* 0x001c140201007387 */ /* 0x000fe40000100800 */
[----:B------:R1:W-:Y:S02]  /*3f350*/  STL [R1+0x1c10], R3 ;  /* 0x001c100301007387 */ /* 0x0003e40000100800 */
[----:B------:R-:W-:-:S02]  /*3f360*/  IMAD R0, R8, 0x7c, RZ ;  /* 0x0000007c08007824 */ /* 0x000fc400078e02ff */
[----:B0-----:R-:W-:-:S04]  /*3f370*/  IMAD.WIDE R4, R7, 0x2, R10 ;  /* 0x0000000207047825 */ /* 0x001fc800078e020a */
[----:B-1----:R-:W-:-:S04]  /*3f380*/  IMAD.WIDE R2, R6, 0x2, R12 ;  /* 0x0000000206027825 */ /* 0x002fc800078e020c */
[----:B------:R-:W-:Y:S01]  /*3f390*/  IMAD.WIDE R6, R6, 0x2, R10 ;  /* 0x0000000206067825 */ /* 0x000fe200078e020a */
[----:B------:R-:W-:Y:S03]  /*3f3a0*/  STL [R1+0x1c1c], R4 ;  /* 0x001c1c0401007387 */ /* 0x000fe60000100800 */
[----:B------:R-:W-:Y:S02]  /*3f3b0*/  STL [R1+0x1c18], R5 ;  /* 0x001c180501007387 */ /* 0x000fe40000100800 */
[----:B------:R-:W-:Y:S02]  /*3f3c0*/  STL [R1+0x1c24], R2 ;  /* 0x001c240201007387 */ /* 0x000fe40000100800 */
[----:B------:R0:W-:Y:S01]  /*3f3d0*/  STL [R1+0x1c20], R3 ;  /* 0x001c200301007387 */ /* 0x0001e20000100800 */
[----:B------:R1:W-:Y:S01]  /*3f3e0*/  STL [R1+0x1c2c], R6 ;  /* 0x001c2c0601007387 */ /* 0x0003e20000100800 */
[----:B------:R-:W-:Y:S02]  /*3f3f0*/  STL [R1+0x1c28], R7 ;  /* 0x001c280701007387 */ /* 0x000fe40000100800 */
[----:B0-----:R-:W-:-:S04]  /*3f400*/  IMAD.WIDE R2, R0, 0x2, R12 ;  /* 0x0000000200027825 */ /* 0x001fc800078e020c */
[----:B-1----:R-:W-:Y:S02]  /*3f410*/  IMAD R6, R8, 0x7b, RZ ;  /* 0x0000007b08067824 */ /* 0x002fe400078e02ff */
[----:B------:R-:W-:Y:S01]  /*3f420*/  IMAD.WIDE R4, R0, 0x2, R10 ;  /* 0x0000000200047825 */ /* 0x000fe200078e020a */
[----:B------:R-:W-:Y:S03]  /*3f430*/  STL [R1+0x1c34], R2 ;  /* 0x001c340201007387 */ /* 0x000fe60000100800 */
[----:B------:R0:W-:Y:S02]  /*3f440*/  STL [R1+0x1c30], R3 ;  /* 0x001c300301007387 */ /* 0x0001e40000100800 */
[----:B------:R-:W-:Y:S02]  /*3f450*/  IMAD R0, R8, 0x7a, RZ ;  /* 0x0000007a08007824 */ /* 0x000fe400078e02ff */
[----:B------:R-:W-:Y:S01]  /*3f460*/  STL [R1+0x1c3c], R4 ;  /* 0x001c3c0401007387 */ /* 0x000fe20000100800 */
[----:B------:R1:W-:Y:S01]  /*3f470*/  STL [R1+0x1c38], R5 ;  /* 0x001c380501007387 */ /* 0x0003e20000100800 */
[----:B0-----:R-:W-:-:S04]  /*3f480*/  IMAD.WIDE R2, R6, 0x2, R12 ;  /* 0x0000000206027825 */ /* 0x001fc800078e020c */
[--C-:B------:R-:W-:Y:S01]  /*3f490*/  IMAD.WIDE R6, R6, 0x2, R10.reuse ;  /* 0x0000000206067825 */ /* 0x100fe200078e020a */
[----:B------:R-:W-:Y:S03]  /*3f4a0*/  STL [R1+0x1c44], R2 ;  /* 0x001c440201007387 */ /* 0x000fe60000100800 */
[----:B------:R0:W-:Y:S02]  /*3f4b0*/  STL [R1+0x1c40], R3 ;  /* 0x001c400301007387 */ /* 0x0001e40000100800 */
[----:B------:R2:W-:Y:S02]  /*3f4c0*/  STL [R1+0x1c4c], R6 ;  /* 0x001c4c0601007387 */ /* 0x0005e40000100800 */
[----:B------:R-:W-:Y:S02]  /*3f4d0*/  STL [R1+0x1c48], R7 ;  /* 0x001c480701007387 */ /* 0x000fe40000100800 */
[----:B-1----:R-:W-:-:S04]  /*3f4e0*/  IMAD.WIDE R4, R0, 0x2, R10 ;  /* 0x0000000200047825 */ /* 0x002fc800078e020a */
[----:B0-----:R-:W-:-:S04]  /*3f4f0*/  IMAD.WIDE R2, R0, 0x2, R12 ;  /* 0x0000000200027825 */ /* 0x001fc800078e020c */
[C---:B--2---:R-:W-:Y:S01]  /*3f500*/  IMAD R6, R8.reuse, 0x79, RZ ;  /* 0x0000007908067824 */ /* 0x044fe200078e02ff */
[----:B------:R-:W-:Y:S01]  /*3f510*/  STL [R1+0x1c54], R2 ;  /* 0x001c540201007387 */ /* 0x000fe20000100800 */
        /* <DEDUP_REMOVED lines=393> */
[----:B------:R-:W-:Y:S02]  /*40db0*/  IMAD.SHL.U32 R0, R8, 0x40, RZ ;  /* 0x0000004008007824 */ /* 0x000fe400078e00ff */
        /* <DEDUP_REMOVED lines=440> */
[----:B------:R-:W-:Y:S02]  /*42940*/  STL [R1+0x23cc], R6 ;  /* 0x0023cc0601007387 */ /* 0x000fe40000100800 */
[C---:B-1----:R-:W-:Y:S01]  /*42950*/  IMAD.WIDE R4, R0.reuse, 0x2, R10 ;  /* 0x0000000200047825 */ /* 0x042fe200078e020a */
[----:B------:R1:W-:Y:S03]  /*42960*/  STL [R1+0x23c8], R7 ;  /* 0x0023c80701007387 */ /* 0x0003e60000100800 */
[----:B0-----:R-:W-:-:S04]  /*42970*/  IMAD.WIDE R2, R0, 0x2, R12 ;  /* 0x0000000200027825 */ /* 0x001fc800078e020c */
[C---:B-1----:R-:W-:Y:S01]  /*42980*/  IMAD.WIDE R6, R8.reuse, 0x2, R12 ;  /* 0x0000000208067825 */ /* 0x042fe200078e020c */
[----:B------:R-:W-:Y:S03]  /*42990*/  STL [R1+0x23d4], R2 ;  /* 0x0023d40201007387 */ /* 0x000fe60000100800 */
[----:B------:R0:W-:Y:S02]  /*429a0*/  STL [R1+0x23d0], R3 ;  /* 0x0023d00301007387 */ /* 0x0001e40000100800 */
[----:B------:R-:W-:Y:S02]  /*429b0*/  STL [R1+0x23dc], R4 ;  /* 0x0023dc0401007387 */ /* 0x000fe40000100800 */
[----:B------:R-:W-:Y:S01]  /*429c0*/  STL [R1+0x23d8], R5 ;  /* 0x0023d80501007387 */ /* 0x000fe20000100800 */
[----:B------:R-:W-:Y:S01]  /*429d0*/  STL [R1+0x23e4], R6 ;  /* 0x0023e40601007387 */ /* 0x000fe20000100800 */
[----:B------:R-:W-:Y:S02]  /*429e0*/  STL [R1+0x23e0], R7 ;  /* 0x0023e00701007387 */ /* 0x000fe40000100800 */
[----:B0-----:R-:W-:-:S05]  /*429f0*/  IMAD.WIDE R2, R8, 0x2, R10 ;  /* 0x0000000208027825 */ /* 0x001fca00078e020a */
[----:B------:R-:W-:Y:S01]  /*42a00*/  STL [R1+0x23ec], R2 ;  /* 0x0023ec0201007387 */ /* 0x000fe20000100800 */
[----:B------:R0:W-:Y:S02]  /*42a10*/  STL [R1+0x23e8], R3 ;  /* 0x0023e80301007387 */ /* 0x0001e40000100800 */
[----:B------:R1:W-:Y:S02]  /*42a20*/  STL [R1+0x1bcc], RZ ;  /* 0x001bccff01007387 */ /* 0x0003e40000100800 */
[----:B------:R1:W-:Y:S01]  /*42a30*/  STL [R1+0x1320], RZ ;  /* 0x001320ff01007387 */ /* 0x0003e20000100800 */
[----:B------:R1:W-:Y:S01]  /*42a40*/  STL [R1+0x1324], RZ ;  /* 0x001324ff01007387 */ /* 0x0003e20000100800 */
[----:B------:R1:W-:Y:S02]  /*42a50*/  STL [R1+0x1328], RZ ;  /* 0x001328ff01007387 */ /* 0x0003e40000100800 */
        /* <DEDUP_REMOVED lines=834> */
[----:B------:R-:W2:Y:S04]  /*45e80*/  S2R R10, SR_TID.X ;  /* 0x00000000000a7919 */ /* 0x000ea80000002100 */
        /* <DEDUP_REMOVED lines=10> */
[----:B0-----:R-:W-:Y:S01]  /*45f30*/  IMAD.SHL.U32 R3, R8, 0x80, RZ ;  /* 0x0000008008037824 */ /* 0x001fe200078e00ff */
[----:B------:R-:W-:-:S02]  /*45f40*/  ULDC UR4, c[0x0][0x18c] ;  /* 0x0000630000047ab9 */ /* 0x000fc40000000800 */
[----:B------:R-:W-:Y:S01]  /*45f50*/  USHF.L.U32 UR4, UR4, 0x7, URZ ;  /* 0x0000000704047899 */ /* 0x000fe2000800063f */
[C---:B--2---:R-:W-:Y:S01]  /*45f60*/  LOP3.LUT R9, R10.reuse, 0x7f, RZ, 0xc0, !PT ;  /* 0x0000007f0a097812 */ /* 0x044fe200078ec0ff */
[----:B------:R-:W-:-:S04]  /*45f70*/  IMAD.SHL.U32 R4, R10, 0x40, RZ ;  /* 0x000000400a047824 */ /* 0x000fc800078e00ff */
[----:B------:R-:W-:Y:S02]  /*45f80*/  IMAD.SHL.U32 R2, R9, 0x2, RZ ;  /* 0x0000000209027824 */ /* 0x000fe400078e00ff */
[----:B-1----:R-:W2:Y:S01]  /*45f90*/  LDL.LU R8, [R1+0x984] ;  /* 0x0009840001087983 */ /* 0x002ea20000300800 */
[----:B------:R-:W-:Y:S01]  /*45fa0*/  LOP3.LUT R4, R4, 0x1800, RZ, 0xc0, !PT ;  /* 0x0000180004047812 */ /* 0x000fe200078ec0ff */
[----:B------:R-:W-:Y:S01]  /*45fb0*/  USHF.R.S32.HI UR5, URZ, 0x1f, UR4 ;  /* 0x0000001f3f057899 */ /* 0x000fe20008011404 */
[----:B------:R-:W-:Y:S01]  /*45fc0*/  SHF.R.S32.HI R0, RZ, 0x1f, R3 ;  /* 0x0000001fff007819 */ /* 0x000fe20000011403 */
[----:B------:R-:W-:Y:S02]  /*45fd0*/  USHF.L.U32 UR8, UR4, 0x1, URZ ;  /* 0x0000000104087899 */ /* 0x000fe4000800063f */
[----:B------:R0:W-:Y:S01]  /*45fe0*/  STL [R1+0x33fc], R4 ;  /* 0x0033fc0401007387 */ /* 0x0001e20000100800 */
[----:B------:R-:W-:Y:S02]  /*45ff0*/  SHF.L.U64.HI R0, R3, 0x1, R0 ;  /* 0x0000000103007819 */ /* 0x000fe40000010200 */
[----:B--2---:R-:W-:-:S05]  /*46000*/  SHF.R.S32.HI R5, RZ, 0x7, R8 ;  /* 0x00000007ff057819 */ /* 0x004fca0000011408 */
[----:B------:R0:W-:Y:S02]  /*46010*/  STL [R1+0x33f8], R5 ;  /* 0x0033f80501007387 */ /* 0x0001e40000100800 */
[----:B------:R-:W2:Y:S01]  /*46020*/  LDL.LU R8, [R1+0x988] ;  /* 0x0009880001087983 */ /* 0x000ea20000300800 */
[----:B------:R-:W-:-:S03]  /*46030*/  USHF.L.U64.HI UR5, UR4, 0x1, UR5 ;  /* 0x0000000104057899 */ /* 0x000fc60008010205 */
[----:B------:R-:W-:Y:S04]  /*46040*/  STL [R1+0x80c], RZ ;  /* 0x00080cff01007387 */ /* 0x000fe80000100800 */
[----:B------:R-:W-:Y:S04]  /*46050*/  STL [R1+0x7f0], RZ ;  /* 0x0007f0ff01007387 */ /* 0x000fe80000100800 */
[----:B------:R-:W-:Y:S01]  /*46060*/  STL [R1+0x7f4], RZ ;  /* 0x0007f4ff01007387 */ /* 0x000fe20000100800 */
[----:B--2---:R-:W-:-:S05]  /*46070*/  IMAD.IADD R3, R8, 0x1, R4 ;  /* 0x0000000108037824 */ /* 0x004fca00078e0204 */
        /* <DEDUP_REMOVED lines=151> */
[----:B------:R-:W3:Y:S01]  /*469f0*/  LDL R8, [R1+0xe00] ;  /* 0x000e000001087983 */ /* 0x000ee20000100800 */
[----:B------:R-:W-:-:S02]  /*46a00*/  LOP3.LUT R6, R2, 0x20, RZ, 0x3c, !PT ;  /* 0x0000002002067812 */ /* 0x000fc400078e3cff */
[C---:B0-----:R-:W-:Y:S01]  /*46a10*/  LOP3.LUT R5, R2.reuse, 0x30, RZ, 0x3c, !PT ;  /* 0x0000003002057812 */ /* 0x041fe200078e3cff */
[----:B------:R2:W-:Y:S01]  /*46a20*/  STL [R1+0xd00], RZ ;  /* 0x000d00ff01007387 */ /* 0x0005e20000100800 */
[C---:B------:R-:W-:Y:S02]  /*46a30*/  LOP3.LUT R6, R2.reuse, 0x50, RZ, 0x3c, !PT ;  /* 0x0000005002067812 */ /* 0x040fe400078e3cff */
[C---:B------:R-:W-:Y:S01]  /*46a40*/  LOP3.LUT R4, R2.reuse, 0x10, RZ, 0x3c, !PT ;  /* 0x0000001002047812 */ /* 0x040fe200078e3cff */
[----:B------:R2:W-:Y:S01]  /*46a50*/  STL [R1+0xd04], RZ ;  /* 0x000d04ff01007387 */ /* 0x0005e20000100800 */
[C---:B------:R-:W-:Y:S02]  /*46a60*/  LOP3.LUT R5, R2.reuse, 0x60, RZ, 0x3c, !PT ;  /* 0x0000006002057812 */ /* 0x040fe400078e3cff */
[C---:B------:R-:W-:Y:S01]  /*46a70*/  LOP3.LUT R4, R2.reuse, 0x40, RZ, 0x3c, !PT ;  /* 0x0000004002047812 */ /* 0x040fe200078e3cff */
[----:B------:R2:W-:Y:S01]  /*46a80*/  STL [R1+0xd08], RZ ;  /* 0x000d08ff01007387 */ /* 0x0005e20000100800 */
[----:B------:R-:W-:-:S02]  /*46a90*/  LOP3.LUT R4, R2, 0x70, RZ, 0x3c, !PT ;  /* 0x0000007002047812 */ /* 0x000fc400078e3cff */
[----:B-1----:R-:W-:Y:S01]  /*46aa0*/  LOP3.LUT R3, R3, 0x40, RZ, 0x3c, !PT ;  /* 0x0000004003037812 */ /* 0x002fe200078e3cff */
        /* <DEDUP_REMOVED lines=21> */
[----:B---3--:R-:W-:-:S02]  /*46c00*/  LOP3.LUT R6, R8, 0x20, RZ, 0x3c, !PT ;  /* 0x0000002008067812 */ /* 0x008fc400078e3cff */
[C---:B------:R-:W-:Y:S02]  /*46c10*/  LOP3.LUT R5, R8.reuse, 0x40, RZ, 0x3c, !PT ;  /* 0x0000004008057812 */ /* 0x040fe400078e3cff */
[----:B------:R-:W-:Y:S01]  /*46c20*/  LOP3.LUT R4, R8, 0x60, RZ, 0x3c, !PT ;  /* 0x0000006008047812 */ /* 0x000fe200078e3cff */
[----:B------:R2:W-:Y:S04]  /*46c30*/  STL [R1+0x33f4], R6 ;  /* 0x0033f40601007387 */ /* 0x0005e80000100800 */
[----:B------:R2:W-:Y:S04]  /*46c40*/  STL [R1+0x33f0], R5 ;  /* 0x0033f00501007387 */ /* 0x0005e80000100800 */
[----:B------:R2:W-:Y:S04]  /*46c50*/  STL [R1+0xe08], R3 ;  /* 0x000e080301007387 */ /* 0x0005e80000100800 */
[----:B------:R2:W-:Y:S02]  /*46c60*/  STL [R1+0x33ec], R4 ;  /* 0x0033ec0401007387 */ /* 0x0005e40000100800 */
.L_x_3:
[----:B0-2---:R-:W2:Y:S04]  /*46c70*/  LDL.64 R4, [R1+0x1bd8] ;  /* 0x001bd80001047983 */ /* 0x005ea80000100a00 */
[----:B--2---:R0:W-:Y:S04]  /*46c80*/  STL [R1+0x7570], R5 ;  /* 0x0075700501007387 */ /* 0x0041e80000100800 */
[----:B0-----:R-:W2:Y:S01]  /*46c90*/  LDL R5, [R1+0x1bcc] ;  /* 0x001bcc0001057983 */ /* 0x001ea20000100800 */
[----:B------:R-:W-:-:S03]  /*46ca0*/  IMAD.MOV.U32 R3, RZ, RZ, -0x80 ;  /* 0xffffff80ff037424 */ /* 0x000fc600078e00ff */
[----:B------:R-:W-:Y:S04]  /*46cb0*/  STL [R1+0x72c4], R15 ;  /* 0x0072c40f01007387 */ /* 0x000fe80000100800 */
        /* <DEDUP_REMOVED lines=73> */
[----:B------:R-:W-:Y:S01]  /*47150*/  STL [R1+0x750c], R15 ;  /* 0x00750c0f01007387 */ /* 0x000fe20000100800 */
[----:B--2---:R-:W-:-:S03]  /*47160*/  IMAD R3, R5, R3, c[0x0][0x180] ;  /* 0x0000600005037624 */ /* 0x004fc600078e0203 */
        /* <DEDUP_REMOVED lines=11> */
[----:B------:R0:W-:Y:S04]  /*47220*/  STL [R1+0x756c], R15 ;  /* 0x00756c0f01007387 */ /* 0x0001e80000100800 */
        /* <DEDUP_REMOVED lines=85> */
[----:B-----5:R-:W-:Y:S04]  /*47780*/  STL [R1+0x72bc], R29 ;  /* 0x0072bc1d01007387 */ /* 0x020fe80000100800 */
        /* <DEDUP_REMOVED lines=230> */
[----:B------:R-:W2:Y:S01]  /*485f0*/  LDL.LU R5, [R1+0x7570] ;  /* 0x0075700001057983 */ /* 0x000ea20000300800 */
[----:B------:R-:W-:-:S02]  /*48600*/  ISETP.GT.AND P0, PT, R3, RZ, PT ;  /* 0x000000ff0300720c */ /* 0x000fc40003f04270 */
[----:B0-----:R-:W-:Y:S02]  /*48610*/  PRMT R15, RZ, 0x7610, R15 ;  /* 0x00007610ff0f7816 */ /* 0x001fe4000000000f */
[----:B-1----:R-:W-:Y:S02]  /*48620*/  PRMT R14, RZ, 0x7610, R14 ;  /* 0x00007610ff0e7816 */ /* 0x002fe4000000000e */
[C---:B------:R-:W-:Y:S02]  /*48630*/  ISETP.GT.AND P1, PT, R3.reuse, 0x1, PT ;  /* 0x000000010300780c */ /* 0x040fe40003f24270 */
[----:B------:R-:W-:-:S05]  /*48640*/  ISETP.GT.AND P2, PT, R3, 0x2, PT ;  /* 0x000000020300780c */ /* 0x000fca0003f44270 */
[----:B--2---:R-:W2:Y:S04]  /*48650*/  @P0 LDG.E.U16 R15, [R4.64] ;  /* 0x00000006040f0981 */ /* 0x004ea8000c1e1500 */
[----:B--2---:R0:W-:Y:S04]  /*48660*/  STL [R1+0x36c], R15 ;  /* 0x00036c0f01007387 */ /* 0x0041e80000100800 */
[----:B0-----:R-:W2:Y:S04]  /*48670*/  LDL.LU R15, [R1+0x756c] ;  /* 0x00756c00010f7983 */ /* 0x001ea80000300800 */
[----:B------:R-:W3:Y:S01]  /*48680*/  LDL.64 R4, [R1+0x1bd0] ;  /* 0x001bd00001047983 */ /* 0x000ee20000100a00 */
[----:B--2---:R-:W-:-:S03]  /*48690*/  PRMT R15, RZ, 0x7610, R15 ;  /* 0x00007610ff0f7816 */ /* 0x004fc6000000000f */
[----:B---3--:R-:W2:Y:S04]  /*486a0*/  @P0 LDG.E.U16 R14, [R4.64] ;  /* 0x00000006040e0981 */ /* 0x008ea8000c1e1500 */
[----:B--2---:R0:W-:Y:S04]  /*486b0*/  STL [R1+0x368], R14 ;  /* 0x0003680e01007387 */ /* 0x0041e80000100800 */
[----:B0-----:R-:W2:Y:S04]  /*486c0*/  LDL.LU R14, [R1+0x7568] ;  /* 0x00756800010e7983 */ /* 0x001ea80000300800 */
[----:B------:R-:W3:Y:S04]  /*486d0*/  LDL R4, [R1+0x23e8] ;  /* 0x0023e80001047983 */ /* 0x000ee80000100800 */
[----:B------:R-:W3:Y:S01]  /*486e0*/  LDL R5, [R1+0x23ec] ;  /* 0x0023ec0001057983 */ /* 0x000ee20000100800 */
[----:B------:R-:W-:-:S02]  /*486f0*/  ISETP.GT.AND P0, PT, R3, 0x3, PT ;  /* 0x000000030300780c */ /* 0x000fc40003f04270 */
[----:B--2---:R-:W-:Y:S02]  /*48700*/  PRMT R14, RZ, 0x7610, R14 ;  /* 0x00007610ff0e7816 */ /* 0x004fe4000000000e */
[----:B---3--:R-:W-:-:S04]  /*48710*/  @P1 LOP3.LUT R5, R5, R4, RZ, 0x3c, !PT ;  /* 0x0000000405051212 */ /* 0x008fc800078e3cff */
[----:B------:R-:W-:-:S04]  /*48720*/  @P1 LOP3.LUT R4, R5, R4, RZ, 0x3c, !PT ;  /* 0x0000000405041212 */ /* 0x000fc800078e3cff */
[----:B------:R-:W-:-:S05]  /*48730*/  @P1 LOP3.LUT R5, R5, R4, RZ, 0x3c, !PT ;  /* 0x0000000405051212 */ /* 0x000fca00078e3cff */
[----:B------:R-:W2:Y:S04]  /*48740*/  @P1 LDG.E.U16 R15, [R4.64] ;  /* 0x00000006040f1981 */ /* 0x000ea8000c1e1500 */
[----:B--2---:R0:W-:Y:S04]  /*48750*/  STL [R1+0x364], R15 ;  /* 0x0003640f01007387 */ /* 0x0041e80000100800 */
[----:B0-----:R-:W2:Y:S04]  /*48760*/  LDL.LU R15, [R1+0x7564] ;  /* 0x00756400010f7983 */ /* 0x001ea80000300800 */
[----:B------:R-:W3:Y:S04]  /*48770*/  LDL R4, [R1+0x23e0] ;  /* 0x0023e00001047983 */ /* 0x000ee80000100800 */
[----:B------:R-:W3:Y:S01]  /*48780*/  LDL R5, [R1+0x23e4] ;  /* 0x0023e40001057983 */ /* 0x000ee20000100800 */
[----:B--2---:R-:W-:-:S02]  /*48790*/  PRMT R15, RZ, 0x7610, R15 ;  /* 0x00007610ff0f7816 */ /* 0x004fc4000000000f */
        /* <DEDUP_REMOVED lines=521> */
[----:B------:R-:W-:-:S02]  /*4a830*/  PRMT R0, RZ, 0x7610, R0 ;  /* 0x00007610ff007816 */ /* 0x000fc40000000000 */
[----:B------:R-:W-:Y:S02]  /*4a840*/  ISETP.GT.AND P1, PT, R3, 0x1f, PT ;  /* 0x0000001f0300780c */ /* 0x000fe40003f24270 */
        /* <DEDUP_REMOVED lines=17> */
[----:B------:R-:W3:Y:S02]  /*4a960*/  LDL R5, [R1+0x221c] ;  /* 0x00221c0001057983 */ /* 0x000ee40000100800 */
[----:B---3--:R-:W-:-:S04]  /*4a970*/  @P0 LOP3.LUT R5, R5, R4, RZ, 0x3c, !PT ;  /* 0x0000000405050212 */ /* 0x008fc800078e3cff */
[----:B------:R-:W-:-:S04]  /*4a980*/  @P0 LOP3.LUT R4, R5, R4, RZ, 0x3c, !PT ;  /* 0x0000000405040212 */ /* 0x000fc800078e3cff */
[----:B------:R-:W-:-:S05]  /*4a990*/  @P0 LOP3.LUT R5, R5, R4, RZ, 0x3c, !PT ;  /* 0x0000000405050212 */ /* 0x000fca00078e3cff */
[----:B------:R-:W3:Y:S04]  /*4a9a0*/  @P0 LDG.E.U16 R15, [R4.64] ;  /* 0x00000006040f0981 */ /* 0x000ee8000c1e1500 */
[----:B---3--:R0:W-:Y:S04]  /*4a9b0*/  STL [R1+0x1f4], R15 ;  /* 0x0001f40f01007387 */ /* 0x0081e80000100800 */
[----:B0-----:R-:W3:Y:S04]  /*4a9c0*/  LDL.LU R15, [R1+0x747c] ;  /* 0x00747c00010f7983 */ /* 0x001ee80000300800 */
[----:B------:R-:W4:Y:S04]  /*4a9d0*/  LDL R4, [R1+0x2210] ;  /* 0x0022100001047983 */ /* 0x000f280000100800 */
[----:B------:R-:W4:Y:S01]  /*4a9e0*/  LDL R5, [R1+0x2214] ;  /* 0x0022140001057983 */ /* 0x000f220000100800 */
[----:B------:R-:W-:-:S02]  /*4a9f0*/  ISETP.GT.AND P2, PT, R3, 0x20, PT ;  /* 0x000000200300780c */ /* 0x000fc40003f44270 */
[----:B---3--:R-:W-:Y:S02]  /*4aa00*/  PRMT R15, RZ, 0x7610, R15 ;  /* 0x00007610ff0f7816 */ /* 0x008fe4000000000f */
[----:B----4-:R-:W-:-:S04]  /*4aa10*/  @P0 LOP3.LUT R5, R5, R4, RZ, 0x3c, !PT ;  /* 0x0000000405050212 */ /* 0x010fc800078e3cff */
[----:B------:R-:W-:-:S04]  /*4aa20*/  @P0 LOP3.LUT R4, R5, R4, RZ, 0x3c, !PT ;  /* 0x0000000405040212 */ /* 0x000fc800078e3cff */
[----:B------:R-:W-:-:S05]  /*4aa30*/  @P0 LOP3.LUT R5, R5, R4, RZ, 0x3c, !PT ;  /* 0x0000000405050212 */ /* 0x000fca00078e3cff */
[----:B------:R0:W3:Y:S04]  /*4aa40*/  @P0 LDG.E.U16 R0, [R4.64] ;  /* 0x0000000604000981 */ /* 0x0000e8000c1e1500 */
[----:B0-----:R-:W4:Y:S04]  /*4aa50*/  LDL R4, [R1+0x2208] ;  /* 0x0022080001047983 */ /* 0x001f280000100800 */
[----:B------:R-:W4:Y:S01]  /*4aa60*/  LDL R5, [R1+0x220c] ;  /* 0x00220c0001057983 */ /* 0x000f220000100800 */
[----:B--2---:R-:W-:-:S03]  /*4aa70*/  PRMT R14, RZ, 0x7610, R14 ;  /* 0x00007610ff0e7816 */ /* 0x004fc6000000000e */
[----:B---3--:R-:W-:Y:S01]  /*4aa80*/  STL [R1+0x7180], R0 ;  /* 0x0071800001007387 */ /* 0x008fe20000100800 */
[----:B----4-:R-:W-:-:S04]  /*4aa90*/  @P1 LOP3.LUT R5, R5, R4, RZ, 0x3c, !PT ;  /* 0x0000000405051212 */ /* 0x010fc800078e3cff */
        /* <DEDUP_REMOVED lines=274> */
[----:B---3--:R-:W-:-:S02]  /*4bbc0*/  PRMT R15, RZ, 0x7610, R15 ;  /* 0x00007610ff0f7816 */ /* 0x008fc4000000000f */
        /* <DEDUP_REMOVED lines=621> */
[----:B0-----:R-:W2:Y:S01]  /*4e2a0*/  LDL.LU R15, [R1+0x7304] ;  /* 0x00730400010f7983 */ /* 0x001ea20000300800 */
[----:B------:R-:W3:Y:S02]  /*4e2b0*/  LDL R4, [R1+0x1ed0] ;  /* 0x001ed00001047983 */ /* 0x000ee40000100800 */
        /* <DEDUP_REMOVED lines=156> */
[----:B---3--:R-:W-:-:S04]  /*4ec80*/  @P2 LOP3.LUT R5, R5, R4, RZ, 0x3c, !PT ;  /* 0x0000000405052212 */ /* 0x008fc800078e3cff */
[----:B------:R-:W-:-:S04]  /*4ec90*/  @P2 LOP3.LUT R4, R5, R4, RZ, 0x3c, !PT ;  /* 0x0000000405042212 */ /* 0x000fc800078e3cff */
[----:B------:R-:W-:-:S05]  /*4eca0*/  @P2 LOP3.LUT R5, R5, R4, RZ, 0x3c, !PT ;  /* 0x0000000405052212 */ /* 0x000fca00078e3cff */
[----:B------:R-:W3:Y:S04]  /*4ecb0*/  @P2 LDG.E.U16 R14, [R4.64] ;  /* 0x00000006040e2981 */ /* 0x000ee8000c1e1500 */
[----:B---3--:R0:W-:Y:S04]  /*4ecc0*/  STL [R1+0x68], R14 ;  /* 0x0000680e01007387 */ /* 0x0081e80000100800 */
[----:B0-----:R-:W3:Y:S01]  /*4ecd0*/  LDL.LU R14, [R1+0x72c0] ;  /* 0x0072c000010e7983 */ /* 0x001ee20000300800 */
[----:B------:R-:W4:Y:S02]  /*4ece0*/  LDL R4, [R1+0x1d70] ;  /* 0x001d700001047983 */ /* 0x000f240000100800 */
[----:B------:R-:W4:Y:S01]  /*4ecf0*/  LDL R5, [R1+0x1d74] ;  /* 0x001d740001057983 */ /* 0x000f220000100800 */
[----:B------:R-:W-:-:S02]  /*4ed00*/  PRMT R28, RZ, 0x7610, R28 ;  /* 0x00007610ff1c7816 */ /* 0x000fc4000000001c */
[----:B----4-:R-:W-:-:S04]  /*4ed10*/  @P2 LOP3.LUT R5, R5, R4, RZ, 0x3c, !PT ;  /* 0x0000000405052212 */ /* 0x010fc800078e3cff */
[----:B------:R-:W-:-:S04]  /*4ed20*/  @P2 LOP3.LUT R4, R5, R4, RZ, 0x3c, !PT ;  /* 0x0000000405042212 */ /* 0x000fc800078e3cff */
[----:B------:R-:W-:-:S05]  /*4ed30*/  @P2 LOP3.LUT R5, R5, R4, RZ, 0x3c, !PT ;  /* 0x0000000405052212 */ /* 0x000fca00078e3cff */
[----:B------:R-:W4:Y:S04]  /*4ed40*/  @P2 LDG.E.U16 R29, [R4.64] ;  /* 0x00000006041d2981 */ /* 0x000f28000c1e1500 */
[----:B----4-:R0:W-:Y:S04]  /*4ed50*/  STL [R1+0x64], R29 ;  /* 0x0000641d01007387 */ /* 0x0101e80000100800 */
[----:B0-----:R-:W4:Y:S01]  /*4ed60*/  LDL.LU R29, [R1+0x72bc] ;  /* 0x0072bc00011d7983 */ /* 0x001f220000300800 */
[----:B------:R-:W2:Y:S02]  /*4ed70*/  LDL R4, [R1+0x1cf8] ;  /* 0x001cf80001047983 */ /* 0x000ea40000100800 */
[----:B------:R-:W2:Y:S01]  /*4ed80*/  LDL R5, [R1+0x1cfc] ;  /* 0x001cfc0001057983 */ /* 0x000ea20000100800 */
[----:B------:R-:W-:-:S02]  /*4ed90*/  PRMT R27, RZ, 0x7610, R27 ;  /* 0x00007610ff1b7816 */ /* 0x000fc4000000001b */
[----:B--2---:R-:W-:-:S04]  /*4eda0*/  @P3 LOP3.LUT R5, R5, R4, RZ, 0x3c, !PT ;  /* 0x0000000405053212 */ /* 0x004fc800078e3cff */
[----:B------:R-:W-:-:S04]  /*4edb0*/  @P3 LOP3.LUT R4, R5, R4, RZ, 0x3c, !PT ;  /* 0x0000000405043212 */ /* 0x000fc800078e3cff */
[----:B------:R-:W-:-:S05]  /*4edc0*/  @P3 LOP3.LUT R5, R5, R4, RZ, 0x3c, !PT ;  /* 0x0000000405053212 */ /* 0x000fca00078e3cff */
[----:B------:R-:W2:Y:S04]  /*4edd0*/  @P3 LDG.E.U16 R28, [R4.64] ;  /* 0x00000006041c3981 */ /* 0x000ea8000c1e1500 */
[----:B--2---:R0:W-:Y:S04]  /*4ede0*/  STL [R1+0x60], R28 ;  /* 0x0000601c01007387 */ /* 0x0041e80000100800 */
[----:B0-----:R-:W2:Y:S01]  /*4edf0*/  LDL.LU R28, [R1+0x72b8] ;  /* 0x0072b800011c7983 */ /* 0x001ea20000300800 */
        /* <DEDUP_REMOVED lines=12> */
[----:B------:R-:W-:Y:S02]  /*4eec0*/  PRMT R24, RZ, 0x7610, R24 ;  /* 0x00007610ff187816 */ /* 0x000fe40000000018 */
[----:B------:R-:W-:Y:S02]  /*4eed0*/  ISETP.GT.AND P1, PT, R3, 0x61, PT ;  /* 0x000000610300780c */ /* 0x000fe40003f24270 */
        /* <DEDUP_REMOVED lines=18> */
[----:B------:R-:W2:Y:S02]  /*4f000*/  LDL R5, [R1+0x1e44] ;  /* 0x001e440001057983 */ /* 0x000ea40000100800 */
        /* <DEDUP_REMOVED lines=30> */
[----:B------:R0:W2:Y:S04]  /*4f1f0*/  @P2 LDG.E.U16 R15, [R4.64] ;  /* 0x00000006040f2981 */ /* 0x0000a8000c1e1500 */
[----:B0-----:R-:W3:Y:S04]  /*4f200*/  LDL R4, [R1+0x1d60] ;  /* 0x001d600001047983 */ /* 0x001ee80000100800 */
[----:B------:R-:W3:Y:S04]  /*4f210*/  LDL R5, [R1+0x1d64] ;  /* 0x001d640001057983 */ /* 0x000ee80000100800 */
[----:B--2---:R0:W-:Y:S04]  /*4f220*/  STL [R1+0x44], R15 ;  /* 0x0000440f01007387 */ /* 0x0041e80000100800 */
[----:B0-----:R-:W2:Y:S01]  /*4f230*/  LDL R15, [R1+0x1c64] ;  /* 0x001c6400010f7983 */ /* 0x001ea20000100800 */
[----:B---3--:R-:W-:-:S02]  /*4f240*/  @P2 LOP3.LUT R5, R5, R4, RZ, 0x3c, !PT ;  /* 0x0000000405052212 */ /* 0x008fc400078e3cff */
[----:B------:R-:W-:Y:S02]  /*4f250*/  PRMT R17, RZ, 0x7610, R17 ;  /* 0x00007610ff117816 */ /* 0x000fe40000000011 */
[----:B------:R-:W-:Y:S02]  /*4f260*/  PRMT R16, RZ, 0x7610, R16 ;  /* 0x00007610ff107816 */ /* 0x000fe40000000010 */
[----:B------:R-:W-:Y:S02]  /*4f270*/  ISETP.GT.AND P4, PT, R3, 0x79, PT ;  /* 0x000000790300780c */ /* 0x000fe40003f84270 */
[----:B------:R-:W-:-:S04]  /*4f280*/  @P2 LOP3.LUT R4, R5, R4, RZ, 0x3c, !PT ;  /* 0x0000000405042212 */ /* 0x000fc800078e3cff */
[----:B------:R-:W-:-:S05]  /*4f290*/  @P2 LOP3.LUT R5, R5, R4, RZ, 0x3c, !PT ;  /* 0x0000000405052212 */ /* 0x000fca00078e3cff */
[----:B------:R-:W3:Y:S04]  /*4f2a0*/  @P2 LDG.E.U16 R20, [R4.64] ;  /* 0x0000000604142981 */ /* 0x000ee8000c1e1500 */
[----:B---3--:R0:W-:Y:S04]  /*4f2b0*/  STL [R1+0x40], R20 ;  /* 0x0000401401007387 */ /* 0x0081e80000100800 */
[----:B0-----:R-:W3:Y:S01]  /*4f2c0*/  LDL.LU R20, [R1+0x729c] ;  /* 0x00729c0001147983 */ /* 0x001ee20000300800 */
        /* <DEDUP_REMOVED lines=30> */
[----:B------:R-:W-:-:S02]  /*4f4b0*/  @P4 IMAD.MOV.U32 R4, RZ, RZ, R15 ;  /* 0x000000ffff044224 */ /* 0x000fc400078e000f */
[----:B------:R-:W3:Y:S04]  /*4f4c0*/  LDL R15, [R1+0x1d50] ;  /* 0x001d5000010f7983 */ /* 0x000ee80000100800 */
[----:B--2---:R0:W2:Y:S04]  /*4f4d0*/  @P4 LDG.E.U16 R14, [R4.64] ;  /* 0x00000006040e4981 */ /* 0x0040a8000c1e1500 */
[----:B0-----:R-:W2:Y:S04]  /*4f4e0*/  LDL R4, [R1+0x1e38] ;  /* 0x001e380001047983 */ /* 0x001ea80000100800 */
[----:B------:R-:W2:Y:S02]  /*4f4f0*/  LDL R5, [R1+0x1e3c] ;  /* 0x001e3c0001057983 */ /* 0x000ea40000100800 */
[----:B--2---:R-:W-:-:S04]  /*4f500*/  @P0 LOP3.LUT R5, R5, R4, RZ, 0x3c, !PT ;  /* 0x0000000405050212 */ /* 0x004fc800078e3cff */
[----:B------:R-:W-:-:S04]  /*4f510*/  @P0 LOP3.LUT R4, R5, R4, RZ, 0x3c, !PT ;  /* 0x0000000405040212 */ /* 0x000fc800078e3cff */
[----:B------:R-:W-:-:S05]  /*4f520*/  @P0 LOP3.LUT R5, R5, R4, RZ, 0x3c, !PT ;  /* 0x0000000405050212 */ /* 0x000fca00078e3cff */
[----:B------:R-:W2:Y:S04]  /*4f530*/  @P0 LDG.E.U16 R12, [R4.64] ;  /* 0x00000006040c0981 */ /* 0x000ea8000c1e1500 */
[----:B------:R0:W-:Y:S04]  /*4f540*/  STL [R1+0x30], R14 ;  /* 0x0000300e01007387 */ /* 0x0001e80000100800 */
[----:B0-----:R-:W3:Y:S04]  /*4f550*/  LDL R14, [R1+0x1d54] ;  /* 0x001d5400010e7983 */ /* 0x001ee80000100800 */
        /* <DEDUP_REMOVED lines=17> */
[----:B------:R-:W2:Y:S01]  /*4f670*/  @P1 LDG.E.U16 R10, [R4.64] ;  /* 0x00000006040a1981 */ /* 0x000ea2000c1e1500 */
[----:B------:R-:W-:-:S03]  /*4f680*/  ISETP.GT.AND P2, PT, R3, 0x6a, PT ;  /* 0x0000006a0300780c */ /* 0x000fc60003f44270 */
[----:B--2---:R0:W-:Y:S04]  /*4f690*/  STL [R1+0x24], R10 ;  /* 0x0000240a01007387 */ /* 0x0041e80000100800 */
[----:B0-----:R-:W2:Y:S01]  /*4f6a0*/  LDL.LU R10, [R1+0x7284] ;  /* 0x00728400010a7983 */ /* 0x001ea20000300800 */
[----:B------:R-:W2:Y:S02]  /*4f6b0*/  LDL R4, [R1+0x1d58] ;  /* 0x001d580001047983 */ /* 0x000ea40000100800 */
[----:B------:R-:W2:Y:S01]  /*4f6c0*/  LDL R5, [R1+0x1d5c] ;  /* 0x001d5c0001057983 */ /* 0x000ea20000100800 */
[----:B------:R-:W-:Y:S02]  /*4f6d0*/  PRMT R21, RZ, 0x7610, R21 ;  /* 0x00007610ff157816 */ /* 0x000fe40000000015 */
[----:B------:R-:W-:-:S02]  /*4f6e0*/  PRMT R19, RZ, 0x7610, R19 ;  /* 0x00007610ff137816 */ /* 0x000fc40000000013 */
[----:B--2---:R-:W-:-:S04]  /*4f6f0*/  @P2 LOP3.LUT R5, R5, R4, RZ, 0x3c, !PT ;  /* 0x0000000405052212 */ /* 0x004fc800078e3cff */
[----:B------:R-:W-:-:S04]  /*4f700*/  @P2 LOP3.LUT R4, R5, R4, RZ, 0x3c, !PT ;  /* 0x0000000405042212 */ /* 0x000fc800078e3cff */
[----:B------:R-:W-:-:S05]  /*4f710*/  @P2 LOP3.LUT R5, R5, R4, RZ, 0x3c, !PT ;  /* 0x0000000405052212 */ /* 0x000fca00078e3cff */
[----:B------:R3:W2:Y:S02]  /*4f720*/  @P2 LDG.E.U16 R21, [R4.64] ;  /* 0x0000000604152981 */ /* 0x0006a4000c1e1500 */
[----:B---3--:R-:W-:Y:S02]  /*4f730*/  @P2 IMAD.MOV.U32 R4, RZ, RZ, R14 ;  /* 0x000000ffff042224 */ /* 0x008fe400078e000e */
[----:B------:R-:W-:-:S05]  /*4f740*/  @P2 IMAD.MOV.U32 R5, RZ, RZ, R15 ;  /* 0x000000ffff052224 */ /* 0x000fca00078e000f */
[----:B------:R-:W3:Y:S04]  /*4f750*/  @P2 LDG.E.U16 R19, [R4.64] ;  /* 0x0000000604132981 */ /* 0x000ee8000c1e1500 */
[----:B--2---:R0:W-:Y:S04]  /*4f760*/  STL [R1+0x20], R21 ;  /* 0x0000201501007387 */ /* 0x0041e80000100800 */
[----:B0-----:R-:W2:Y:S01]  /*4f770*/  LDL.LU R21, [R1+0x7280] ;  /* 0x0072800001157983 */ /* 0x001ea20000300800 */
[----:B------:R-:W2:Y:S02]  /*4f780*/  LDL R15, [R1+0x1e30] ;  /* 0x001e3000010f7983 */ /* 0x000ea40000100800 */
[----:B------:R-:W2:Y:S01]  /*4f790*/  LDL R14, [R1+0x1e34] ;  /* 0x001e3400010e7983 */ /* 0x000ea20000100800 */
[----:B---3--:R0:W-:Y:S04]  /*4f7a0*/  STL [R1+0x1c], R19 ;  /* 0x00001c1301007387 */ /* 0x0081e80000100800 */
[----:B0-----:R-:W3:Y:S01]  /*4f7b0*/  LDL.LU R19, [R1+0x727c] ;  /* 0x00727c0001137983 */ /* 0x001ee20000300800 */
[----:B------:R-:W2:Y:S02]  /*4f7c0*/  LDL R4, [R1+0x1cd8] ;  /* 0x001cd80001047983 */ /* 0x000ea40000100800 */
[----:B------:R-:W2:Y:S01]  /*4f7d0*/  LDL R5, [R1+0x1cdc] ;  /* 0x001cdc0001057983 */ /* 0x000ea20000100800 */
[----:B------:R-:W-:-:S02]  /*4f7e0*/  ISETP.GT.AND P3, PT, R3, 0x72, PT ;  /* 0x000000720300780c */ /* 0x000fc40003f64270 */
[----:B------:R-:W-:-:S11]  /*4f7f0*/  PRMT R18, RZ, 0x7610, R18 ;  /* 0x00007610ff127816 */ /* 0x000fd60000000012 */
        /* <DEDUP_REMOVED lines=31> */
[----:B------:R0:W2:Y:S01]  /*4f9f0*/  @P4 LDG.E.U16 R7, [R4.64] ;  /* 0x0000000604074981 */ /* 0x0000a2000c1e1500 */
[----:B------:R-:W-:Y:S01]  /*4fa00*/  PRMT R0, RZ, 0x7610, R0 ;  /* 0x00007610ff007816 */ /* 0x000fe20000000000 */
[----:B0-----:R-:W-:Y:S02]  /*4fa10*/  @P0 IMAD.MOV.U32 R4, RZ, RZ, R14 ;  /* 0x000000ffff040224 */ /* 0x001fe400078e000e */
[----:B------:R-:W-:-:S05]  /*4fa20*/  @P0 IMAD.MOV.U32 R5, RZ, RZ, R15 ;  /* 0x000000ffff050224 */ /* 0x000fca00078e000f */
[----:B------:R0:W3:Y:S04]  /*4fa30*/  @P0 LDG.E.U16 R0, [R4.64] ;  /* 0x0000000604000981 */ /* 0x0000e8000c1e1500 */
[----:B--2---:R1:W-:Y:S04]  /*4fa40*/  STL [R1+0xc], R7 ;  /* 0x00000c0701007387 */ /* 0x0043e80000100800 */
[----:B-1----:R-:W2:Y:S01]  /*4fa50*/  LDL.LU R7, [R1+0x726c] ;  /* 0x00726c0001077983 */ /* 0x002ea20000300800 */
[----:B0-----:R-:W2:Y:S02]  /*4fa60*/  LDL R4, [R1+0x1dc8] ;  /* 0x001dc80001047983 */ /* 0x001ea40000100800 */
[----:B------:R-:W2:Y:S01]  /*4fa70*/  LDL R5, [R1+0x1dcc] ;  /* 0x001dcc0001057983 */ /* 0x000ea20000100800 */
[----:B------:R-:W-:-:S02]  /*4fa80*/  ISETP.GT.AND P1, PT, R3, 0x63, PT ;  /* 0x000000630300780c */ /* 0x000fc40003f24270 */
[----:B------:R-:W-:Y:S01]  /*4fa90*/  PRMT R6, RZ, 0x7610, R6 ;  /* 0x00007610ff067816 */ /* 0x000fe20000000006 */
[----:B------:R-:W3:Y:S04]  /*4faa0*/  LDL R15, [R1+0x1d40] ;  /* 0x001d4000010f7983 */ /* 0x000ee80000100800 */
[----:B------:R-:W3:Y:S06]  /*4fab0*/  LDL R14, [R1+0x1d44] ;  /* 0x001d4400010e7983 */ /* 0x000eec0000100800 */
[----:B--2---:R-:W-:-:S04]  /*4fac0*/  @P1 LOP3.LUT R5, R5, R4, RZ, 0x3c, !PT ;  /* 0x0000000405051212 */ /* 0x004fc800078e3cff */
[----:B------:R-:W-:-:S04]  /*4fad0*/  @P1 LOP3.LUT R4, R5, R4, RZ, 0x3c, !PT ;  /* 0x0000000405041212 */ /* 0x000fc800078e3cff */
[----:B------:R-:W-:-:S05]  /*4fae0*/  @P1 LOP3.LUT R5, R5, R4, RZ, 0x3c, !PT ;  /* 0x0000000405051212 */ /* 0x000fca00078e3cff */
[----:B------:R-:W2:Y:S04]  /*4faf0*/  @P1 LDG.E.U16 R6, [R4.64] ;  /* 0x0000000604061981 */ /* 0x000ea8000c1e1500 */
[----:B---3--:R-:W-:Y:S04]  /*4fb00*/  STL [R1+0x71e0], R0 ;  /* 0x0071e00001007387 */ /* 0x008fe80000100800 */
[----:B--2---:R0:W-:Y:S04]  /*4fb10*/  STL [R1+0x4], R6 ;  /* 0x0000040601007387 */ /* 0x0041e80000100800 */
[----:B0-----:R-:W2:Y:S01]  /*4fb20*/  LDL.LU R6, [R1+0x7268] ;  /* 0x0072680001067983 */ /* 0x001ea20000300800 */
[----:B------:R-:W3:Y:S02]  /*4fb30*/  LDL R4, [R1+0x1dc0] ;  /* 0x001dc00001047983 */ /* 0x000ee40000100800 */
[----:B------:R-:W3:Y:S01]  /*4fb40*/  LDL R5, [R1+0x1dc4] ;  /* 0x001dc40001057983 */ /* 0x000ee20000100800 */
[----:B------:R-:W-:-:S02]  /*4fb50*/  PRMT R0, RZ, 0x7610, R0 ;  /* 0x00007610ff007816 */ /* 0x000fc40000000000 */
[----:B---3--:R-:W-:-:S04]  /*4fb60*/  @P1 LOP3.LUT R5, R5, R4, RZ, 0x3c, !PT ;  /* 0x0000000405051212 */ /* 0x008fc800078e3cff */
[----:B------:R-:W-:-:S04]  /*4fb70*/  @P1 LOP3.LUT R4, R5, R4, RZ, 0x3c, !PT ;  /* 0x0000000405041212 */ /* 0x000fc800078e3cff */
[----:B------:R-:W-:-:S05]  /*4fb80*/  @P1 LOP3.LUT R5, R5, R4, RZ, 0x3c, !PT ;  /* 0x0000000405051212 */ /* 0x000fca00078e3cff */
[----:B------:R0:W3:Y:S04]  /*4fb90*/  @P1 LDG.E.U16 R0, [R4.64] ;  /* 0x0000000604001981 */ /* 0x0000e8000c1e1500 */
[----:B0-----:R-:W2:Y:S04]  /*4fba0*/  LDL R4, [R1+0x1d48] ;  /* 0x001d480001047983 */ /* 0x001ea80000100800 */
[----:B------:R-:W2:Y:S01]  /*4fbb0*/  LDL R5, [R1+0x1d4c] ;  /* 0x001d4c0001057983 */ /* 0x000ea20000100800 */
[----:B------:R-:W-:Y:S02]  /*4fbc0*/  ISETP.GT.AND P2, PT, R3, 0x6b, PT ;  /* 0x0000006b0300780c */ /* 0x000fe40003f44270 */
[----:B----4-:R-:W-:-:S11]  /*4fbd0*/  PRMT R29, RZ, 0x7610, R29 ;  /* 0x00007610ff1d7816 */ /* 0x010fd6000000001d */
[----:B--2---:R-:W-:-:S04]  /*4fbe0*/  @P2 LOP3.LUT R5, R5, R4, RZ, 0x3c, !PT ;  /* 0x0000000405052212 */ /* 0x004fc800078e3cff */
[----:B------:R-:W-:-:S04]  /*4fbf0*/  @P2 LOP3.LUT R4, R5, R4, RZ, 0x3c, !PT ;  /* 0x0000000405042212 */ /* 0x000fc800078e3cff */
[----:B------:R-:W-:-:S05]  /*4fc00*/  @P2 LOP3.LUT R5, R5, R4, RZ, 0x3c, !PT ;  /* 0x0000000405052212 */ /* 0x000fca00078e3cff */
[----:B------:R0:W2:Y:S01]  /*4fc10*/  @P2 LDG.E.U16 R29, [R4.64] ;  /* 0x00000006041d2981 */ /* 0x0000a2000c1e1500 */
[----:B------:R-:W-:-:S03]  /*4fc20*/  PRMT R28, RZ, 0x7610, R28 ;  /* 0x00007610ff1c7816 */ /* 0x000fc6000000001c */
[----:B---3--:R-:W-:Y:S01]  /*4fc30*/  STL [R1+0x71f8], R0 ;  /* 0x0071f80001007387 */ /* 0x008fe20000100800 */
[----:B------:R-:W-:Y:S02]  /*4fc40*/  STL [R1+0x7248], R0 ;  /* 0x0072480001007387 */ /* 0x000fe40000100800 */
[----:B------:R-:W-:Y:S02]  /*4fc50*/  STL [R1+0x7258], R0 ;  /* 0x0072580001007387 */ /* 0x000fe40000100800 */
[----:B------:R-:W-:Y:S02]  /*4fc60*/  STL [R1+0x7260], R0 ;  /* 0x0072600001007387 */ /* 0x000fe40000100800 */
[----:B0-----:R-:W-:Y:S02]  /*4fc70*/  @P2 IMAD.MOV.U32 R4, RZ, RZ, R14 ;  /* 0x000000ffff042224 */ /* 0x001fe400078e000e */
[----:B------:R-:W-:-:S05]  /*4fc80*/  @P2 IMAD.MOV.U32 R5, RZ, RZ, R15 ;  /* 0x000000ffff052224 */ /* 0x000fca00078e000f */
[----:B------:R0:W3:Y:S04]  /*4fc90*/  @P2 LDG.E.U16 R28, [R4.64] ;  /* 0x00000006041c2981 */ /* 0x0000e8000c1e1500 */
[----:B--2---:R-:W-:Y:S01]  /*4fca0*/  STL [R1+0x71fc], R29 ;  /* 0x0071fc1d01007387 */ /* 0x004fe20000100800 */
[----:B0-----:R-:W2:Y:S02]  /*4fcb0*/  LDL R4, [R1+0x1cc8] ;  /* 0x001cc80001047983 */ /* 0x001ea40000100800 */
[----:B------:R-:W2:Y:S01]  /*4fcc0*/  LDL R5, [R1+0x1ccc] ;  /* 0x001ccc0001057983 */ /* 0x000ea20000100800 */
[----:B------:R-:W-:Y:S02]  /*4fcd0*/  ISETP.GT.AND P3, PT, R3, 0x73, PT ;  /* 0x000000730300780c */ /* 0x000fe40003f64270 */
[----:B------:R-:W-:Y:S01]  /*4fce0*/  PRMT R27, RZ, 0x7610, R27 ;  /* 0x00007610ff1b7816 */ /* 0x000fe2000000001b */
[----:B------:R-:W4:Y:S04]  /*4fcf0*/  LDL R15, [R1+0x1c40] ;  /* 0x001c4000010f7983 */ /* 0x000f280000100800 */
[----:B------:R-:W4:Y:S04]  /*4fd00*/  LDL R14, [R1+0x1c44] ;  /* 0x001c4400010e7983 */ /* 0x000f280000100800 */
[----:B---3--:R-:W-:Y:S02]  /*4fd10*/  STL [R1+0x7200], R28 ;  /* 0x0072001c01007387 */ /* 0x008fe40000100800 */
[----:B--2---:R-:W-:-:S04]  /*4fd20*/  @P3 LOP3.LUT R5, R5, R4, RZ, 0x3c, !PT ;  /* 0x0000000405053212 */ /* 0x004fc800078e3cff */
[----:B------:R-:W-:-:S04]  /*4fd30*/  @P3 LOP3.LUT R4, R5, R4, RZ, 0x3c, !PT ;  /* 0x0000000405043212 */ /* 0x000fc800078e3cff */
[----:B------:R-:W-:-:S05]  /*4fd40*/  @P3 LOP3.LUT R5, R5, R4, RZ, 0x3c, !PT ;  /* 0x0000000405053212 */ /* 0x000fca00078e3cff */
[----:B------:R0:W2:Y:S04]  /*4fd50*/  @P3 LDG.E.U16 R27, [R4.64] ;  /* 0x00000006041b3981 */ /* 0x0000a8000c1e1500 */
[----:B0-----:R-:W3:Y:S04]  /*4fd60*/  LDL R4, [R1+0x1cc0] ;  /* 0x001cc00001047983 */ /* 0x001ee80000100800 */
[----:B------:R-:W3:Y:S01]  /*4fd70*/  LDL R5, [R1+0x1cc4] ;  /* 0x001cc40001057983 */ /* 0x000ee20000100800 */
[----:B------:R-:W-:Y:S02]  /*4fd80*/  PRMT R26, RZ, 0x7610, R26 ;  /* 0x00007610ff1a7816 */ /* 0x000fe4000000001a */
[----:B---3--:R-:W-:-:S04]  /*4fd90*/  @P3 LOP3.LUT R5, R5, R4, RZ, 0x3c, !PT ;  /* 0x0000000405053212 */ /* 0x008fc800078e3cff */
[----:B------:R-:W-:-:S04]  /*4fda0*/  @P3 LOP3.LUT R4, R5, R4, RZ, 0x3c, !PT ;  /* 0x0000000405043212 */ /* 0x000fc800078e3cff */
[----:B------:R-:W-:Y:S01]  /*4fdb0*/  @P3 LOP3.LUT R5, R5, R4, RZ, 0x3c, !PT ;  /* 0x0000000405053212 */ /* 0x000fe200078e3cff */
[----:B--2---:R-:W-:Y:S04]  /*4fdc0*/  STL [R1+0x7204], R27 ;  /* 0x0072041b01007387 */ /* 0x004fe80000100800 */
[----:B------:R0:W2:Y:S04]  /*4fdd0*/  @P3 LDG.E.U16 R26, [R4.64] ;  /* 0x00000006041a3981 */ /* 0x0000a8000c1e1500 */
[----:B0-----:R-:W3:Y:S04]  /*4fde0*/  LDL R4, [R1+0x1c48] ;  /* 0x001c480001047983 */ /* 0x001ee80000100800 */
[----:B------:R-:W3:Y:S01]  /*4fdf0*/  LDL R5, [R1+0x1c4c] ;  /* 0x001c4c0001057983 */ /* 0x000ee20000100800 */
[----:B------:R-:W-:-:S02]  /*4fe00*/  ISETP.GT.AND P4, PT, R3, 0x7b, PT ;  /* 0x0000007b0300780c */ /* 0x000fc40003f84270 */
[----:B------:R-:W-:-:S11]  /*4fe10*/  PRMT R25, RZ, 0x7610, R25 ;  /* 0x00007610ff197816 */ /* 0x000fd60000000019 */
[----:B---3--:R-:W-:-:S04]  /*4fe20*/  @P4 LOP3.LUT R5, R5, R4, RZ, 0x3c, !PT ;  /* 0x0000000405054212 */ /* 0x008fc800078e3cff */
[----:B------:R-:W-:-:S04]  /*4fe30*/  @P4 LOP3.LUT R4, R5, R4, RZ, 0x3c, !PT ;  /* 0x0000000405044212 */ /* 0x000fc800078e3cff */
[----:B------:R-:W-:-:S05]  /*4fe40*/  @P4 LOP3.LUT R5, R5, R4, RZ, 0x3c, !PT ;  /* 0x0000000405054212 */ /* 0x000fca00078e3cff */
[----:B------:R4:W3:Y:S01]  /*4fe50*/  @P4 LDG.E.U16 R25, [R4.64] ;  /* 0x0000000604194981 */ /* 0x0008e2000c1e1500 */
[----:B------:R-:W-:-:S03]  /*4fe60*/  PRMT R24, RZ, 0x7610, R24 ;  /* 0x00007610ff187816 */ /* 0x000fc60000000018 */
[----:B--2---:R-:W-:Y:S01]  /*4fe70*/  STL [R1+0x7208], R26 ;  /* 0x0072081a01007387 */ /* 0x004fe20000100800 */
[----:B----4-:R-:W-:Y:S02]  /*4fe80*/  @P4 IMAD.MOV.U32 R4, RZ, RZ, R14 ;  /* 0x000000ffff044224 */ /* 0x010fe400078e000e */
[----:B------:R-:W-:-:S05]  /*4fe90*/  @P4 IMAD.MOV.U32 R5, RZ, RZ, R15 ;  /* 0x000000ffff054224 */ /* 0x000fca00078e000f */
[----:B------:R0:W2:Y:S04]  /*4fea0*/  @P4 LDG.E.U16 R24, [R4.64] ;  /* 0x0000000604184981 */ /* 0x0000a8000c1e1500 */
[----:B---3--:R-:W-:Y:S01]  /*4feb0*/  STL [R1+0x720c], R25 ;  /* 0x00720c1901007387 */ /* 0x008fe20000100800 */
[----:B0-----:R-:W3:Y:S02]  /*4fec0*/  LDL R4, [R1+0x1e28] ;  /* 0x001e280001047983 */ /* 0x001ee40000100800 */
[----:B------:R-:W3:Y:S01]  /*4fed0*/  LDL R5, [R1+0x1e2c] ;  /* 0x001e2c0001057983 */ /* 0x000ee20000100800 */
[----:B------:R-:W-:Y:S02]  /*4fee0*/  ISETP.GT.AND P0, PT, R3, 0x5d, PT ;  /* 0x0000005d0300780c */ /* 0x000fe40003f04270 */
[----:B------:R-:W-:Y:S01]  /*4fef0*/  PRMT R23, RZ, 0x7610, R23 ;  /* 0x00007610ff177816 */ /* 0x000fe20000000017 */
[----:B------:R-:W4:Y:S04]  /*4ff00*/  LDL R15, [R1+0x1d38] ;  /* 0x001d3800010f7983 */ /* 0x000f280000100800 */
[----:B------:R-:W4:Y:S04]  /*4ff10*/  LDL R14, [R1+0x1d3c] ;  /* 0x001d3c00010e7983 */ /* 0x000f280000100800 */
[----:B--2---:R-:W-:Y:S02]  /*4ff20*/  STL [R1+0x7210], R24 ;  /* 0x0072101801007387 */ /* 0x004fe40000100800 */
[----:B---3--:R-:W-:-:S04]  /*4ff30*/  @P0 LOP3.LUT R5, R5, R4, RZ, 0x3c, !PT ;  /* 0x0000000405050212 */ /* 0x008fc800078e3cff */
[----:B------:R-:W-:-:S04]  /*4ff40*/  @P0 LOP3.LUT R4, R5, R4, RZ, 0x3c, !PT ;  /* 0x0000000405040212 */ /* 0x000fc800078e3cff */
[----:B------:R-:W-:-:S05]  /*4ff50*/  @P0 LOP3.LUT R5, R5, R4, RZ, 0x3c, !PT ;  /* 0x0000000405050212 */ /* 0x000fca00078e3cff */
[----:B------:R0:W2:Y:S04]  /*4ff60*/  @P0 LDG.E.U16 R23, [R4.64] ;  /* 0x0000000604170981 */ /* 0x0000a8000c1e1500 */
[----:B0-----:R-:W3:Y:S04]  /*4ff70*/  LDL R4, [R1+0x1db8] ;  /* 0x001db80001047983 */ /* 0x001ee80000100800 */
[----:B------:R-:W3:Y:S01]  /*4ff80*/  LDL R5, [R1+0x1dbc] ;  /* 0x001dbc0001057983 */ /* 0x000ee20000100800 */
[----:B------:R-:W-:Y:S02]  /*4ff90*/  ISETP.GT.AND P1, PT, R3, 0x64, PT ;  /* 0x000000640300780c */ /* 0x000fe40003f24270 */
[----:B------:R-:W-:-:S11]  /*4ffa0*/  PRMT R22, RZ, 0x7610, R22 ;  /* 0x00007610ff167816 */ /* 0x000fd60000000016 */
[----:B---3--:R-:W-:-:S04]  /*4ffb0*/  @P1 LOP3.LUT R5, R5, R4, RZ, 0x3c, !PT ;  /* 0x0000000405051212 */ /* 0x008fc800078e3cff */
[----:B------:R-:W-:-:S04]  /*4ffc0*/  @P1 LOP3.LUT R4, R5, R4, RZ, 0x3c, !PT ;  /* 0x0000000405041212 */ /* 0x000fc800078e3cff */
[----:B------:R-:W-:Y:S01]  /*4ffd0*/  @P1 LOP3.LUT R5, R5, R4, RZ, 0x3c, !PT ;  /* 0x0000000405051212 */ /* 0x000fe200078e3cff */
[----:B--2---:R-:W-:Y:S04]  /*4ffe0*/  STL [R1+0x71a0], R23 ;  /* 0x0071a01701007387 */ /* 0x004fe80000100800 */
[----:B------:R0:W2:Y:S04]  /*4fff0*/  @P1 LDG.E.U16 R22, [R4.64] ;  /* 0x0000000604161981 */ /* 0x0000a8000c1e1500 */
[----:B0-----:R-:W3:Y:S04]  /*50000*/  LDL R4, [R1+0x1db0] ;  /* 0x001db00001047983 */ /* 0x001ee80000100800 */
[----:B------:R-:W3:Y:S01]  /*50010*/  LDL R5, [R1+0x1db4] ;  /* 0x001db40001057983 */ /* 0x000ee20000100800 */
[----:B------:R-:W-:-:S02]  /*50020*/  PRMT R20, RZ, 0x7610, R20 ;  /* 0x00007610ff147816 */ /* 0x000fc40000000014 */
[----:B------:R-:W-:Y:S02]  /*50030*/  ISETP.GT.AND P2, PT, R3, 0x6c, PT ;  /* 0x0000006c0300780c */ /* 0x000fe40003f44270 */
        /* <DEDUP_REMOVED lines=9> */
[----:B---3--:R1:W-:Y:S01]  /*500d0*/  STL [R1+0x71e8], R20 ;  /* 0x0071e81401007387 */ /* 0x0083e20000100800 */
[----:B0-----:R-:W3:Y:S02]  /*500e0*/  LDL R4, [R1+0x1d30] ;  /* 0x001d300001047983 */ /* 0x001ee40000100800 */
[----:B------:R-:W3:Y:S01]  /*500f0*/  LDL R5, [R1+0x1d34] ;  /* 0x001d340001057983 */ /* 0x000ee20000100800 */
[----:B------:R-:W-:Y:S01]  /*50100*/  PRMT R16, RZ, 0x7610, R16 ;  /* 0x00007610ff107816 */ /* 0x000fe20000000010 */
[----:B------:R-:W4:Y:S04]  /*50110*/  LDL R15, [R1+0x1c38] ;  /* 0x001c3800010f7983 */ /* 0x000f280000100800 */
[----:B------:R-:W4:Y:S04]  /*50120*/  LDL R14, [R1+0x1c3c] ;  /* 0x001c3c00010e7983 */ /* 0x000f280000100800 */
[----:B-1----:R-:W4:Y:S04]  /*50130*/  LDL R20, [R1+0x1cb4] ;  /* 0x001cb40001147983 */ /* 0x002f280000100800 */
[----:B--2---:R-:W-:Y:S01]  /*50140*/  STL [R1+0x71ec], R17 ;  /* 0x0071ec1101007387 */ /* 0x004fe20000100800 */
        /* <DEDUP_REMOVED lines=13> */
[----:B0-----:R-:W3:Y:S01]  /*50220*/  LDL R5, [R1+0x1cb0] ;  /* 0x001cb00001057983 */ /* 0x001ee20000100800 */
[----:B------:R-:W-:Y:S01]  /*50230*/  PRMT R12, RZ, 0x7610, R12 ;  /* 0x00007610ff0c7816 */ /* 0x000fe2000000000c */
[----:B----4-:R-:W-:Y:S01]  /*50240*/  @P3 IMAD.MOV.U32 R4, RZ, RZ, R20 ;  /* 0x000000ffff043224 */ /* 0x010fe200078e0014 */
[----:B------:R-:W-:-:S02]  /*50250*/  ISETP.GT.AND P4, PT, R3, 0x7c, PT ;  /* 0x0000007c0300780c */ /* 0x000fc40003f84270 */
[----:B------:R-:W-:Y:S02]  /*50260*/  PRMT R11, RZ, 0x7610, R11 ;  /* 0x00007610ff0b7816 */ /* 0x000fe4000000000b */
[----:B---3--:R0:W3:Y:S04]  /*50270*/  @P3 LDG.E.U16 R12, [R4.64] ;  /* 0x00000006040c3981 */ /* 0x0080e8000c1e1500 */
[----:B--2---:R-:W-:Y:S01]  /*50280*/  STL [R1+0x71f4], R13 ;  /* 0x0071f40d01007387 */ /* 0x004fe20000100800 */
[----:B------:R-:W2:Y:S04]  /*50290*/  LDL R20, [R1+0x1dac] ;  /* 0x001dac0001147983 */ /* 0x000ea80000100800 */
[----:B0-----:R-:W-:-:S02]  /*502a0*/  @P4 IMAD.MOV.U32 R4, RZ, RZ, R14 ;  /* 0x000000ffff044224 */ /* 0x001fc400078e000e */
[----:B------:R-:W-:-:S05]  /*502b0*/  @P4 IMAD.MOV.U32 R5, RZ, RZ, R15 ;  /* 0x000000ffff054224 */ /* 0x000fca00078e000f */
[----:B------:R0:W4:Y:S04]  /*502c0*/  @P4 LDG.E.U16 R11, [R4.64] ;  /* 0x00000006040b4981 */ /* 0x000128000c1e1500 */
[----:B---3--:R-:W-:Y:S01]  /*502d0*/  STL [R1+0x7214], R12 ;  /* 0x0072140c01007387 */ /* 0x008fe20000100800 */
[----:B0-----:R-:W3:Y:S02]  /*502e0*/  LDL R4, [R1+0x1c30] ;  /* 0x001c300001047983 */ /* 0x001ee40000100800 */
[----:B------:R-:W3:Y:S01]  /*502f0*/  LDL R5, [R1+0x1c34] ;  /* 0x001c340001057983 */ /* 0x000ee20000100800 */
[----:B------:R-:W-:Y:S01]  /*50300*/  PRMT R10, RZ, 0x7610, R10 ;  /* 0x00007610ff0a7816 */ /* 0x000fe2000000000a */
[----:B------:R-:W2:Y:S04]  /*50310*/  LDL R15, [R1+0x1da0] ;  /* 0x001da000010f7983 */ /* 0x000ea80000100800 */
[----:B------:R-:W2:Y:S01]  /*50320*/  LDL R14, [R1+0x1da4] ;  /* 0x001da400010e7983 */ /* 0x000ea20000100800 */
[----:B---3--:R-:W-:-:S04]  /*50330*/  @P4 LOP3.LUT R5, R5, R4, RZ, 0x3c, !PT ;  /* 0x0000000405054212 */ /* 0x008fc800078e3cff */
[----:B------:R-:W-:-:S04]  /*50340*/  @P4 LOP3.LUT R4, R5, R4, RZ, 0x3c, !PT ;  /* 0x0000000405044212 */ /* 0x000fc800078e3cff */
[----:B------:R-:W-:-:S05]  /*50350*/  @P4 LOP3.LUT R5, R5, R4, RZ, 0x3c, !PT ;  /* 0x0000000405054212 */ /* 0x000fca00078e3cff */
[----:B------:R0:W3:Y:S04]  /*50360*/  @P4 LDG.E.U16 R10, [R4.64] ;  /* 0x00000006040a4981 */ /* 0x0000e8000c1e1500 */
[----:B----4-:R-:W-:Y:S04]  /*50370*/  STL [R1+0x7218], R11 ;  /* 0x0072180b01007387 */ /* 0x010fe80000100800 */
[----:B0-----:R-:W4:Y:S04]  /*50380*/  LDL R4, [R1+0x1e20] ;  /* 0x001e200001047983 */ /* 0x001f280000100800 */
[----:B------:R-:W4:Y:S01]  /*50390*/  LDL R5, [R1+0x1e24] ;  /* 0x001e240001057983 */ /* 0x000f220000100800 */
[----:B------:R-:W-:-:S03]  /*503a0*/  ISETP.GT.AND P1, PT, R3, 0x65, PT ;  /* 0x000000650300780c */ /* 0x000fc60003f24270 */
[----:B---3--:R0:W-:Y:S04]  /*503b0*/  STL [R1+0x721c], R10 ;  /* 0x00721c0a01007387 */ /* 0x0081e80000100800 */
[----:B0-----:R-:W3:Y:S01]  /*503c0*/  LDL R10, [R1+0x1da8] ;  /* 0x001da800010a7983 */ /* 0x001ee20000100800 */
[-C--:B----4-:R-:W-:Y:S02]  /*503d0*/  @P0 LOP3.LUT R5, R5, R4.reuse, RZ, 0x3c, !PT ;  /* 0x0000000405050212 */ /* 0x090fe400078e3cff */
[----:B------:R-:W-:Y:S02]  /*503e0*/  PRMT R21, RZ, 0x7610, R21 ;  /* 0x00007610ff157816 */ /* 0x000fe40000000015 */
[----:B------:R-:W-:-:S04]  /*503f0*/  @P0 LOP3.LUT R4, R5, R4, RZ, 0x3c, !PT ;  /* 0x0000000405040212 */ /* 0x000fc800078e3cff */
[----:B------:R-:W-:Y:S02]  /*50400*/  @P0 LOP3.LUT R5, R5, R4, RZ, 0x3c, !PT ;  /* 0x0000000405050212 */ /* 0x000fe400078e3cff */
[----:B------:R-:W-:-:S03]  /*50410*/  PRMT R19, RZ, 0x7610, R19 ;  /* 0x00007610ff137816 */ /* 0x000fc60000000013 */
[----:B------:R2:W4:Y:S02]  /*50420*/  @P0 LDG.E.U16 R21, [R4.64] ;  /* 0x0000000604150981 */ /* 0x000524000c1e1500 */
[----:B--2---:R-:W-:Y:S02]  /*50430*/  @P1 IMAD.MOV.U32 R4, RZ, RZ, R20 ;  /* 0x000000ffff041224 */ /* 0x004fe400078e0014 */
[----:B---3--:R-:W-:-:S05]  /*50440*/  @P1 IMAD.MOV.U32 R5, RZ, RZ, R10 ;  /* 0x000000ffff051224 */ /* 0x008fca00078e000a */
[----:B------:R0:W2:Y:S01]  /*50450*/  @P1 LDG.E.U16 R19, [R4.64] ;  /* 0x0000000604131981 */ /* 0x0000a2000c1e1500 */
[----:B------:R-:W-:Y:S01]  /*50460*/  PRMT R18, RZ, 0x7610, R18 ;  /* 0x00007610ff127816 */ /* 0x000fe20000000012 */
[----:B0-----:R-:W-:Y:S02]  /*50470*/  @P1 IMAD.MOV.U32 R4, RZ, RZ, R14 ;  /* 0x000000ffff041224 */ /* 0x001fe400078e000e */
[----:B------:R-:W-:Y:S01]  /*50480*/  @P1 IMAD.MOV.U32 R5, RZ, RZ, R15 ;  /* 0x000000ffff051224 */ /* 0x000fe200078e000f */
[----:B----4-:R0:W-:Y:S01]  /*50490*/  STL [R1+0x71a4], R21 ;  /* 0x0071a41501007387 */ /* 0x0101e20000100800 */
[----:B------:R-:W3:Y:S02]  /*504a0*/  LDL R10, [R1+0x1d24] ;  /* 0x001d2400010a7983 */ /* 0x000ee40000100800 */
[----:B------:R-:W4:Y:S01]  /*504b0*/  LDL R20, [R1+0x1cac] ;  /* 0x001cac0001147983 */ /* 0x000f220000100800 */
[----:B------:R1:W3:Y:S04]  /*504c0*/  @P1 LDG.E.U16 R18, [R4.64] ;  /* 0x0000000604121981 */ /* 0x0002e8000c1e1500 */
[----:B0-----:R-:W4:Y:S04]  /*504d0*/  LDL R21, [R1+0x1ca8] ;  /* 0x001ca80001157983 */ /* 0x001f280000100800 */
[----:B--2---:R-:W-:Y:S01]  /*504e0*/  STL [R1+0x71a8], R19 ;  /* 0x0071a81301007387 */ /* 0x004fe20000100800 */
[----:B-1----:R-:W2:Y:S02]  /*504f0*/  LDL R4, [R1+0x1d28] ;  /* 0x001d280001047983 */ /* 0x002ea40000100800 */
[----:B------:R-:W2:Y:S01]  /*50500*/  LDL R5, [R1+0x1d2c] ;  /* 0x001d2c0001057983 */ /* 0x000ea20000100800 */
[----:B------:R-:W-:-:S02]  /*50510*/  ISETP.GT.AND P2, PT, R3, 0x6d, PT ;  /* 0x0000006d0300780c */ /* 0x000fc40003f44270 */
        /* <DEDUP_REMOVED lines=8> */
[----:B0-----:R-:W3:Y:S01]  /*505a0*/  LDL R5, [R1+0x1d20] ;  /* 0x001d200001057983 */ /* 0x001ee20000100800 */
[----:B------:R-:W-:Y:S02]  /*505b0*/  ISETP.GT.AND P3, PT, R3, 0x75, PT ;  /* 0x000000750300780c */ /* 0x000fe40003f64270 */
[----:B------:R-:W-:Y:S01]  /*505c0*/  PRMT R8, RZ, 0x7610, R8 ;  /* 0x00007610ff087816 */ /* 0x000fe20000000008 */
[----:B------:R-:W-:Y:S01]  /*505d0*/  @P2 IMAD.MOV.U32 R4, RZ, RZ, R10 ;  /* 0x000000ffff042224 */ /* 0x000fe200078e000a */
[----:B------:R-:W-:-:S04]  /*505e0*/  PRMT R7, RZ, 0x7610, R7 ;  /* 0x00007610ff077816 */ /* 0x000fc80000000007 */
[----:B---3--:R4:W3:Y:S05]  /*505f0*/  @P2 LDG.E.U16 R8, [R4.64] ;  /* 0x0000000604082981 */ /* 0x0088ea000c1e1500 */
[----:B----4-:R-:W-:Y:S02]  /*50600*/  @P3 IMAD.MOV.U32 R4, RZ, RZ, R20 ;  /* 0x000000ffff043224 */ /* 0x010fe400078e0014 */
[----:B------:R-:W-:-:S05]  /*50610*/  @P3 IMAD.MOV.U32 R5, RZ, RZ, R21 ;  /* 0x000000ffff053224 */ /* 0x000fca00078e0015 */
[----:B------:R-:W4:Y:S01]  /*50620*/  @P3 LDG.E.U16 R7, [R4.64] ;  /* 0x0000000604073981 */ /* 0x000f22000c1e1500 */
[----:B------:R-:W-:-:S03]  /*50630*/  PRMT R6, RZ, 0x7610, R6 ;  /* 0x00007610ff067816 */ /* 0x000fc60000000006 */
[----:B--2---:R-:W-:Y:S01]  /*50640*/  STL [R1+0x71b0], R9 ;  /* 0x0071b00901007387 */ /* 0x004fe20000100800 */
[----:B------:R-:W2:Y:S03]  /*50650*/  LDL R10, [R1+0x1c24] ;  /* 0x001c2400010a7983 */ /* 0x000ea60000100800 */
[----:B------:R0:W2:Y:S04]  /*50660*/  @P3 LDG.E.U16 R6, [R14.64] ;  /* 0x000000060e063981 */ /* 0x0000a8000c1e1500 */
[----:B---3--:R-:W-:Y:S04]  /*50670*/  STL [R1+0x71b4], R8 ;  /* 0x0071b40801007387 */ /* 0x008fe80000100800 */
[----:B----4-:R-:W-:Y:S01]  /*50680*/  STL [R1+0x71b8], R7 ;  /* 0x0071b80701007387 */ /* 0x010fe20000100800 */
[----:B0-----:R-:W3:Y:S02]  /*50690*/  LDL R14, [R1+0x1c28] ;  /* 0x001c2800010e7983 */ /* 0x001ee40000100800 */
[----:B------:R-:W3:Y:S01]  /*506a0*/  LDL R15, [R1+0x1c2c] ;  /* 0x001c2c00010f7983 */ /* 0x000ee20000100800 */
[----:B------:R-:W-:-:S02]  /*506b0*/  ISETP.GT.AND P4, PT, R3, 0x7d, PT ;  /* 0x0000007d0300780c */ /* 0x000fc40003f84270 */
[----:B------:R-:W-:Y:S01]  /*506c0*/  PRMT R5, RZ, 0x7610, R5 ;  /* 0x00007610ff057816 */ /* 0x000fe20000000005 */
[----:B------:R-:W4:Y:S04]  /*506d0*/  LDL R21, [R1+0x1f88] ;  /* 0x001f880001157983 */ /* 0x000f280000100800 */
[----:B------:R-:W4:Y:S01]  /*506e0*/  LDL R20, [R1+0x1f8c] ;  /* 0x001f8c0001147983 */ /* 0x000f220000100800 */
[----:B--2---:R-:W-:Y:S05]  /*506f0*/  STL [R1+0x71bc], R6 ;  /* 0x0071bc0601007387 */ /* 0x004fea0000100800 */
[----:B---3--:R-:W-:-:S04]  /*50700*/  @P4 LOP3.LUT R15, R15, R14, RZ, 0x3c, !PT ;  /* 0x0000000e0f0f4212 */ /* 0x008fc800078e3cff */
[----:B------:R-:W-:-:S04]  /*50710*/  @P4 LOP3.LUT R14, R15, R14, RZ, 0x3c, !PT ;  /* 0x0000000e0f0e4212 */ /* 0x000fc800078e3cff */
[----:B------:R-:W-:-:S05]  /*50720*/  @P4 LOP3.LUT R15, R15, R14, RZ, 0x3c, !PT ;  /* 0x0000000e0f0f4212 */ /* 0x000fca00078e3cff */
[----:B------:R0:W2:Y:S04]  /*50730*/  @P4 LDG.E.U16 R5, [R14.64] ;  /* 0x000000060e054981 */ /* 0x0000a8000c1e1500 */
[----:B0-----:R-:W3:Y:S01]  /*50740*/  LDL R15, [R1+0x1c20] ;  /* 0x001c2000010f7983 */ /* 0x001ee20000100800 */
[----:B------:R-:W-:Y:S01]  /*50750*/  PRMT R4, RZ, 0x7610, R4 ;  /* 0x00007610ff047816 */ /* 0x000fe20000000004 */
[----:B------:R-:W-:Y:S02]  /*50760*/  @P4 IMAD.MOV.U32 R14, RZ, RZ, R10 ;  /* 0x000000ffff0e4224 */ /* 0x000fe400078e000a */
[----:B--2---:R-:W-:Y:S01]  /*50770*/  STL [R1+0x71c0], R5 ;  /* 0x0071c00501007387 */ /* 0x004fe20000100800 */
[----:B------:R-:W-:Y:S02]  /*50780*/  ISETP.GT.AND P0, PT, R3, 0x46, PT ;  /* 0x000000460300780c */ /* 0x000fe40003f04270 */
[----:B------:R-:W-:Y:S01]  /*50790*/  PRMT R2, RZ, 0x7610, R2 ;  /* 0x00007610ff027816 */ /* 0x000fe20000000002 */
[----:B------:R-:W2:Y:S01]  /*507a0*/  LDL R10, [R1+0x1f84] ;  /* 0x001f8400010a7983 */ /* 0x000ea20000100800 */
[----:B---3--:R0:W3:Y:S04]  /*507b0*/  @P4 LDG.E.U16 R4, [R14.64] ;  /* 0x000000060e044981 */ /* 0x0080e8000c1e1500 */
[----:B0-----:R-:W2:Y:S04]  /*507c0*/  LDL R14, [R1+0x1f98] ;  /* 0x001f9800010e7983 */ /* 0x001ea80000100800 */
[----:B------:R-:W2:Y:S02]  /*507d0*/  LDL R15, [R1+0x1f9c] ;  /* 0x001f9c00010f7983 */ /* 0x000ea40000100800 */
        /* <DEDUP_REMOVED lines=9> */
[----:B------:R-:W-:-:S02]  /*50870*/  ISETP.GT.AND P1, PT, R3, 0x47, PT ;  /* 0x000000470300780c */ /* 0x000fc40003f24270 */
[----:B------:R-:W-:Y:S02]  /*50880*/  PRMT R0, RZ, 0x7610, R0 ;  /* 0x00007610ff007816 */ /* 0x000fe40000000000 */
[----:B---3--:R-:W-:-:S04]  /*50890*/  @P0 LOP3.LUT R15, R15, R14, RZ, 0x3c, !PT ;  /* 0x0000000e0f0f0212 */ /* 0x008fc800078e3cff */
[----:B------:R-:W-:-:S04]  /*508a0*/  @P0 LOP3.LUT R14, R15, R14, RZ, 0x3c, !PT ;  /* 0x0000000e0f0e0212 */ /* 0x000fc800078e3cff */
[----:B------:R-:W-:Y:S02]  /*508b0*/  @P0 LOP3.LUT R15, R15, R14, RZ, 0x3c, !PT ;  /* 0x0000000e0f0f0212 */ /* 0x000fe400078e3cff */
[----:B--2---:R-:W-:-:S03]  /*508c0*/  PRMT R2, RZ, 0x7610, R2 ;  /* 0x00007610ff027816 */ /* 0x004fc60000000002 */
[----:B------:R4:W2:Y:S02]  /*508d0*/  @P0 LDG.E.U16 R0, [R14.64] ;  /* 0x000000060e000981 */ /* 0x0008a4000c1e1500 */
[----:B----4-:R-:W-:Y:S02]  /*508e0*/  @P1 IMAD.MOV.U32 R14, RZ, RZ, R20 ;  /* 0x000000ffff0e1224 */ /* 0x010fe400078e0014 */
[----:B------:R-:W-:-:S05]  /*508f0*/  @P1 IMAD.MOV.U32 R15, RZ, RZ, R21 ;  /* 0x000000ffff0f1224 */ /* 0x000fca00078e0015 */
[----:B------:R-:W3:Y:S04]  /*50900*/  @P1 LDG.E.U16 R2, [R14.64] ;  /* 0x000000060e021981 */ /* 0x000ee8000c1e1500 */
[----:B--2---:R0:W-:Y:S04]  /*50910*/  STL [R1+0x344], R0 ;  /* 0x0003440001007387 */ /* 0x0041e80000100800 */
[----:B0-----:R-:W2:Y:S01]  /*50920*/  LDL.LU R0, [R1+0x7260] ;  /* 0x0072600001007983 */ /* 0x001ea20000300800 */
[----:B------:R-:W4:Y:S02]  /*50930*/  LDL R21, [R1+0x1f08] ;  /* 0x001f080001157983 */ /* 0x000f240000100800 */
[----:B------:R-:W4:Y:S01]  /*50940*/  LDL R20, [R1+0x1f0c] ;  /* 0x001f0c0001147983 */ /* 0x000f220000100800 */
[----:B---3--:R0:W-:Y:S04]  /*50950*/  STL [R1+0x33c], R2 ;  /* 0x00033c0201007387 */ /* 0x0081e80000100800 */
[----:B0-----:R-:W3:Y:S01]  /*50960*/  LDL.LU R2, [R1+0x725c] ;  /* 0x00725c0001027983 */ /* 0x001ee20000300800 */
[----:B------:R-:W3:Y:S02]  /*50970*/  LDL R15, [R1+0x1f80] ;  /* 0x001f8000010f7983 */ /* 0x000ee40000100800 */
[----:B------:R-:W-:-:S02]  /*50980*/  @P1 IMAD.MOV.U32 R14, RZ, RZ, R10 ;  /* 0x000000ffff0e1224 */ /* 0x000fc400078e000a */
[----:B------:R-:W4:Y:S01]  /*50990*/  LDL R10, [R1+0x1f04] ;  /* 0x001f0400010a7983 */ /* 0x000f220000100800 */
[----:B--2---:R-:W-:-:S06]  /*509a0*/  PRMT R0, RZ, 0x7610, R0 ;  /* 0x00007610ff007816 */ /* 0x004fcc0000000000 */
[----:B---3--:R-:W2:Y:S01]  /*509b0*/  @P1 LDG.E.U16 R0, [R14.64] ;  /* 0x000000060e001981 */ /* 0x008ea2000c1e1500 */
[----:B------:R-:W-:-:S03]  /*509c0*/  ISETP.GT.AND P2, PT, R3, 0x4e, PT ;  /* 0x0000004e0300780c */ /* 0x000fc60003f44270 */
[----:B--2---:R0:W-:Y:S04]  /*509d0*/  STL [R1+0x334], R0 ;  /* 0x0003340001007387 */ /* 0x0041e80000100800 */
[----:B0-----:R-:W2:Y:S01]  /*509e0*/  LDL.LU R0, [R1+0x7258] ;  /* 0x0072580001007983 */ /* 0x001ea20000300800 */
[----:B------:R-:W3:Y:S02]  /*509f0*/  LDL R14, [R1+0x1f18] ;  /* 0x001f1800010e7983 */ /* 0x000ee40000100800 */
[----:B------:R-:W3:Y:S01]  /*50a00*/  LDL R15, [R1+0x1f1c] ;  /* 0x001f1c00010f7983 */ /* 0x000ee20000100800 */
[----:B------:R-:W-:Y:S02]  /*50a10*/  PRMT R2, RZ, 0x7610, R2 ;  /* 0x00007610ff027816 */ /* 0x000fe40000000002 */
[----:B---3--:R-:W-:-:S04]  /*50a20*/  @P2 LOP3.LUT R15, R15, R14, RZ, 0x3c, !PT ;  /* 0x0000000e0f0f2212 */ /* 0x008fc800078e3cff */
[----:B------:R-:W-:-:S04]  /*50a30*/  @P2 LOP3.LUT R14, R15, R14, RZ, 0x3c, !PT ;  /* 0x0000000e0f0e2212 */ /* 0x000fc800078e3cff */
[----:B------:R-:W-:-:S05]  /*50a40*/  @P2 LOP3.LUT R15, R15, R14, RZ, 0x3c, !PT ;  /* 0x0000000e0f0f2212 */ /* 0x000fca00078e3cff */
[----:B------:R-:W3:Y:S04]  /*50a50*/  @P2 LDG.E.U16 R2, [R14.64] ;  /* 0x000000060e022981 */ /* 0x000ee8000c1e1500 */
[----:B---3--:R0:W-:Y:S04]  /*50a60*/  STL [R1+0x32c], R2 ;  /* 0x00032c0201007387 */ /* 0x0081e80000100800 */
[----:B0-----:R-:W3:Y:S01]  /*50a70*/  LDL.LU R2, [R1+0x7254] ;  /* 0x0072540001027983 */ /* 0x001ee20000300800 */
[----:B------:R-:W2:Y:S02]  /*50a80*/  LDL R14, [R1+0x1f10] ;  /* 0x001f1000010e7983 */ /* 0x000ea40000100800 */
[----:B------:R-:W2:Y:S01]  /*50a90*/  LDL R15, [R1+0x1f14] ;  /* 0x001f1400010f7983 */ /* 0x000ea20000100800 */
[----:B------:R-:W-:-:S02]  /*50aa0*/  ISETP.GT.AND P0, PT, R3, 0x4f, PT ;  /* 0x0000004f0300780c */ /* 0x000fc40003f04270 */
[----:B------:R-:W-:Y:S02]  /*50ab0*/  PRMT R27, RZ, 0x7610, R27 ;  /* 0x00007610ff1b7816 */ /* 0x000fe4000000001b */
[----:B--2---:R-:W-:-:S04]  /*50ac0*/  @P2 LOP3.LUT R15, R15, R14, RZ, 0x3c, !PT ;  /* 0x0000000e0f0f2212 */ /* 0x004fc800078e3cff */
[----:B------:R-:W-:-:S04]  /*50ad0*/  @P2 LOP3.LUT R14, R15, R14, RZ, 0x3c, !PT ;  /* 0x0000000e0f0e2212 */ /* 0x000fc800078e3cff */
[----:B------:R-:W-:Y:S02]  /*50ae0*/  @P2 LOP3.LUT R15, R15, R14, RZ, 0x3c, !PT ;  /* 0x0000000e0f0f2212 */ /* 0x000fe400078e3cff */
[----:B---3--:R-:W-:-:S03]  /*50af0*/  PRMT R2, RZ, 0x7610, R2 ;  /* 0x00007610ff027816 */ /* 0x008fc60000000002 */
[----:B------:R4:W2:Y:S02]  /*50b00*/  @P2 LDG.E.U16 R27, [R14.64] ;  /* 0x000000060e1b2981 */ /* 0x0008a4000c1e1500 */
[----:B----4-:R-:W-:Y:S02]  /*50b10*/  @P0 IMAD.MOV.U32 R14, RZ, RZ, R20 ;  /* 0x000000ffff0e0224 */ /* 0x010fe400078e0014 */
[----:B------:R-:W-:-:S05]  /*50b20*/  @P0 IMAD.MOV.U32 R15, RZ, RZ, R21 ;  /* 0x000000ffff0f0224 */ /* 0x000fca00078e0015 */
[----:B------:R-:W3:Y:S04]  /*50b30*/  @P0 LDG.E.U16 R2, [R14.64] ;  /* 0x000000060e020981 */ /* 0x000ee8000c1e1500 */
[----:B--2---:R0:W-:Y:S01]  /*50b40*/  STL [R1+0x324], R27 ;  /* 0x0003241b01007387 */ /* 0x0041e20000100800 */
[----:B------:R-:W2:Y:S02]  /*50b50*/  LDL R21, [R1+0x1e88] ;  /* 0x001e880001157983 */ /* 0x000ea40000100800 */
[----:B------:R-:W4:Y:S01]  /*50b60*/  LDL R20, [R1+0x1e8c] ;  /* 0x001e8c0001147983 */ /* 0x000f220000100800 */
[----:B0-----:R-:W2:Y:S04]  /*50b70*/  LDL R27, [R1+0x1e94] ;  /* 0x001e9400011b7983 */ /* 0x001ea80000100800 */
[----:B---3--:R0:W-:Y:S04]  /*50b80*/  STL [R1+0x30c], R2 ;  /* 0x00030c0201007387 */ /* 0x0081e80000100800 */
[----:B0-----:R-:W3:Y:S01]  /*50b90*/  LDL.LU R2, [R1+0x7250] ;  /* 0x0072500001027983 */ /* 0x001ee20000300800 */
[----:B------:R-:W2:Y:S01]  /*50ba0*/  LDL R15, [R1+0x1f00] ;  /* 0x001f0000010f7983 */ /* 0x000ea20000100800 */
[----:B------:R-:W-:Y:S01]  /*50bb0*/  PRMT R7, RZ, 0x7610, R7 ;  /* 0x00007610ff077816 */ /* 0x000fe20000000007 */
[----:B------:R-:W-:Y:S01]  /*50bc0*/  @P0 IMAD.MOV.U32 R14, RZ, RZ, R10 ;  /* 0x000000ffff0e0224 */ /* 0x000fe200078e000a */
[----:B------:R-:W-:Y:S01]  /*50bd0*/  ISETP.GT.AND P1, PT, R3, 0x56, PT ;  /* 0x000000560300780c */ /* 0x000fe20003f24270 */
[----:B------:R-:W3:Y:S04]  /*50be0*/  LDL R10, [R1+0x1e80] ;  /* 0x001e8000010a7983 */ /* 0x000ee80000100800 */
[----:B--2---:R0:W2:Y:S04]  /*50bf0*/  @P0 LDG.E.U16 R7, [R14.64] ;  /* 0x000000060e070981 */ /* 0x0040a8000c1e1500 */
[----:B0-----:R-:W2:Y:S04]  /*50c00*/  LDL R14, [R1+0x1e98] ;  /* 0x001e9800010e7983 */ /* 0x001ea80000100800 */
[----:B------:R-:W2:Y:S01]  /*50c10*/  LDL R15, [R1+0x1e9c] ;  /* 0x001e9c00010f7983 */ /* 0x000ea20000100800 */
[----:B---3--:R-:W-:-:S02]  /*50c20*/  PRMT R2, RZ, 0x7610, R2 ;  /* 0x00007610ff027816 */ /* 0x008fc40000000002 */
        /* <DEDUP_REMOVED lines=8> */
[----:B------:R-:W2:Y:S01]  /*50cb0*/  LDL R15, [R1+0x1e90] ;  /* 0x001e9000010f7983 */ /* 0x000ea20000100800 */
[----:B------:R-:W-:-:S02]  /*50cc0*/  ISETP.GT.AND P2, PT, R3, 0x57, PT ;  /* 0x000000570300780c */ /* 0x000fc40003f44270 */
[----:B------:R-:W-:Y:S01]  /*50cd0*/  PRMT R25, RZ, 0x7610, R25 ;  /* 0x00007610ff197816 */ /* 0x000fe20000000019 */
[----:B------:R-:W-:Y:S01]  /*50ce0*/  @P1 IMAD.MOV.U32 R14, RZ, RZ, R27 ;  /* 0x000000ffff0e1224 */ /* 0x000fe200078e001b */
[----:B------:R-:W-:Y:S01]  /*50cf0*/  PRMT R0, RZ, 0x7610, R0 ;  /* 0x00007610ff007816 */ /* 0x000fe20000000000 */
[----:B------:R-:W3:Y:S04]  /*50d00*/  LDL R27, [R1+0x1e10] ;  /* 0x001e1000011b7983 */ /* 0x000ee80000100800 */
[----:B--2---:R4:W2:Y:S01]  /*50d10*/  @P1 LDG.E.U16 R25, [R14.64] ;  /* 0x000000060e191981 */ /* 0x0048a2000c1e1500 */
[----:B------:R-:W-:-:S03]  /*50d20*/  PRMT R2, RZ, 0x7610, R2 ;  /* 0x00007610ff027816 */ /* 0x000fc60000000002 */
[----:B----4-:R-:W-:Y:S02]  /*50d30*/  @P2 IMAD.MOV.U32 R14, RZ, RZ, R20 ;  /* 0x000000ffff0e2224 */ /* 0x010fe400078e0014 */
[----:B------:R-:W-:-:S05]  /*50d40*/  @P2 IMAD.MOV.U32 R15, RZ, RZ, R21 ;  /* 0x000000ffff0f2224 */ /* 0x000fca00078e0015 */
[----:B------:R3:W4:Y:S02]  /*50d50*/  @P2 LDG.E.U16 R0, [R14.64] ;  /* 0x000000060e002981 */ /* 0x000724000c1e1500 */
[----:B---3--:R-:W-:Y:S02]  /*50d60*/  @P2 IMAD.MOV.U32 R14, RZ, RZ, R7 ;  /* 0x000000ffff0e2224 */ /* 0x008fe400078e0007 */
[----:B------:R-:W-:-:S05]  /*50d70*/  @P2 IMAD.MOV.U32 R15, RZ, RZ, R10 ;  /* 0x000000ffff0f2224 */ /* 0x000fca00078e000a */
[----:B------:R-:W3:Y:S04]  /*50d80*/  @P2 LDG.E.U16 R2, [R14.64] ;  /* 0x000000060e022981 */ /* 0x000ee8000c1e1500 */
[----:B--2---:R0:W-:Y:S01]  /*50d90*/  STL [R1+0x2fc], R25 ;  /* 0x0002fc1901007387 */ /* 0x0041e20000100800 */
[----:B------:R-:W2:Y:S02]  /*50da0*/  LDL R21, [R1+0x1e08] ;  /* 0x001e080001157983 */ /* 0x000ea40000100800 */
[----:B------:R-:W2:Y:S01]  /*50db0*/  LDL R20, [R1+0x1e0c] ;  /* 0x001e0c0001147983 */ /* 0x000ea20000100800 */
[----:B0-----:R-:W2:Y:S04]  /*50dc0*/  LDL R25, [R1+0x1e14] ;  /* 0x001e140001197983 */ /* 0x001ea80000100800 */
[----:B----4-:R0:W-:Y:S04]  /*50dd0*/  STL [R1+0x2f4], R0 ;  /* 0x0002f40001007387 */ /* 0x0101e80000100800 */
[----:B0-----:R-:W4:Y:S01]  /*50de0*/  LDL.LU R0, [R1+0x7248] ;  /* 0x0072480001007983 */ /* 0x001f220000300800 */
[----:B------:R-:W2:Y:S02]  /*50df0*/  LDL R10, [R1+0x1e00] ;  /* 0x001e0000010a7983 */ /* 0x000ea40000100800 */
[----:B------:R-:W2:Y:S01]  /*50e00*/  LDL R7, [R1+0x1e04] ;  /* 0x001e040001077983 */ /* 0x000ea20000100800 */
[----:B---3--:R-:W-:Y:S01]  /*50e10*/  STL [R1+0x2ec], R2 ;  /* 0x0002ec0201007387 */ /* 0x008fe20000100800 */
[----:B------:R-:W3:Y:S02]  /*50e20*/  LDL R14, [R1+0x1e18] ;  /* 0x001e1800010e7983 */ /* 0x000ee40000100800 */
[----:B------:R-:W3:Y:S01]  /*50e30*/  LDL R15, [R1+0x1e1c] ;  /* 0x001e1c00010f7983 */ /* 0x000ee20000100800 */
[----:B------:R-:W-:-:S02]  /*50e40*/  ISETP.GT.AND P0, PT, R3, 0x5e, PT ;  /* 0x0000005e0300780c */ /* 0x000fc40003f04270 */
[----:B------:R-:W-:Y:S02]  /*50e50*/  PRMT R28, RZ, 0x7610, R28 ;  /* 0x00007610ff1c7816 */ /* 0x000fe4000000001c */
[----:B------:R-:W-:Y:S02]  /*50e60*/  PRMT R24, RZ, 0x7610, R24 ;  /* 0x00007610ff187816 */ /* 0x000fe40000000018 */
[----:B------:R-:W-:Y:S02]  /*50e70*/  ISETP.GT.AND P1, PT, R3, 0x5f, PT ;  /* 0x0000005f0300780c */ /* 0x000fe40003f24270 */
[----:B------:R-:W-:Y:S02]  /*50e80*/  PRMT R13, RZ, 0x7610, R13 ;  /* 0x00007610ff0d7816 */ /* 0x000fe4000000000d */
[----:B------:R-:W-:-:S03]  /*50e90*/  PRMT R6, RZ, 0x7610, R6 ;  /* 0x00007610ff067816 */ /* 0x000fc60000000006 */
[----:B---3--:R-:W-:-:S04]  /*50ea0*/  @P0 LOP3.LUT R15, R15, R14, RZ, 0x3c, !PT ;  /* 0x0000000e0f0f0212 */ /* 0x008fc800078e3cff */
[----:B------:R-:W-:-:S04]  /*50eb0*/  @P0 LOP3.LUT R14, R15, R14, RZ, 0x3c, !PT ;  /* 0x0000000e0f0e0212 */ /* 0x000fc800078e3cff */
[----:B------:R-:W-:-:S05]  /*50ec0*/  @P0 LOP3.LUT R15, R15, R14, RZ, 0x3c, !PT ;  /* 0x0000000e0f0f0212 */ /* 0x000fca00078e3cff */
[----:B------:R2:W3:Y:S02]  /*50ed0*/  @P0 LDG.E.U16 R28, [R14.64] ;  /* 0x000000060e1c0981 */ /* 0x0004e4000c1e1500 */
[----:B--2---:R-:W-:Y:S02]  /*50ee0*/  @P0 IMAD.MOV.U32 R14, RZ, RZ, R25 ;  /* 0x000000ffff0e0224 */ /* 0x004fe400078e0019 */
[----:B------:R-:W-:-:S05]  /*50ef0*/  @P0 IMAD.MOV.U32 R15, RZ, RZ, R27 ;  /* 0x000000ffff0f0224 */ /* 0x000fca00078e001b */
[----:B------:R0:W2:Y:S02]  /*50f00*/  @P0 LDG.E.U16 R24, [R14.64] ;  /* 0x000000060e180981 */ /* 0x0000a4000c1e1500 */
[----:B0-----:R-:W-:Y:S02]  /*50f10*/  @P1 IMAD.MOV.U32 R14, RZ, RZ, R20 ;  /* 0x000000ffff0e1224 */ /* 0x001fe400078e0014 */
[----:B------:R-:W-:-:S05]  /*50f20*/  @P1 IMAD.MOV.U32 R15, RZ, RZ, R21 ;  /* 0x000000ffff0f1224 */ /* 0x000fca00078e0015 */
[----:B------:R0:W4:Y:S02]  /*50f30*/  @P1 LDG.E.U16 R13, [R14.64] ;  /* 0x000000060e0d1981 */ /* 0x000124000c1e1500 */
[----:B0-----:R-:W-:Y:S02]  /*50f40*/  @P1 IMAD.MOV.U32 R14, RZ, RZ, R7 ;  /* 0x000000ffff0e1224 */ /* 0x001fe400078e0007 */
[----:B------:R-:W-:-:S05]  /*50f50*/  @P1 IMAD.MOV.U32 R15, RZ, RZ, R10 ;  /* 0x000000ffff0f1224 */ /* 0x000fca00078e000a */
[----:B------:R0:W4:Y:S04]  /*50f60*/  @P1 LDG.E.U16 R6, [R14.64] ;  /* 0x000000060e061981 */ /* 0x000128000c1e1500 */
[----:B---3--:R1:W-:Y:S01]  /*50f70*/  STL [R1+0x2e4], R28 ;  /* 0x0002e41c01007387 */ /* 0x0083e20000100800 */
[----:B------:R-:W3:Y:S02]  /*50f80*/  LDL R27, [R1+0x1d94] ;  /* 0x001d9400011b7983 */ /* 0x000ee40000100800 */
[----:B------:R-:W3:Y:S01]  /*50f90*/  LDL R25, [R1+0x1d88] ;  /* 0x001d880001197983 */ /* 0x000ee20000100800 */
[----:B-1----:R-:W3:Y:S04]  /*50fa0*/  LDL R28, [R1+0x1d90] ;  /* 0x001d9000011c7983 */ /* 0x002ee80000100800 */
[----:B--2---:R1:W-:Y:S01]  /*50fb0*/  STL [R1+0x2dc], R24 ;  /* 0x0002dc1801007387 */ /* 0x0043e20000100800 */
[----:B0-----:R-:W2:Y:S02]  /*50fc0*/  LDL R14, [R1+0x1d98] ;  /* 0x001d9800010e7983 */ /* 0x001ea40000100800 */
[----:B------:R-:W2:Y:S02]  /*50fd0*/  LDL R15, [R1+0x1d9c] ;  /* 0x001d9c00010f7983 */ /* 0x000ea40000100800 */
[----:B------:R-:W3:Y:S01]  /*50fe0*/  LDL R21, [R1+0x1d80] ;  /* 0x001d800001157983 */ /* 0x000ee20000100800 */
[----:B------:R-:W3:Y:S04]  /*50ff0*/  LDL R20, [R1+0x1d84] ;  /* 0x001d840001147983 */ /* 0x000ee80000100800 */
[----:B-1----:R-:W3:Y:S04]  /*51000*/  LDL R24, [R1+0x1d8c] ;  /* 0x001d8c0001187983 */ /* 0x002ee80000100800 */
[----:B----4-:R0:W-:Y:S01]  /*51010*/  STL [R1+0x2d4], R13 ;  /* 0x0002d40d01007387 */ /* 0x0101e20000100800 */
[----:B------:R-:W4:Y:S02]  /*51020*/  LDL R10, [R1+0x1d1c] ;  /* 0x001d1c00010a7983 */ /* 0x000f240000100800 */
[----:B------:R-:W3:Y:S01]  /*51030*/  LDL R7, [R1+0x1d10] ;  /* 0x001d100001077983 */ /* 0x000ee20000100800 */
[----:B0-----:R-:W4:Y:S04]  /*51040*/  LDL R13, [R1+0x1d18] ;  /* 0x001d1800010d7983 */ /* 0x001f280000100800 */
[----:B------:R0:W-:Y:S01]  /*51050*/  STL [R1+0x2cc], R6 ;  /* 0x0002cc0601007387 */ /* 0x0001e20000100800 */
[----:B------:R-:W-:-:S03]  /*51060*/  ISETP.GT.AND P2, PT, R3, 0x66, PT ;  /* 0x000000660300780c */ /* 0x000fc60003f44270 */
[----:B0-----:R-:W4:Y:S01]  /*51070*/  LDL R6, [R1+0x1d14] ;  /* 0x001d140001067983 */ /* 0x001f220000100800 */
[C---:B------:R-:W-:Y:S02]  /*51080*/  ISETP.GT.AND P3, PT, R3.reuse, 0x67, PT ;  /* 0x000000670300780c */ /* 0x040fe40003f64270 */
[----:B------:R-:W-:Y:S02]  /*51090*/  PRMT R29, RZ, 0x7610, R29 ;  /* 0x00007610ff1d7816 */ /* 0x000fe4000000001d */
[----:B------:R-:W-:Y:S02]  /*510a0*/  PRMT R26, RZ, 0x7610, R26 ;  /* 0x00007610ff1a7816 */ /* 0x000fe4000000001a */
[----:B------:R-:W-:Y:S02]  /*510b0*/  PRMT R23, RZ, 0x7610, R23 ;  /* 0x00007610ff177816 */ /* 0x000fe40000000017 */
[----:B------:R-:W-:Y:S02]  /*510c0*/  PRMT R17, RZ, 0x7610, R17 ;  /* 0x00007610ff117816 */ /* 0x000fe40000000011 */
[----:B------:R-:W-:-:S02]  /*510d0*/  ISETP.GT.AND P1, PT, R3, 0x6e, PT ;  /* 0x0000006e0300780c */ /* 0x000fc40003f24270 */
[----:B------:R-:W-:Y:S02]  /*510e0*/  PRMT R9, RZ, 0x7610, R9 ;  /* 0x00007610ff097816 */ /* 0x000fe40000000009 */
[----:B--2---:R-:W-:-:S04]  /*510f0*/  @P2 LOP3.LUT R15, R15, R14, RZ, 0x3c, !PT ;  /* 0x0000000e0f0f2212 */ /* 0x004fc800078e3cff */
[----:B------:R-:W-:-:S04]  /*51100*/  @P2 LOP3.LUT R14, R15, R14, RZ, 0x3c, !PT ;  /* 0x0000000e0f0e2212 */ /* 0x000fc800078e3cff */
[----:B------:R-:W-:-:S05]  /*51110*/  @P2 LOP3.LUT R15, R15, R14, RZ, 0x3c, !PT ;  /* 0x0000000e0f0f2212 */ /* 0x000fca00078e3cff */
[----:B------:R3:W2:Y:S02]  /*51120*/  @P2 LDG.E.U16 R29, [R14.64] ;  /* 0x000000060e1d2981 */ /* 0x0006a4000c1e1500 */
[----:B---3--:R-:W-:Y:S02]  /*51130*/  @P2 IMAD.MOV.U32 R14, RZ, RZ, R27 ;  /* 0x000000ffff0e2224 */ /* 0x008fe400078e001b */
[----:B------:R-:W-:-:S05]  /*51140*/  @P2 IMAD.MOV.U32 R15, RZ, RZ, R28 ;  /* 0x000000ffff0f2224 */ /* 0x000fca00078e001c */
[----:B------:R0:W3:Y:S02]  /*51150*/  @P2 LDG.E.U16 R26, [R14.64] ;  /* 0x000000060e1a2981 */ /* 0x0000e4000c1e1500 */
[----:B0-----:R-:W-:Y:S02]  /*51160*/  @P3 IMAD.MOV.U32 R14, RZ, RZ, R24 ;  /* 0x000000ffff0e3224 */ /* 0x001fe400078e0018 */
[----:B------:R-:W-:-:S05]  /*51170*/  @P3 IMAD.MOV.U32 R15, RZ, RZ, R25 ;  /* 0x000000ffff0f3224 */ /* 0x000fca00078e0019 */
[----:B------:R0:W2:Y:S02]  /*51180*/  @P3 LDG.E.U16 R23, [R14.64] ;  /* 0x000000060e173981 */ /* 0x0000a4000c1e1500 */
[----:B0-----:R-:W-:Y:S02]  /*51190*/  @P3 IMAD.MOV.U32 R14, RZ, RZ, R20 ;  /* 0x000000ffff0e3224 */ /* 0x001fe400078e0014 */
[----:B------:R-:W-:Y:S01]  /*511a0*/  @P3 IMAD.MOV.U32 R15, RZ, RZ, R21 ;  /* 0x000000ffff0f3224 */ /* 0x000fe200078e0015 */
[----:B------:R-:W-:Y:S01]  /*511b0*/  PRMT R4, RZ, 0x7610, R4 ;  /* 0x00007610ff047816 */ /* 0x000fe20000000004 */
[----:B------:R-:W2:Y:S04]  /*511c0*/  LDL R21, [R1+0x1d08] ;  /* 0x001d080001157983 */ /* 0x000ea80000100800 */
[----:B------:R4:W2:Y:S04]  /*511d0*/  @P3 LDG.E.U16 R17, [R14.64] ;  /* 0x000000060e113981 */ /* 0x0008a8000c1e1500 */
[----:B------:R-:W3:Y:S01]  /*511e0*/  LDL R20, [R1+0x1d0c] ;  /* 0x001d0c0001147983 */ /* 0x000ee20000100800 */
[----:B----4-:R-:W-:-:S02]  /*511f0*/  @P1 IMAD.MOV.U32 R14, RZ, RZ, R10 ;  /* 0x000000ffff0e1224 */ /* 0x010fc400078e000a */
[----:B------:R-:W-:-:S05]  /*51200*/  @P1 IMAD.MOV.U32 R15, RZ, RZ, R13 ;  /* 0x000000ffff0f1224 */ /* 0x000fca00078e000d */
[----:B------:R0:W4:Y:S02]  /*51210*/  @P1 LDG.E.U16 R9, [R14.64] ;  /* 0x000000060e091981 */ /* 0x000124000c1e1500 */
[----:B0-----:R-:W-:Y:S02]  /*51220*/  @P1 IMAD.MOV.U32 R14, RZ, RZ, R6 ;  /* 0x000000ffff0e1224 */ /* 0x001fe400078e0006 */
[----:B------:R-:W-:-:S05]  /*51230*/  @P1 IMAD.MOV.U32 R15, RZ, RZ, R7 ;  /* 0x000000ffff0f1224 */ /* 0x000fca00078e0007 */
[----:B------:R-:W3:Y:S04]  /*51240*/  @P1 LDG.E.U16 R4, [R14.64] ;  /* 0x000000060e041981 */ /* 0x000ee8000c1e1500 */
[----:B------:R-:W0:Y:S04]  /*51250*/  S2R R28, SR_TID.X ;  /* 0x00000000001c7919 */ /* 0x000e280000002100 */
[----:B--2---:R1:W-:Y:S01]  /*51260*/  STL [R1+0x2a8], R17 ;  /* 0x0002a81101007387 */ /* 0x0043e20000100800 */
[----:B------:R-:W2:Y:S02]  /*51270*/  LDL R13, [R1+0x1d04] ;  /* 0x001d0400010d7983 */ /* 0x000ea40000100800 */
[----:B------:R-:W2:Y:S01]  /*51280*/  LDL R10, [R1+0x1c98] ;  /* 0x001c9800010a7983 */ /* 0x000ea20000100800 */
[----:B-1----:R-:W2:Y:S04]  /*51290*/  LDL R17, [R1+0x1d00] ;  /* 0x001d000001117983 */ /* 0x002ea80000100800 */
[----:B----4-:R1:W-:Y:S01]  /*512a0*/  STL [R1+0x2a4], R9 ;  /* 0x0002a40901007387 */ /* 0x0103e20000100800 */
[----:B------:R-:W4:Y:S02]  /*512b0*/  LDL R7, [R1+0x1c90] ;  /* 0x001c900001077983 */ /* 0x000f240000100800 */
[----:B------:R-:W4:Y:S01]  /*512c0*/  LDL R6, [R1+0x1c94] ;  /* 0x001c940001067983 */ /* 0x000f220000100800 */
[----:B-1----:R-:W4:Y:S04]  /*512d0*/  LDL R9, [R1+0x1c9c] ;  /* 0x001c9c0001097983 */ /* 0x002f280000100800 */
[----:B---3--:R1:W-:Y:S01]  /*512e0*/  STL [R1+0x2a0], R4 ;  /* 0x0002a00401007387 */ /* 0x0083e20000100800 */
[----:B0-----:R-:W-:Y:S02]  /*512f0*/  STL [R1+0x722c], R28 ;  /* 0x00722c1c01007387 */ /* 0x001fe40000100800 */
[----:B------:R-:W-:Y:S02]  /*51300*/  STL [R1+0x2c0], R29 ;  /* 0x0002c01d01007387 */ /* 0x000fe40000100800 */
[----:B------:R-:W-:Y:S01]  /*51310*/  STL [R1+0x2bc], R26 ;  /* 0x0002bc1a01007387 */ /* 0x000fe20000100800 */
[----:B-1----:R-:W-:-:S05]  /*51320*/  LOP3.LUT R4, R28, 0x7f, RZ, 0xc0, !PT ;  /* 0x0000007f1c047812 */ /* 0x002fca00078ec0ff */
        /* <DEDUP_REMOVED lines=22> */
[----:B------:R-:W-:Y:S01]  /*51490*/  STL [R1+0x7058], R3 ;  /* 0x0070580301007387 */ /* 0x000fe20000100800 */
[----:B------:R-:W-:Y:S01]  /*514a0*/  ISETP.GT.AND P0, PT, R3, 0x6f, PT ;  /* 0x0000006f0300780c */ /* 0x000fe20003f04270 */
        /* <DEDUP_REMOVED lines=12> */
[----:B------:R-:W-:Y:S01]  /*51570*/  PRMT R18, RZ, 0x7610, R18 ;  /* 0x00007610ff127816 */ /* 0x000fe20000000012 */
[----:B------:R-:W-:Y:S01]  /*51580*/  STL [R1+0x70c0], R3 ;  /* 0x0070c00301007387 */ /* 0x000fe20000100800 */
[----:B------:R-:W-:Y:S02]  /*51590*/  STL [R1+0x70c8], R3 ;  /* 0x0070c80301007387 */ /* 0x000fe40000100800 */
[----:B------:R-:W-:-:S02]  /*515a0*/  @P0 IMAD.MOV.U32 R14, RZ, RZ, R20 ;  /* 0x000000ffff0e0224 */ /* 0x000fc400078e0014 */
[----:B------:R-:W-:Y:S01]  /*515b0*/  @P0 IMAD.MOV.U32 R15, RZ, RZ, R21 ;  /* 0x000000ffff0f0224 */ /* 0x000fe200078e0015 */
[----:B------:R-:W-:Y:S01]  /*515c0*/  STL [R1+0x70d0], R3 ;  /* 0x0070d00301007387 */ /* 0x000fe20000100800 */
[----:B------:R-:W-:Y:S02]  /*515d0*/  STL [R1+0x70d8], R3 ;  /* 0x0070d80301007387 */ /* 0x000fe40000100800 */
[----:B------:R-:W-:Y:S02]  /*515e0*/  STL [R1+0x70e0], R3 ;  /* 0x0070e00301007387 */ /* 0x000fe40000100800 */
[----:B------:R-:W-:Y:S01]  /*515f0*/  STL [R1+0x70e8], R3 ;  /* 0x0070e80301007387 */ /* 0x000fe20000100800 */
[----:B------:R-:W-:Y:S01]  /*51600*/  STL [R1+0x70f0], R3 ;  /* 0x0070f00301007387 */ /* 0x000fe20000100800 */
[----:B------:R-:W-:-:S03]  /*51610*/  PRMT R12, RZ, 0x7610, R12 ;  /* 0x00007610ff0c7816 */ /* 0x000fc6000000000c */
[----:B------:R2:W3:Y:S01]  /*51620*/  @P0 LDG.E.U16 R18, [R14.64] ;  /* 0x000000060e120981 */ /* 0x0004e2000c1e1500 */
[----:B------:R-:W-:Y:S02]  /*51630*/  STL [R1+0x70f8], R3 ;  /* 0x0070f80301007387 */ /* 0x000fe40000100800 */
[----:B------:R-:W-:Y:S02]  /*51640*/  STL [R1+0x7100], R3 ;  /* 0x0071000301007387 */ /* 0x000fe40000100800 */
[----:B------:R-:W-:Y:S01]  /*51650*/  STL [R1+0x7108], R3 ;  /* 0x0071080301007387 */ /* 0x000fe20000100800 */
[----:B------:R-:W-:Y:S01]  /*51660*/  STL [R1+0x7110], R3 ;  /* 0x0071100301007387 */ /* 0x000fe20000100800 */
[----:B------:R-:W-:Y:S01]  /*51670*/  STL [R1+0x7118], R3 ;  /* 0x0071180301007387 */ /* 0x000fe20000100800 */
[C---:B------:R-:W-:Y:S01]  /*51680*/  ISETP.GT.AND P1, PT, R3.reuse, 0x76, PT ;  /* 0x000000760300780c */ /* 0x040fe20003f24270 */
        /* <DEDUP_REMOVED lines=10> */
[----:B------:R-:W-:Y:S01]  /*51730*/  STL [R1+0x7170], R3 ;  /* 0x0071700301007387 */ /* 0x000fe20000100800 */
[----:B------:R-:W-:-:S02]  /*51740*/  ISETP.GT.AND P2, PT, R3, 0x77, PT ;  /* 0x000000770300780c */ /* 0x000fc40003f44270 */
[C---:B------:R-:W-:Y:S02]  /*51750*/  ISETP.GT.AND P3, PT, R3.reuse, 0x7e, PT ;  /* 0x0000007e0300780c */ /* 0x040fe40003f64270 */
[----:B------:R-:W-:Y:S02]  /*51760*/  ISETP.GT.AND P4, PT, R3, 0x7f, PT ;  /* 0x0000007f0300780c */ /* 0x000fe40003f84270 */
[----:B------:R-:W-:Y:S01]  /*51770*/  ISETP.GE.AND P5, PT, R4, R3, PT ;  /* 0x000000030400720c */ /* 0x000fe20003fa6270 */
[----:B------:R0:W-:Y:S01]  /*51780*/  STL [R1+0x717c], R3 ;  /* 0x00717c0301007387 */ /* 0x0001e20000100800 */
[----:B------:R-:W3:Y:S02]  /*51790*/  LDL R21, [R1+0x1c88] ;  /* 0x001c880001157983 */ /* 0x000ee40000100800 */
[----:B------:R-:W3:Y:S01]  /*517a0*/  LDL R20, [R1+0x1c8c] ;  /* 0x001c8c0001147983 */ /* 0x000ee20000100800 */
[----:B0-----:R-:W-:Y:S01]  /*517b0*/  PRMT R3, RZ, 0x7610, R3 ;  /* 0x00007610ff037816 */ /* 0x001fe20000000003 */
[----:B--2---:R-:W-:-:S02]  /*517c0*/  @P0 IMAD.MOV.U32 R14, RZ, RZ, R13 ;  /* 0x000000ffff0e0224 */ /* 0x004fc400078e000d */
[----:B------:R-:W-:-:S05]  /*517d0*/  @P0 IMAD.MOV.U32 R15, RZ, RZ, R17 ;  /* 0x000000ffff0f0224 */ /* 0x000fca00078e0011 */
[----:B------:R0:W2:Y:S02]  /*517e0*/  @P0 LDG.E.U16 R12, [R14.64] ;  /* 0x000000060e0c0981 */ /* 0x0000a4000c1e1500 */
[----:B0-----:R-:W-:Y:S02]  /*517f0*/  @P1 IMAD.MOV.U32 R15, RZ, RZ, R10 ;  /* 0x000000ffff0f1224 */ /* 0x001fe400078e000a */
[----:B----4-:R-:W-:-:S05]  /*51800*/  @P1 IMAD.MOV.U32 R14, RZ, RZ, R9 ;  /* 0x000000ffff0e1224 */ /* 0x010fca00078e0009 */
[----:B------:R0:W4:Y:S02]  /*51810*/  @P1 LDG.E.U16 R3, [R14.64] ;  /* 0x000000060e031981 */ /* 0x000124000c1e1500 */
[----:B0-----:R-:W-:Y:S02]  /*51820*/  @P1 IMAD.MOV.U32 R14, RZ, RZ, R6 ;  /* 0x000000ffff0e1224 */ /* 0x001fe400078e0006 */
[----:B------:R-:W-:Y:S01]  /*51830*/  @P1 IMAD.MOV.U32 R15, RZ, RZ, R7 ;  /* 0x000000ffff0f1224 */ /* 0x000fe200078e0007 */
[----:B---3--:R0:W-:Y:S01]  /*51840*/  STL [R1+0x294], R18 ;  /* 0x0002941201007387 */ /* 0x0081e20000100800 */
[----:B------:R-:W3:Y:S02]  /*51850*/  LDL R17, [R1+0x1c84] ;  /* 0x001c840001117983 */ /* 0x000ee40000100800 */
[----:B------:R-:W3:Y:S01]  /*51860*/  LDL R13, [R1+0x1c18] ;  /* 0x001c1800010d7983 */ /* 0x000ee20000100800 */
[----:B0-----:R-:W3:Y:S04]  /*51870*/  LDL R18, [R1+0x1c80] ;  /* 0x001c800001127983 */ /* 0x001ee80000100800 */
[----:B--2---:R0:W-:Y:S01]  /*51880*/  STL [R1+0x290], R12 ;  /* 0x0002900c01007387 */ /* 0x0041e20000100800 */
[----:B------:R-:W2:Y:S02]  /*51890*/  LDL R10, [R1+0x1c10] ;  /* 0x001c1000010a7983 */ /* 0x000ea40000100800 */
[----:B------:R-:W2:Y:S02]  /*518a0*/  LDL R9, [R1+0x1c14] ;  /* 0x001c140001097983 */ /* 0x000ea40000100800 */
[----:B------:R-:W2:Y:S01]  /*518b0*/  LDL R7, [R1+0x1c08] ;  /* 0x001c080001077983 */ /* 0x000ea20000100800 */
[----:B------:R-:W2:Y:S04]  /*518c0*/  LDL R6, [R1+0x1c0c] ;  /* 0x001c0c0001067983 */ /* 0x000ea80000100800 */
[----:B------:R-:W2:Y:S04]  /*518d0*/  LDL R4, [R1+0x1c00] ;  /* 0x001c000001047983 */ /* 0x000ea80000100800 */
[----:B0-----:R-:W2:Y:S04]  /*518e0*/  LDL R12, [R1+0x1c1c] ;  /* 0x001c1c00010c7983 */ /* 0x001ea80000100800 */
[----:B----4-:R0:W-:Y:S04]  /*518f0*/  STL [R1+0x28c], R3 ;  /* 0x00028c0301007387 */ /* 0x0101e80000100800 */
[----:B0-----:R-:W4:Y:S01]  /*51900*/  LDL R3, [R1+0x1c04] ;  /* 0x001c040001037983 */ /* 0x001f220000100800 */
[----:B------:R-:W-:-:S02]  /*51910*/  PRMT R22, RZ, 0x7610, R22 ;  /* 0x00007610ff167816 */ /* 0x000fc40000000016 */
[----:B------:R-:W-:Y:S02]  /*51920*/  PRMT R19, RZ, 0x7610, R19 ;  /* 0x00007610ff137816 */ /* 0x000fe40000000013 */
[----:B------:R-:W-:Y:S02]  /*51930*/  PRMT R16, RZ, 0x7610, R16 ;  /* 0x00007610ff107816 */ /* 0x000fe40000000010 */
[----:B------:R-:W-:Y:S02]  /*51940*/  PRMT R11, RZ, 0x7610, R11 ;  /* 0x00007610ff0b7816 */ /* 0x000fe4000000000b */
[----:B------:R-:W-:Y:S02]  /*51950*/  PRMT R8, RZ, 0x7610, R8 ;  /* 0x00007610ff087816 */ /* 0x000fe40000000008 */
[----:B------:R-:W-:Y:S01]  /*51960*/  PRMT R5, RZ, 0x7610, R5 ;  /* 0x00007610ff057816 */ /* 0x000fe20000000005 */
[----:B------:R0:W4:Y:S04]  /*51970*/  @P1 LDG.E.U16 R22, [R14.64] ;  /* 0x000000060e161981 */ /* 0x000128000c1e1500 */
[----:B------:R-:W4:Y:S01]  /*51980*/  LDL.LU R29, [R1+0x36c] ;  /* 0x00036c00011d7983 */ /* 0x000f220000300800 */
[----:B0-----:R-:W-:-:S02]  /*51990*/  @P2 IMAD.MOV.U32 R14, RZ, RZ, R20 ;  /* 0x000000ffff0e2224 */ /* 0x001fc400078e0014 */
[----:B------:R-:W-:-:S05]  /*519a0*/  @P2 IMAD.MOV.U32 R15, RZ, RZ, R21 ;  /* 0x000000ffff0f2224 */ /* 0x000fca00078e0015 */
[----:B------:R3:W4:Y:S02]  /*519b0*/  @P2 LDG.E.U16 R19, [R14.64] ;  /* 0x000000060e132981 */ /* 0x000724000c1e1500 */
[----:B---3--:R-:W-:Y:S02]  /*519c0*/  @P2 IMAD.MOV.U32 R14, RZ, RZ, R17 ;  /* 0x000000ffff0e2224 */ /* 0x008fe400078e0011 */
[----:B------:R-:W-:-:S05]  /*519d0*/  @P2 IMAD.MOV.U32 R15, RZ, RZ, R18 ;  /* 0x000000ffff0f2224 */ /* 0x000fca00078e0012 */
[----:B------:R0:W3:Y:S02]  /*519e0*/  @P2 LDG.E.U16 R16, [R14.64] ;  /* 0x000000060e102981 */ /* 0x0000e4000c1e1500 */
[----:B0-----:R-:W-:Y:S02]  /*519f0*/  @P3 IMAD.MOV.U32 R15, RZ, RZ, R13 ;  /* 0x000000ffff0f3224 */ /* 0x001fe400078e000d */
[----:B--2---:R-:W-:-:S05]  /*51a00*/  @P3 IMAD.MOV.U32 R14, RZ, RZ, R12 ;  /* 0x000000ffff0e3224 */ /* 0x004fca00078e000c */
[----:B------:R0:W2:Y:S02]  /*51a10*/  @P3 LDG.E.U16 R11, [R14.64] ;  /* 0x000000060e0b3981 */ /* 0x0000a4000c1e1500 */
[----:B0-----:R-:W-:Y:S02]  /*51a20*/  @P3 IMAD.MOV.U32 R14, RZ, RZ, R9 ;  /* 0x000000ffff0e3224 */ /* 0x001fe400078e0009 */
[----:B------:R-:W-:-:S05]  /*51a30*/  @P3 IMAD.MOV.U32 R15, RZ, RZ, R10 ;  /* 0x000000ffff0f3224 */ /* 0x000fca00078e000a */
[----:B------:R0:W2:Y:S02]  /*51a40*/  @P3 LDG.E.U16 R8, [R14.64] ;  /* 0x000000060e083981 */ /* 0x0000a4000c1e1500 */
[----:B0-----:R-:W-:Y:S02]  /*51a50*/  @P4 IMAD.MOV.U32 R14, RZ, RZ, R6 ;  /* 0x000000ffff0e4224 */ /* 0x001fe400078e0006 */
[----:B------:R-:W-:-:S05]  /*51a60*/  @P4 IMAD.MOV.U32 R15, RZ, RZ, R7 ;  /* 0x000000ffff0f4224 */ /* 0x000fca00078e0007 */
[----:B------:R4:W2:Y:S02]  /*51a70*/  @P4 LDG.E.U16 R5, [R14.64] ;  /* 0x000000060e054981 */ /* 0x0008a4000c1e1500 */
[----:B----4-:R-:W-:Y:S02]  /*51a80*/  @P4 IMAD.MOV.U32 R14, RZ, RZ, R3 ;  /* 0x000000ffff0e4224 */ /* 0x010fe400078e0003 */
[----:B------:R-:W4:Y:S01]  /*51a90*/  LDL.LU R3, [R1+0x280] ;  /* 0x0002800001037983 */ /* 0x000f220000300800 */
[----:B------:R-:W-:Y:S01]  /*51aa0*/  PRMT R0, RZ, 0x7610, R0 ;  /* 0x00007610ff007816 */ /* 0x000fe20000000000 */
[----:B------:R-:W-:-:S05]  /*51ab0*/  @P4 IMAD.MOV.U32 R15, RZ, RZ, R4 ;  /* 0x000000ffff0f4224 */ /* 0x000fca00078e0004 */
[----:B------:R-:W2:Y:S04]  /*51ac0*/  @P4 LDG.E.U16 R0, [R14.64] ;  /* 0x000000060e004981 */ /* 0x000ea8000c1e1500 */
[----:B------:R-:W0:Y:S01]  /*51ad0*/  S2R R2, SR_TID.X ;  /* 0x0000000000027919 */ /* 0x000e220000002100 */
[----:B------:R-:W-:Y:S06]  /*51ae0*/  BAR.SYNC.DEFER_BLOCKING 0x0 ;  /* 0x0000000000007b1d */ /* 0x000fec0000010000 */
[----:B----4-:R1:W-:Y:S04]  /*51af0*/  STL [R1+0x7240], R3 ;  /* 0x0072400301007387 */ /* 0x0103e80000100800 */
[----:B-1----:R-:W4:Y:S01]  /*51b00*/  LDL.LU R3, [R1+0x300] ;  /* 0x0003000001037983 */ /* 0x002f220000300800 */
[----:B0-----:R-:W-:-:S03]  /*51b10*/  LOP3.LUT R2, R2, 0x7f, RZ, 0xc0, !PT ;  /* 0x0000007f02027812 */ /* 0x001fc600078ec0ff */
[----:B----4-:R0:W-:Y:S04]  /*51b20*/  STL [R1+0x7244], R3 ;  /* 0x0072440301007387 */ /* 0x0101e80000100800 */
[----:B0-----:R-:W4:Y:S01]  /*51b30*/  LDL.LU R3, [R1+0x368] ;  /* 0x0003680001037983 */ /* 0x001f220000300800 */
[----:B------:R-:W4:Y:S02]  /*51b40*/  LDL.LU R4, [R1+0x224] ;  /* 0x0002240001047983 */ /* 0x000f240000300800 */
[----:B------:R-:W4:Y:S02]  /*51b50*/  LDL.LU R28, [R1+0x220] ;  /* 0x00022000011c7983 */ /* 0x000f240000300800 */
[----:B--2---:R0:W-:Y:S02]  /*51b60*/  STL [R1+0x24c], R5 ;  /* 0x00024c0501007387 */ /* 0x0041e40000100800 */
[----:B0-----:R-:W2:Y:S01]  /*51b70*/  LDL.LU R5, [R1+0x1ec] ;  /* 0x0001ec0001057983 */ /* 0x001ea20000300800 */
[----:B------:R-:W2:Y:S02]  /*51b80*/  LDL.LU R6, [R1+0x1e8] ;  /* 0x0001e80001067983 */ /* 0x000ea40000300800 */
[----:B------:R-:W2:Y:S02]  /*51b90*/  LDL.LU R7, [R1+0x1ac] ;  /* 0x0001ac0001077983 */ /* 0x000ea40000300800 */
[----:B------:R0:W-:Y:S02]  /*51ba0*/  STL [R1+0x254], R8 ;  /* 0x0002540801007387 */ /* 0x0001e40000100800 */
[----:B0-----:R-:W2:Y:S01]  /*51bb0*/  LDL.LU R8, [R1+0x1a8] ;  /* 0x0001a80001087983 */ /* 0x001ea20000300800 */
[----:B------:R-:W-:Y:S02]  /*51bc0*/  STL [R1+0x284], R22 ;  /* 0x0002841601007387 */ /* 0x000fe40000100800 */
[----:B------:R-:W2:Y:S02]  /*51bd0*/  LDL.LU R9, [R1+0x17c] ;  /* 0x00017c0001097983 */ /* 0x000ea40000300800 */
[----:B------:R-:W2:Y:S01]  /*51be0*/  LDL.LU R18, [R1+0x178] ;  /* 0x0001780001127983 */ /* 0x000ea20000300800 */
[----:B------:R0:W-:Y:S04]  /*51bf0*/  STL [R1+0x27c], R19 ;  /* 0x00027c1301007387 */ /* 0x0001e80000100800 */
[----:B0-----:R-:W2:Y:S01]  /*51c00*/  LDL.LU R19, [R1+0x14c] ;  /* 0x00014c0001137983 */ /* 0x001ea20000300800 */
[----:B------:R-:W2:Y:S02]  /*51c10*/  LDL.LU R21, [R1+0x148] ;  /* 0x0001480001157983 */ /* 0x000ea40000300800 */
[----:B------:R-:W2:Y:S02]  /*51c20*/  LDL.LU R10, [R1+0x11c] ;  /* 0x00011c00010a7983 */ /* 0x000ea40000300800 */
[----:B------:R0:W-:Y:S01]  /*51c30*/  STL [R1+0x25c], R11 ;  /* 0x00025c0b01007387 */ /* 0x0001e20000100800 */
[----:B---3--:R1:W-:Y:S04]  /*51c40*/  STL [R1+0x274], R16 ;  /* 0x0002741001007387 */ /* 0x0083e80000100800 */
[----:B0-----:R-:W3:Y:S01]  /*51c50*/  LDL.LU R11, [R1+0x118] ;  /* 0x00011800010b7983 */ /* 0x001ee20000300800 */
[----:B------:R-:W2:Y:S02]  /*51c60*/  LDL.LU R12, [R1+0xec] ;  /* 0x0000ec00010c7983 */ /* 0x000ea40000300800 */
[----:B------:R-:W2:Y:S02]  /*51c70*/  LDL.LU R13, [R1+0xe8] ;  /* 0x0000e800010d7983 */ /* 0x000ea40000300800 */
[----:B-1----:R-:W2:Y:S01]  /*51c80*/  LDL.LU R16, [R1+0xbc] ;  /* 0x0000bc0001107983 */ /* 0x002ea20000300800 */
[----:B------:R-:W2:Y:S01]  /*51c90*/  LDL.LU R17, [R1+0xb8] ;  /* 0x0000b80001117983 */ /* 0x000ea20000300800 */
[----:B------:R-:W2:Y:S02]  /*51ca0*/  LDL.LU R20, [R1+0x8c] ;  /* 0x00008c0001147983 */ /* 0x000ea40000300800 */
[----:B------:R-:W2:Y:S02]  /*51cb0*/  LDL.LU R22, [R1+0x88] ;  /* 0x0000880001167983 */ /* 0x000ea40000300800 */
[----:B------:R-:W2:Y:S01]  /*51cc0*/  LDL.LU R23, [R1+0x70] ;  /* 0x0000700001177983 */ /* 0x000ea20000300800 */
[----:B------:R0:W-:Y:S01]  /*51cd0*/  STL [R1+0x248], R0 ;  /* 0x0002480001007387 */ /* 0x0001e20000100800 */
[----:B------:R-:W-:-:S03]  /*51ce0*/  IMAD.SHL.U32 R2, R2, 0x2, RZ ;  /* 0x0000000202027824 */ /* 0x000fc600078e00ff */
[----:B0-----:R-:W2:Y:S01]  /*51cf0*/  LDL.LU R0, [R1+0x6c] ;  /* 0x00006c0001007983 */ /* 0x001ea20000300800 */
[----:B------:R0:W-:Y:S03]  /*51d00*/  STL [R1+0x7184], R14 ;  /* 0x0071840e01007387 */ /* 0x0001e60000100800 */
[----:B------:R-:W-:Y:S04]  /*51d10*/  STS.U16 [R2+0x20000], R29 ;  /* 0x0200001d02007388 */ /* 0x000fe80000000400 */
[----:B0-----:R-:W3:Y:S01]  /*51d20*/  LDL.LU R14, [R1+0x288] ;  /* 0x00028800010e7983 */ /* 0x001ee20000300800 */
[----:B------:R-:W-:Y:S02]  /*51d30*/  STL [R1+0x7174], R15 ;  /* 0x0071740f01007387 */ /* 0x000fe40000100800 */
[----:B------:R0:W-:Y:S02]  /*51d40*/  STL [R1+0x7188], R15 ;  /* 0x0071880f01007387 */ /* 0x0001e40000100800 */
[----:B0-----:R-:W3:Y:S01]  /*51d50*/  LDL.LU R15, [R1+0x2f8] ;  /* 0x0002f800010f7983 */ /* 0x001ee20000300800 */
[----:B------:R-:W3:Y:S02]  /*51d60*/  LDL.LU R24, [R1+0x68] ;  /* 0x0000680001187983 */ /* 0x000ee40000300800 */
[----:B------:R-:W3:Y:S02]  /*51d70*/  LDL.LU R25, [R1+0x64] ;  /* 0x0000640001197983 */ /* 0x000ee40000300800 */
[----:B------:R-:W3:Y:S01]  /*51d80*/  LDL.LU R26, [R1+0x60] ;  /* 0x00006000011a7983 */ /* 0x000ee20000300800 */
[----:B------:R-:W3:Y:S01]  /*51d90*/  LDL.LU R27, [R1+0x5c] ;  /* 0x00005c00011b7983 */ /* 0x000ee20000300800 */
[----:B------:R-:W3:Y:S03]  /*51da0*/  LDL.LU R29, [R1+0x58] ;  /* 0x00005800011d7983 */ /* 0x000ee60000300800 */
[----:B----4-:R0:W-:Y:S04]  /*51db0*/  STS.U16 [R2+0x20100], R3 ;  /* 0x0201000302007388 */ /* 0x0101e80000000400 */
[----:B0-----:R-:W4:Y:S04]  /*51dc0*/  LDL.LU R3, [R1+0x7244] ;  /* 0x0072440001037983 */ /* 0x001f280000300800 */
[----:B--2---:R-:W-:Y:S04]  /*51dd0*/  STS.U16 [R2+0x2c100], R0 ;  /* 0x02c1000002007388 */ /* 0x004fe80000000400 */
[----:B---3--:R-:W-:Y:S04]  /*51de0*/  STS.U16 [R2+0x21100], R15 ;  /* 0x0211000f02007388 */ /* 0x008fe80000000400 */
[----:B----4-:R0:W-:Y:S04]  /*51df0*/  STS.U16 [R2+0x21000], R3 ;  /* 0x0210000302007388 */ /* 0x0101e80000000400 */
[----:B0-----:R-:W2:Y:S01]  /*51e00*/  LDL.LU R3, [R1+0x7240] ;  /* 0x0072400001037983 */ /* 0x001ea20000300800 */
[----:B------:R-:W3:Y:S02]  /*51e10*/  LDL.LU R0, [R1+0x54] ;  /* 0x0000540001007983 */ /* 0x000ee40000300800 */
[----:B------:R-:W4:Y:S01]  /*51e20*/  LDL.LU R15, [R1+0x2f0] ;  /* 0x0002f000010f7983 */ /* 0x000f220000300800 */
[----:B------:R-:W-:Y:S04]  /*51e30*/  STS.U16 [R2+0x22000], R14 ;  /* 0x0220000e02007388 */ /* 0x000fe80000000400 */
        /* <DEDUP_REMOVED lines=13> */
[----:B----4-:R0:W-:Y:S04]  /*51f10*/  STL [R1+0x723c], R15 ;  /* 0x00723c0f01007387 */ /* 0x0101e80000100800 */
[----:B0-----:R-:W4:Y:S01]  /*51f20*/  LDL.LU R15, [R1+0x364] ;  /* 0x00036400010f7983 */ /* 0x001f220000300800 */
[----:B------:R-:W4:Y:S02]  /*51f30*/  LDL.LU R14, [R1+0x2e8] ;  /* 0x0002e800010e7983 */ /* 0x000f240000300800 */
        /* <DEDUP_REMOVED lines=11> */
[----:B------:R-:W4:Y:S03]  /*51ff0*/  LDL.LU R11, [R1+0x140] ;  /* 0x00014000010b7983 */ /* 0x000f260000300800 */
[----:B------:R0:W-:Y:S01]  /*52000*/  STS.U16 [R2+0x29100], R13 ;  /* 0x0291000d02007388 */ /* 0x0001e20000000400 */
[----:B------:R-:W4:Y:S03]  /*52010*/  LDL.LU R12, [R1+0x114] ;  /* 0x00011400010c7983 */ /* 0x000f260000300800 */
[----:B------:R1:W-:Y:S04]  /*52020*/  STS.U16 [R2+0x2a000], R16 ;  /* 0x02a0001002007388 */ /* 0x0003e80000000400 */
[----:B------:R1:W-:Y:S04]  /*52030*/  STS.U16 [R2+0x2a100], R17 ;  /* 0x02a1001102007388 */ /* 0x0003e80000000400 */
[----:B------:R2:W-:Y:S04]  /*52040*/  STS.U16 [R2+0x2b000], R20 ;  /* 0x02b0001402007388 */ /* 0x0005e80000000400 */
[----:B------:R3:W-:Y:S04]  /*52050*/  STS.U16 [R2+0x2b100], R22 ;  /* 0x02b1001602007388 */ /* 0x0007e80000000400 */
[----:B------:R3:W-:Y:S04]  /*52060*/  STS.U16 [R2+0x2c000], R23 ;  /* 0x02c0001702007388 */ /* 0x0007e80000000400 */
[----:B0-----:R-:W4:Y:S01]  /*52070*/  LDL.LU R13, [R1+0x110] ;  /* 0x00011000010d7983 */ /* 0x001f220000300800 */
[----:B-1----:R-:W4:Y:S02]  /*52080*/  LDL.LU R16, [R1+0xe4] ;  /* 0x0000e40001107983 */ /* 0x002f240000300800 */
[----:B------:R-:W4:Y:S01]  /*52090*/  LDL.LU R17, [R1+0xe0] ;  /* 0x0000e00001117983 */ /* 0x000f220000300800 */
[----:B--2---:R-:W2:Y:S01]  /*520a0*/  LDL.LU R20, [R1+0xb4] ;  /* 0x0000b40001147983 */ /* 0x004ea20000300800 */
[----:B---3--:R-:W3:Y:S03]  /*520b0*/  LDL.LU R22, [R1+0xb0] ;  /* 0x0000b00001167983 */ /* 0x008ee60000300800 */
[----:B------:R0:W-:Y:S01]  /*520c0*/  STS.U16 [R2+0x2f000], R29 ;  /* 0x02f0001d02007388 */ /* 0x0001e20000000400 */
[----:B------:R-:W2:Y:S03]  /*520d0*/  LDL.LU R23, [R1+0x84] ;  /* 0x0000840001177983 */ /* 0x000ea60000300800 */
[----:B------:R1:W-:Y:S04]  /*520e0*/  STS.U16 [R2+0x2d000], R24 ;  /* 0x02d0001802007388 */ /* 0x0003e80000000400 */
[----:B------:R1:W-:Y:S04]  /*520f0*/  STS.U16 [R2+0x22100], R3 ;  /* 0x0221000302007388 */ /* 0x0003e80000000400 */
[----:B------:R1:W-:Y:S04]  /*52100*/  STS.U16 [R2+0x2d100], R25 ;  /* 0x02d1001902007388 */ /* 0x0003e80000000400 */
[----:B------:R1:W-:Y:S04]  /*52110*/  STS.U16 [R2+0x2e000], R26 ;  /* 0x02e0001a02007388 */ /* 0x0003e80000000400 */
[----:B------:R1:W-:Y:S04]  /*52120*/  STS.U16 [R2+0x2e100], R27 ;  /* 0x02e1001b02007388 */ /* 0x0003e80000000400 */
[----:B0-----:R-:W2:Y:S01]  /*52130*/  LDL.LU R29, [R1+0x80] ;  /* 0x00008000011d7983 */ /* 0x001ea20000300800 */
[----:B-1----:R-:W2:Y:S01]  /*52140*/  LDL.LU R24, [R1+0x4c] ;  /* 0x00004c0001187983 */ /* 0x002ea20000300800 */
[----:B------:R-:W-:-:S02]  /*52150*/  LOP3.LUT R3, R2, 0x10, RZ, 0x3c, !PT ;  /* 0x0000001002037812 */ /* 0x000fc400078e3cff */
[----:B------:R-:W2:Y:S01]  /*52160*/  LDL.LU R25, [R1+0x48] ;  /* 0x0000480001197983 */ /* 0x000ea20000300800 */
[----:B------:R-:W2:Y:S03]  /*52170*/  LDL.LU R26, [R1+0x44] ;  /* 0x00004400011a7983 */ /* 0x000ea60000300800 */
[----:B------:R0:W-:Y:S01]  /*52180*/  STS.U16 [R2+0x2f100], R0 ;  /* 0x02f1000002007388 */ /* 0x0001e20000000400 */
[----:B------:R-:W2:Y:S03]  /*52190*/  LDL.LU R27, [R1+0x40] ;  /* 0x00004000011b7983 */ /* 0x000ea60000300800 */
[----:B0-----:R-:W2:Y:S01]  /*521a0*/  LDL.LU R0, [R1+0x3c] ;  /* 0x00003c0001007983 */ /* 0x001ea20000300800 */
[----:B------:R0:W-:Y:S03]  /*521b0*/  STL [R1+0x718c], R2 ;  /* 0x00718c0201007387 */ /* 0x0001e60000100800 */
[----:B0-----:R-:W2:Y:S04]  /*521c0*/  LDL.LU R2, [R1+0x360] ;  /* 0x0003600001027983 */ /* 0x001ea80000300800 */
[----:B----4-:R0:W-:Y:S04]  /*521d0*/  STS.U16 [R3+0x20200], R15 ;  /* 0x0202000f03007388 */ /* 0x0101e80000000400 */
[----:B0-----:R-:W4:Y:S04]  /*521e0*/  LDL.LU R15, [R1+0x723c] ;  /* 0x00723c00010f7983 */ /* 0x001f280000300800 */
[----:B--2---:R-:W-:Y:S04]  /*521f0*/  STS.U16 [R3+0x20300], R2 ;  /* 0x0203000203007388 */ /* 0x004fe80000000400 */
[----:B----4-:R-:W-:Y:S01]  /*52200*/  STS.U16 [R3+0x21200], R15 ;  /* 0x0212000f03007388 */ /* 0x010fe20000000400 */
[----:B------:R-:W-:Y:S02]  /*52210*/  STS.U16 [R3+0x21300], R14 ;  /* 0x0213000e03007388 */ /* 0x000fe40000000400 */
[----:B------:R-:W-:Y:S02]  /*52220*/  STS.U16 [R3+0x22200], R4 ;  /* 0x0222000403007388 */ /* 0x000fe40000000400 */
[----:B------:R-:W-:Y:S01]  /*52230*/  STS.U16 [R3+0x22300], R28 ;  /* 0x0223001c03007388 */ /* 0x000fe20000000400 */
[----:B------:R-:W-:Y:S01]  /*52240*/  STS.U16 [R3+0x23200], R5 ;  /* 0x0232000503007388 */ /* 0x000fe20000000400 */
        /* <DEDUP_REMOVED lines=14> */
[----:B---3--:R-:W-:Y:S01]  /*52330*/  STS.U16 [R3+0x2a300], R22 ;  /* 0x02a3001603007388 */ /* 0x008fe20000000400 */
[----:B------:R-:W-:Y:S01]  /*52340*/  STS.U16 [R3+0x2b200], R23 ;  /* 0x02b2001703007388 */ /* 0x000fe20000000400 */
[----:B------:R-:W-:Y:S02]  /*52350*/  STS.U16 [R3+0x2b300], R29 ;  /* 0x02b3001d03007388 */ /* 0x000fe40000000400 */
[----:B------:R-:W-:Y:S02]  /*52360*/  STS.U16 [R3+0x2c200], R24 ;  /* 0x02c2001803007388 */ /* 0x000fe40000000400 */
[----:B------:R-:W-:Y:S01]  /*52370*/  STS.U16 [R3+0x2c300], R25 ;  /* 0x02c3001903007388 */ /* 0x000fe20000000400 */
[----:B------:R-:W-:Y:S01]  /*52380*/  STS.U16 [R3+0x2d200], R26 ;  /* 0x02d2001a03007388 */ /* 0x000fe20000000400 */
[----:B------:R-:W-:Y:S02]  /*52390*/  STS.U16 [R3+0x2d300], R27 ;  /* 0x02d3001b03007388 */ /* 0x000fe40000000400 */
[----:B------:R0:W-:Y:S02]  /*523a0*/  STS.U16 [R3+0x2e200], R0 ;  /* 0x02e2000003007388 */ /* 0x0001e40000000400 */
[----:B0-----:R-:W2:Y:S01]  /*523b0*/  LDL.LU R0, [R1+0x38] ;  /* 0x0000380001007983 */ /* 0x001ea20000300800 */
[----:B------:R-:W3:Y:S03]  /*523c0*/  LDL.LU R28, [R1+0x35c] ;  /* 0x00035c00011c7983 */ /* 0x000ee60000300800 */
[----:B---3--:R0:W-:Y:S04]  /*523d0*/  STL [R1+0x7230], R28 ;  /* 0x0072301c01007387 */ /* 0x0081e80000100800 */
[----:B0-----:R-:W3:Y:S04]  /*523e0*/  LDL.LU R28, [R1+0x30] ;  /* 0x00003000011c7983 */ /* 0x001ee80000300800 */
[----:B------:R-:W0:Y:S04]  /*523f0*/  S2R R29, SR_TID.X ;  /* 0x00000000001d7919 */ /* 0x000e280000002100 */
[----:B---3--:R1:W-:Y:S04]  /*52400*/  STL [R1+0x7238], R28 ;  /* 0x0072381c01007387 */ /* 0x0083e80000100800 */
[----:B-1----:R-:W3:Y:S01]  /*52410*/  LDL.LU R28, [R1+0x34] ;  /* 0x00003400011c7983 */ /* 0x002ee20000300800 */
[----:B------:R-:W4:Y:S01]  /*52420*/  LDL.LU R2, [R1+0x358] ;  /* 0x0003580001027983 */ /* 0x000f220000300800 */
[----:B0-----:R-:W-:-:S05]  /*52430*/  LOP3.LUT R29, R29, 0x7f, RZ, 0xc0, !PT ;  /* 0x0000007f1d1d7812 */ /* 0x001fca00078ec0ff */
[C---:B------:R-:W-:Y:S01]  /*52440*/  IMAD.SHL.U32 R4, R29.reuse, 0x2, RZ ;  /* 0x000000021d047824 */ /* 0x040fe200078e00ff */
[----:B----4-:R0:W-:Y:S01]  /*52450*/  STL [R1+0x7234], R2 ;  /* 0x0072340201007387 */ /* 0x0101e20000100800 */
        /* <DEDUP_REMOVED lines=14> */
[----:B------:R-:W4:Y:S02]  /*52540*/  LDL.LU R13, [R1+0x10c] ;  /* 0x00010c00010d7983 */ /* 0x000f240000300800 */
[----:B0-----:R-:W-:Y:S01]  /*52550*/  IMAD.SHL.U32 R2, R29, 0x2, RZ ;  /* 0x000000021d027824 */ /* 0x001fe200078e00ff */
[----:B------:R-:W4:Y:S01]  /*52560*/  LDL.LU R16, [R1+0x108] ;  /* 0x0001080001107983 */ /* 0x000f220000300800 */
[----:B------:R-:W4:Y:S02]  /*52570*/  LDL.LU R17, [R1+0xdc] ;  /* 0x0000dc0001117983 */ /* 0x000f240000300800 */
[----:B------:R-:W4:Y:S02]  /*52580*/  LDL.LU R20, [R1+0xd8] ;  /* 0x0000d80001147983 */ /* 0x000f240000300800 */
[----:B------:R-:W4:Y:S01]  /*52590*/  LDL.LU R22, [R1+0xac] ;  /* 0x0000ac0001167983 */ /* 0x000f220000300800 */
[----:B------:R-:W4:Y:S01]  /*525a0*/  LDL.LU R23, [R1+0xa8] ;  /* 0x0000a80001177983 */ /* 0x000f220000300800 */
[----:B------:R-:W-:Y:S01]  /*525b0*/  LOP3.LUT R2, R2, 0x10, RZ, 0x3c, !PT ;  /* 0x0000001002027812 */ /* 0x000fe200078e3cff */
[----:B------:R-:W4:Y:S02]  /*525c0*/  LDL.LU R24, [R1+0x7c] ;  /* 0x00007c0001187983 */ /* 0x000f240000300800 */
[----:B------:R-:W4:Y:S01]  /*525d0*/  LDL.LU R25, [R1+0x78] ;  /* 0x0000780001197983 */ /* 0x000f220000300800 */
[----:B------:R-:W4:Y:S01]  /*525e0*/  LDL.LU R26, [R1+0x28] ;  /* 0x00002800011a7983 */ /* 0x000f220000300800 */
[----:B------:R-:W4:Y:S03]  /*525f0*/  LDL.LU R27, [R1+0x24] ;  /* 0x00002400011b7983 */ /* 0x000f260000300800 */
[----:B--2---:R0:W-:Y:S01]  /*52600*/  STS.U16 [R2+0x2e300], R0 ;  /* 0x02e3000002007388 */ /* 0x0041e20000000400 */
[----:B------:R-:W2:Y:S02]  /*52610*/  LDL.LU R29, [R1+0x20] ;  /* 0x00002000011d7983 */ /* 0x000ea40000300800 */
[----:B---3--:R1:W-:Y:S01]  /*52620*/  STS.U16 [R2+0x2f200], R28 ;  /* 0x02f2001c02007388 */ /* 0x0083e20000000400 */
[----:B0-----:R-:W3:Y:S01]  /*52630*/  LDL.LU R0, [R1+0x1c] ;  /* 0x00001c0001007983 */ /* 0x001ee20000300800 */
[----:B-1----:R-:W2:Y:S01]  /*52640*/  LDL.LU R28, [R1+0x7238] ;  /* 0x00723800011c7983 */ /* 0x002ea20000300800 */
[----:B------:R-:W-:-:S02]  /*52650*/  LOP3.LUT R4, R4, 0x20, RZ, 0x3c, !PT ;  /* 0x0000002004047812 */ /* 0x000fc400078e3cff */
[----:B--2---:R0:W-:Y:S04]  /*52660*/  STS.U16 [R2+0x2f300], R28 ;  /* 0x02f3001c02007388 */ /* 0x0041e80000000400 */
[----:B0-----:R-:W2:Y:S01]  /*52670*/  LDL.LU R2, [R1+0x7234] ;  /* 0x0072340001027983 */ /* 0x001ea20000300800 */
[----:B------:R-:W2:Y:S03]  /*52680*/  LDL.LU R28, [R1+0x7230] ;  /* 0x00723000011c7983 */ /* 0x000ea60000300800 */
[----:B--2---:R0:W-:Y:S01]  /*52690*/  STS.U16 [R4+0x20400], R28 ;  /* 0x0204001c04007388 */ /* 0x0041e20000000400 */
[----:B------:R-:W-:Y:S02]  /*526a0*/  STS.U16 [R4+0x20500], R2 ;  /* 0x0205000204007388 */ /* 0x000fe40000000400 */
[----:B----4-:R-:W-:Y:S02]  /*526b0*/  STS.U16 [R4+0x21400], R15 ;  /* 0x0214000f04007388 */ /* 0x010fe40000000400 */
        /* <DEDUP_REMOVED lines=13> */
[----:B0-----:R-:W2:Y:S04]  /*52790*/  LDL.LU R28, [R1+0x722c] ;  /* 0x00722c00011c7983 */ /* 0x001ea80000300800 */
[----:B------:R0:W-:Y:S04]  /*527a0*/  STS.U16 [R4+0x28400], R13 ;  /* 0x0284000d04007388 */ /* 0x0001e80000000400 */
[----:B0-----:R-:W4:Y:S01]  /*527b0*/  LDL.LU R13, [R1+0x18] ;  /* 0x00001800010d7983 */ /* 0x001f220000300800 */
[----:B------:R-:W2:Y:S03]  /*527c0*/  LDL.LU R10, [R1+0xc] ;  /* 0x00000c00010a7983 */ /* 0x000ea60000300800 */
[----:B--2---:R0:W-:Y:S04]  /*527d0*/  STL [R1+0x7224], R10 ;  /* 0x0072240a01007387 */ /* 0x0041e80000100800 */
[----:B0-----:R-:W2:Y:S01]  /*527e0*/  LDL.LU R10, [R1+0x10] ;  /* 0x00001000010a7983 */ /* 0x001ea20000300800 */
        /* <DEDUP_REMOVED lines=8> */
[----:B------:R-:W-:Y:S01]  /*52870*/  STS.U16 [R4+0x2c500], R27 ;  /* 0x02c5001b04007388 */ /* 0x000fe20000000400 */
[----:B------:R-:W-:Y:S01]  /*52880*/  LOP3.LUT R2, R28, 0x7f, RZ, 0xc0, !PT ;  /* 0x0000007f1c027812 */ /* 0x000fe200078ec0ff */
[----:B------:R-:W-:Y:S01]  /*52890*/  STS.U16 [R4+0x2d400], R29 ;  /* 0x02d4001d04007388 */ /* 0x000fe20000000400 */
[----:B---3--:R-:W-:Y:S04]  /*528a0*/  STS.U16 [R4+0x2d500], R0 ;  /* 0x02d5000004007388 */ /* 0x008fe80000000400 */
[----:B--2---:R0:W-:Y:S04]  /*528b0*/  STL [R1+0x7228], R10 ;  /* 0x0072280a01007387 */ /* 0x0041e80000100800 */
[----:B0-----:R-:W2:Y:S01]  /*528c0*/  LDL.LU R10, [R1+0x14] ;  /* 0x00001400010a7983 */ /* 0x001ea20000300800 */
        /* <DEDUP_REMOVED lines=23> */
[----:B------:R-:W3:Y:S04]  /*52a40*/  LDL.LU R22, [R1+0x50] ;  /* 0x0000500001167983 */ /* 0x000ee80000300800 */
[----:B----4-:R-:W-:Y:S01]  /*52a50*/  STS.U16 [R4+0x2e400], R13 ;  /* 0x02e4000d04007388 */ /* 0x010fe20000000400 */
[----:B------:R-:W3:Y:S03]  /*52a60*/  LDL.LU R23, [R1+0x4] ;  /* 0x0000040001177983 */ /* 0x000ee60000300800 */
[----:B--2---:R0:W-:Y:S04]  /*52a70*/  STS.U16 [R4+0x2e500], R10 ;  /* 0x02e5000a04007388 */ /* 0x0041e80000000400 */
[----:B0-----:R-:W2:Y:S01]  /*52a80*/  LDL.LU R10, [R1+0x7228] ;  /* 0x00722800010a7983 */ /* 0x001ea20000300800 */
[----:B------:R-:W-:-:S03]  /*52a90*/  IMAD.SHL.U32 R13, R2, 0x2, RZ ;  /* 0x00000002020d7824 */ /* 0x000fc600078e00ff */
[----:B--2---:R0:W-:Y:S04]  /*52aa0*/  STS.U16 [R4+0x2f400], R10 ;  /* 0x02f4000a04007388 */ /* 0x0041e80000000400 */
[----:B0-----:R-:W2:Y:S01]  /*52ab0*/  LDL.LU R10, [R1+0x7224] ;  /* 0x00722400010a7983 */ /* 0x001ea20000300800 */
[----:B------:R-:W-:-:S03]  /*52ac0*/  LOP3.LUT R13, R13, 0x30, RZ, 0x3c, !PT ;  /* 0x000000300d0d7812 */ /* 0x000fc600078e3cff */
[----:B--2---:R0:W-:Y:S02]  /*52ad0*/  STS.U16 [R4+0x2f500], R10 ;  /* 0x02f5000a04007388 */ /* 0x0041e40000000400 */
[----:B---3--:R1:W-:Y:S02]  /*52ae0*/  STS.U16 [R13+0x20600], R11 ;  /* 0x0206000b0d007388 */ /* 0x0083e40000000400 */
[----:B------:R2:W-:Y:S02]  /*52af0*/  STS.U16 [R13+0x20700], R12 ;  /* 0x0207000c0d007388 */ /* 0x0005e40000000400 */
[----:B------:R3:W-:Y:S01]  /*52b00*/  STS.U16 [R13+0x21600], R24 ;  /* 0x021600180d007388 */ /* 0x0007e20000000400 */
[----:B------:R3:W-:Y:S01]  /*52b10*/  STS.U16 [R13+0x21700], R25 ;  /* 0x021700190d007388 */ /* 0x0007e20000000400 */
[----:B------:R3:W-:Y:S03]  /*52b20*/  STS.U16 [R13+0x22600], R26 ;  /* 0x0226001a0d007388 */ /* 0x0007e60000000400 */
[----:B0-----:R-:W4:Y:S01]  /*52b30*/  LDL.LU R4, [R1+0x7220] ;  /* 0x0072200001047983 */ /* 0x001f220000300800 */
[----:B------:R-:W4:Y:S02]  /*52b40*/  LDL.LU R10, [R1+0x721c] ;  /* 0x00721c00010a7983 */ /* 0x000f240000300800 */
[----:B-1----:R-:W4:Y:S02]  /*52b50*/  LDL.LU R11, [R1+0x7218] ;  /* 0x00721800010b7983 */ /* 0x002f240000300800 */
[----:B--2---:R-:W2:Y:S01]  /*52b60*/  LDL.LU R12, [R1+0x7214] ;  /* 0x00721400010c7983 */ /* 0x004ea20000300800 */
[----:B---3--:R-:W3:Y:S01]  /*52b70*/  LDL.LU R24, [R1+0x7210] ;  /* 0x0072100001187983 */ /* 0x008ee20000300800 */
[----:B------:R-:W2:Y:S02]  /*52b80*/  LDL.LU R25, [R1+0x720c] ;  /* 0x00720c0001197983 */ /* 0x000ea40000300800 */
[----:B------:R-:W2:Y:S01]  /*52b90*/  LDL.LU R26, [R1+0x7208] ;  /* 0x00720800011a7983 */ /* 0x000ea20000300800 */
[----:B------:R0:W-:Y:S01]  /*52ba0*/  STS.U16 [R13+0x22700], R27 ;  /* 0x0227001b0d007388 */ /* 0x0001e20000000400 */
[----:B------:R1:W-:Y:S02]  /*52bb0*/  STS.U16 [R13+0x23600], R28 ;  /* 0x0236001c0d007388 */ /* 0x0003e40000000400 */
[----:B------:R1:W-:Y:S02]  /*52bc0*/  STS.U16 [R13+0x23700], R29 ;  /* 0x0237001d0d007388 */ /* 0x0003e40000000400 */
[----:B------:R1:W-:Y:S01]  /*52bd0*/  STS.U16 [R13+0x24600], R0 ;  /* 0x024600000d007388 */ /* 0x0003e20000000400 */
[----:B0-----:R-:W2:Y:S01]  /*52be0*/  LDL.LU R27, [R1+0x7204] ;  /* 0x00720400011b7983 */ /* 0x001ea20000300800 */
[----:B-1----:R-:W2:Y:S02]  /*52bf0*/  LDL.LU R28, [R1+0x7200] ;  /* 0x00720000011c7983 */ /* 0x002ea40000300800 */
[----:B------:R-:W2:Y:S02]  /*52c00*/  LDL.LU R29, [R1+0x71fc] ;  /* 0x0071fc00011d7983 */ /* 0x000ea40000300800 */
[----:B------:R-:W2:Y:S01]  /*52c10*/  LDL.LU R0, [R1+0x71f8] ;  /* 0x0071f80001007983 */ /* 0x000ea20000300800 */
        /* <DEDUP_REMOVED lines=11> */
[----:B------:R0:W-:Y:S01]  /*52cd0*/  STS.U16 [R13+0x2a600], R16 ;  /* 0x02a600100d007388 */ /* 0x0001e20000000400 */
[----:B------:R1:W-:Y:S01]  /*52ce0*/  STS.U16 [R13+0x2a700], R17 ;  /* 0x02a700110d007388 */ /* 0x0003e20000000400 */
[----:B------:R1:W-:Y:S02]  /*52cf0*/  STS.U16 [R13+0x2b600], R20 ;  /* 0x02b600140d007388 */ /* 0x0003e40000000400 */
[----:B------:R1:W-:Y:S02]  /*52d00*/  STS.U16 [R13+0x2b700], R22 ;  /* 0x02b700160d007388 */ /* 0x0003e40000000400 */
[----:B------:R-:W-:Y:S01]  /*52d10*/  STS.U16 [R13+0x2c600], R23 ;  /* 0x02c600170d007388 */ /* 0x000fe20000000400 */
[----:B0-----:R-:W3:Y:S01]  /*52d20*/  LDL.LU R16, [R1+0x348] ;  /* 0x0003480001107983 */ /* 0x001ee20000300800 */
[----:B-1----:R-:W3:Y:S02]  /*52d30*/  LDL.LU R17, [R1+0x340] ;  /* 0x0003400001117983 */ /* 0x002ee40000300800 */
[----:B------:R-:W3:Y:S02]  /*52d40*/  LDL.LU R20, [R1+0x2c4] ;  /* 0x0002c40001147983 */ /* 0x000ee40000300800 */
[----:B------:R-:W3:Y:S01]  /*52d50*/  LDL.LU R22, [R1+0x2b4] ;  /* 0x0002b40001167983 */ /* 0x000ee20000300800 */
[----:B--2---:R0:W-:Y:S04]  /*52d60*/  STS.U16 [R13+0x2c700], R0 ;  /* 0x02c700000d007388 */ /* 0x0041e80000000400 */
[----:B0-----:R-:W2:Y:S01]  /*52d70*/  LDL.LU R0, [R1+0x23c] ;  /* 0x00023c0001007983 */ /* 0x001ea20000300800 */
        /* <DEDUP_REMOVED lines=11> */
[----:B------:R-:W4:Y:S04]  /*52e30*/  LDL.LU R23, [R1+0x2c] ;  /* 0x00002c0001177983 */ /* 0x000f280000300800 */
[----:B------:R-:W-:Y:S01]  /*52e40*/  STS.U16 [R13+0x2d600], R29 ;  /* 0x02d6001d0d007388 */ /* 0x000fe20000000400 */
[----:B------:R0:W-:Y:S02]  /*52e50*/  STL [R1+0x7190], R29 ;  /* 0x0071901d01007387 */ /* 0x0001e40000100800 */
[----:B------:R-:W-:Y:S02]  /*52e60*/  STS.U16 [R13+0x2d700], R28 ;  /* 0x02d7001c0d007388 */ /* 0x000fe40000000400 */
[----:B------:R-:W-:Y:S01]  /*52e70*/  STS.U16 [R13+0x2e600], R27 ;  /* 0x02e6001b0d007388 */ /* 0x000fe20000000400 */
[----:B------:R-:W-:Y:S04]  /*52e80*/  STS.U16 [R13+0x2e700], R26 ;  /* 0x02e7001a0d007388 */ /* 0x000fe80000000400 */
[----:B0-----:R-:W4:Y:S01]  /*52e90*/  LDL.LU R29, [R1+0x18c] ;  /* 0x00018c00011d7983 */ /* 0x001f220000300800 */
[----:B------:R0:W-:Y:S02]  /*52ea0*/  STL [R1+0x7194], R28 ;  /* 0x0071941c01007387 */ /* 0x0001e40000100800 */
[----:B------:R-:W-:Y:S02]  /*52eb0*/  STS.U16 [R13+0x2f600], R25 ;  /* 0x02f600190d007388 */ /* 0x000fe40000000400 */
[----:B---3--:R-:W-:Y:S01]  /*52ec0*/  STS.U16 [R13+0x2f700], R24 ;  /* 0x02f700180d007388 */ /* 0x008fe20000000400 */
[----:B0-----:R-:W3:Y:S01]  /*52ed0*/  LDL.LU R28, [R1+0x1c8] ;  /* 0x0001c800011c7983 */ /* 0x001ee20000300800 */
[----:B------:R0:W-:Y:S03]  /*52ee0*/  STL [R1+0x7198], R27 ;  /* 0x0071981b01007387 */ /* 0x0001e60000100800 */
[----:B0-----:R-:W3:Y:S01]  /*52ef0*/  LDL.LU R27, [R1+0x1cc] ;  /* 0x0001cc00011b7983 */ /* 0x001ee20000300800 */
[----:B------:R0:W-:Y:S03]  /*52f00*/  STL [R1+0x719c], R26 ;  /* 0x00719c1a01007387 */ /* 0x0001e60000100800 */
[----:B0-----:R-:W3:Y:S01]  /*52f10*/  LDL.LU R26, [R1+0x200] ;  /* 0x00020000011a7983 */ /* 0x001ee20000300800 */
[----:B------:R0:W-:Y:S03]  /*52f20*/  STL [R1+0x71cc], R25 ;  /* 0x0071cc1901007387 */ /* 0x0001e60000100800 */
[----:B0-----:R-:W3:Y:S01]  /*52f30*/  LDL.LU R25, [R1+0x204] ;  /* 0x0002040001197983 */ /* 0x001ee20000300800 */
[----:B------:R-:W3:Y:S02]  /*52f40*/  LDL.LU R13, [R1+0x71f4] ;  /* 0x0071f400010d7983 */ /* 0x000ee40000300800 */
[----:B------:R0:W-:Y:S02]  /*52f50*/  STL [R1+0x71d0], R24 ;  /* 0x0071d01801007387 */ /* 0x0001e40000100800 */
[----:B0-----:R-:W3:Y:S01]  /*52f60*/  LDL.LU R24, [R1+0x238] ;  /* 0x0002380001187983 */ /* 0x001ee20000300800 */
[----:B------:R-:W-:-:S05]  /*52f70*/  IMAD.SHL.U32 R2, R2, 0x2, RZ ;  /* 0x0000000202027824 */ /* 0x000fca00078e00ff */
[----:B------:R-:W-:-:S05]  /*52f80*/  LOP3.LUT R2, R2, 0x40, RZ, 0x3c, !PT ;  /* 0x0000004002027812 */ /* 0x000fca00078e3cff */
[----:B------:R0:W-:Y:S01]  /*52f90*/  STS.U16 [R2+0x20800], R16 ;  /* 0x0208001002007388 */ /* 0x0001e20000000400 */
[----:B------:R1:W-:Y:S02]  /*52fa0*/  STS.U16 [R2+0x20900], R17 ;  /* 0x0209001102007388 */ /* 0x0003e40000000400 */
[----:B------:R1:W-:Y:S02]  /*52fb0*/  STS.U16 [R2+0x21800], R20 ;  /* 0x0218001402007388 */ /* 0x0003e40000000400 */
[----:B------:R1:W-:Y:S01]  /*52fc0*/  STS.U16 [R2+0x21900], R22 ;  /* 0x0219001602007388 */ /* 0x0003e20000000400 */
[----:B0-----:R-:W4:Y:S01]  /*52fd0*/  LDL.LU R16, [R1+0x71f0] ;  /* 0x0071f00001107983 */ /* 0x001f220000300800 */
[----:B-1----:R-:W4:Y:S02]  /*52fe0*/  LDL.LU R17, [R1+0x71ec] ;  /* 0x0071ec0001117983 */ /* 0x002f240000300800 */
[----:B------:R-:W4:Y:S02]  /*52ff0*/  LDL.LU R20, [R1+0x71e8] ;  /* 0x0071e80001147983 */ /* 0x000f240000300800 */
[----:B------:R-:W4:Y:S01]  /*53000*/  LDL.LU R22, [R1+0x71e4] ;  /* 0x0071e40001167983 */ /* 0x000f220000300800 */
[----:B--2---:R0:W-:Y:S04]  /*53010*/  STS.U16 [R2+0x22800], R0 ;  /* 0x0228000002007388 */ /* 0x0041e80000000400 */
[----:B0-----:R-:W2:Y:S04]  /*53020*/  LDL.LU R0, [R1+0x71e0] ;  /* 0x0071e00001007983 */ /* 0x001ea80000300800 */
[----:B---3--:R0:W-:Y:S04]  /*53030*/  STS.U16 [R2+0x22900], R24 ;  /* 0x0229001802007388 */ /* 0x0081e80000000400 */
[----:B0-----:R-:W3:Y:S04]  /*53040*/  LDL.LU R24, [R1+0x2b0] ;  /* 0x0002b00001187983 */ /* 0x001ee80000300800 */
[----:B---3--:R0:W-:Y:S04]  /*53050*/  STL [R1+0x71d4], R24 ;  /* 0x0071d41801007387 */ /* 0x0081e80000100800 */
[----:B0-----:R-:W3:Y:S01]  /*53060*/  LDL.LU R24, [R1+0x330] ;  /* 0x0003300001187983 */ /* 0x001ee20000300800 */
[----:B------:R-:W-:Y:S02]  /*53070*/  STS.U16 [R2+0x23800], R25 ;  /* 0x0238001902007388 */ /* 0x000fe40000000400 */
[----:B------:R-:W-:Y:S02]  /*53080*/  STS.U16 [R2+0x23900], R26 ;  /* 0x0239001a02007388 */ /* 0x000fe40000000400 */
[----:B------:R-:W-:Y:S01]  /*53090*/  STS.U16 [R2+0x24800], R27 ;  /* 0x0248001b02007388 */ /* 0x000fe20000000400 */
[----:B------:R-:W-:Y:S01]  /*530a0*/  STS.U16 [R2+0x24900], R28 ;  /* 0x0249001c02007388 */ /* 0x000fe20000000400 */
[----:B----4-:R-:W-:Y:S02]  /*530b0*/  STS.U16 [R2+0x25800], R29 ;  /* 0x0258001d02007388 */ /* 0x010fe40000000400 */
[----:B------:R-:W-:Y:S02]  /*530c0*/  STS.U16 [R2+0x25900], R15 ;  /* 0x0259000f02007388 */ /* 0x000fe40000000400 */
[----:B------:R-:W-:Y:S01]  /*530d0*/  STS.U16 [R2+0x26800], R14 ;  /* 0x0268000e02007388 */ /* 0x000fe20000000400 */
[----:B------:R-:W-:Y:S01]  /*530e0*/  STS.U16 [R2+0x26900], R3 ;  /* 0x0269000302007388 */ /* 0x000fe20000000400 */
[----:B------:R-:W-:Y:S02]  /*530f0*/  STS.U16 [R2+0x27800], R5 ;  /* 0x0278000502007388 */ /* 0x000fe40000000400 */
[----:B------:R-:W-:Y:S02]  /*53100*/  STS.U16 [R2+0x27900], R6 ;  /* 0x0279000602007388 */ /* 0x000fe40000000400 */
[----:B------:R-:W-:Y:S01]  /*53110*/  STS.U16 [R2+0x28800], R7 ;  /* 0x0288000702007388 */ /* 0x000fe20000000400 */
[----:B------:R-:W-:Y:S04]  /*53120*/  STS.U16 [R2+0x28900], R8 ;  /* 0x0289000802007388 */ /* 0x000fe80000000400 */
[----:B---3--:R0:W-:Y:S04]  /*53130*/  STL [R1+0x71d8], R24 ;  /* 0x0071d81801007387 */ /* 0x0081e80000100800 */
[----:B0-----:R-:W3:Y:S01]  /*53140*/  LDL.LU R24, [R1+0x338] ;  /* 0x0003380001187983 */ /* 0x001ee20000300800 */
[----:B------:R-:W-:Y:S02]  /*53150*/  STS.U16 [R2+0x29800], R9 ;  /* 0x0298000902007388 */ /* 0x000fe40000000400 */
[----:B------:R-:W-:Y:S02]  /*53160*/  STS.U16 [R2+0x29900], R18 ;  /* 0x0299001202007388 */ /* 0x000fe40000000400 */
[----:B------:R-:W-:Y:S01]  /*53170*/  STS.U16 [R2+0x2a800], R19 ;  /* 0x02a8001302007388 */ /* 0x000fe20000000400 */
[----:B------:R-:W-:Y:S01]  /*53180*/  STS.U16 [R2+0x2a900], R21 ;  /* 0x02a9001502007388 */ /* 0x000fe20000000400 */
[----:B------:R0:W-:Y:S02]  /*53190*/  STS.U16 [R2+0x2b800], R23 ;  /* 0x02b8001702007388 */ /* 0x0001e40000000400 */
[----:B--2---:R1:W-:Y:S01]  /*531a0*/  STS.U16 [R2+0x2b900], R0 ;  /* 0x02b9000002007388 */ /* 0x0043e20000000400 */
[----:B0-----:R-:W0:Y:S02]  /*531b0*/  S2R R23, SR_TID.X ;  /* 0x0000000000177919 */ /* 0x001e240000002100 */
[----:B0-----:R-:W-:-:S02]  /*531c0*/  LOP3.LUT R3, R23, 0x7f, RZ, 0xc0, !PT ;  /* 0x0000007f17037812 */ /* 0x001fc400078ec0ff */
[----:B---3--:R0:W-:Y:S01]  /*531d0*/  STL [R1+0x71dc], R24 ;  /* 0x0071dc1801007387 */ /* 0x0081e20000100800 */
[----:B------:R-:W2:Y:S02]  /*531e0*/  LDL.LU R25, [R1+0x2ac] ;  /* 0x0002ac0001197983 */ /* 0x000ea40000300800 */
[----:B-1----:R-:W3:Y:S02]  /*531f0*/  LDL.LU R0, [R1+0x234] ;  /* 0x0002340001007983 */ /* 0x002ee40000300800 */
[----:B------:R-:W4:Y:S01]  /*53200*/  LDL.LU R27, [R1+0x230] ;  /* 0x00023000011b7983 */ /* 0x000f220000300800 */
[----:B------:R-:W2:Y:S01]  /*53210*/  LDL.LU R28, [R1+0x1fc] ;  /* 0x0001fc00011c7983 */ /* 0x000ea20000300800 */
[----:B------:R-:W2:Y:S02]  /*53220*/  LDL.LU R29, [R1+0x1f8] ;  /* 0x0001f800011d7983 */ /* 0x000ea40000300800 */
[----:B------:R-:W2:Y:S02]  /*53230*/  LDL.LU R2, [R1+0x1c4] ;  /* 0x0001c40001027983 */ /* 0x000ea40000300800 */
[----:B------:R-:W2:Y:S01]  /*53240*/  LDL.LU R15, [R1+0x1c0] ;  /* 0x0001c000010f7983 */ /* 0x000ea20000300800 */
[----:B------:R-:W2:Y:S01]  /*53250*/  LDL.LU R14, [R1+0x184] ;  /* 0x00018400010e7983 */ /* 0x000ea20000300800 */
[----:B0-----:R-:W-:-:S03]  /*53260*/  IMAD.SHL.U32 R24, R4, 0x2, RZ ;  /* 0x0000000204187824 */ /* 0x001fc600078e00ff */
[----:B------:R-:W2:Y:S01]  /*53270*/  LDL.LU R4, [R1+0x154] ;  /* 0x0001540001047983 */ /* 0x000ea20000300800 */
[----:B------:R-:W2:Y:S02]  /*53280*/  LDL.LU R5, [R1+0x150] ;  /* 0x0001500001057983 */ /* 0x000ea40000300800 */
[----:B------:R-:W2:Y:S01]  /*53290*/  LDL.LU R6, [R1+0x124] ;  /* 0x0001240001067983 */ /* 0x000ea20000300800 */
[----:B------:R-:W-:Y:S01]  /*532a0*/  LOP3.LUT R24, R24, 0x40, RZ, 0x3c, !PT ;  /* 0x0000004018187812 */ /* 0x000fe200078e3cff */
[----:B------:R-:W2:Y:S01]  /*532b0*/  LDL.LU R7, [R1+0x120] ;  /* 0x0001200001077983 */ /* 0x000ea20000300800 */
[----:B------:R-:W2:Y:S02]  /*532c0*/  LDL.LU R8, [R1+0xf4] ;  /* 0x0000f40001087983 */ /* 0x000ea40000300800 */
[----:B------:R-:W2:Y:S02]  /*532d0*/  LDL.LU R9, [R1+0xf0] ;  /* 0x0000f00001097983 */ /* 0x000ea40000300800 */
[----:B------:R-:W2:Y:S01]  /*532e0*/  LDL.LU R18, [R1+0xc4] ;  /* 0x0000c40001127983 */ /* 0x000ea20000300800 */
[----:B------:R-:W-:Y:S01]  /*532f0*/  STS.U16 [R24+0x2c800], R22 ;  /* 0x02c8001618007388 */ /* 0x000fe20000000400 */
[----:B------:R-:W-:Y:S02]  /*53300*/  STS.U16 [R24+0x2c900], R20 ;  /* 0x02c9001418007388 */ /* 0x000fe40000000400 */
[----:B------:R-:W-:Y:S02]  /*53310*/  STS.U16 [R24+0x2d800], R17 ;  /* 0x02d8001118007388 */ /* 0x000fe40000000400 */
[----:B------:R-:W-:Y:S01]  /*53320*/  STS.U16 [R24+0x2d900], R16 ;  /* 0x02d9001018007388 */ /* 0x000fe20000000400 */
[----:B------:R-:W-:Y:S04]  /*53330*/  STS.U16 [R24+0x2e800], R13 ;  /* 0x02e8000d18007388 */ /* 0x000fe80000000400 */
[----:B------:R-:W2:Y:S01]  /*53340*/  LDL.LU R19, [R1+0xc0] ;  /* 0x0000c00001137983 */ /* 0x000ea20000300800 */
[----:B------:R-:W-:Y:S02]  /*53350*/  STS.U16 [R24+0x2e900], R12 ;  /* 0x02e9000c18007388 */ /* 0x000fe40000000400 */
[----:B------:R-:W2:Y:S02]  /*53360*/  LDL.LU R21, [R1+0x94] ;  /* 0x0000940001157983 */ /* 0x000ea40000300800 */
[----:B------:R-:W-:Y:S01]  /*53370*/  STS.U16 [R24+0x2f800], R11 ;  /* 0x02f8000b18007388 */ /* 0x000fe20000000400 */
[----:B------:R-:W2:Y:S04]  /*53380*/  LDL.LU R23, [R1+0x90] ;  /* 0x0000900001177983 */ /* 0x000ea80000300800 */
[----:B------:R0:W-:Y:S04]  /*53390*/  STS.U16 [R24+0x2f900], R10 ;  /* 0x02f9000a18007388 */ /* 0x0001e80000000400 */
[----:B0-----:R-:W2:Y:S01]  /*533a0*/  LDL.LU R24, [R1+0x71dc] ;  /* 0x0071dc0001187983 */ /* 0x001ea20000300800 */
[----:B------:R-:W-:-:S05]  /*533b0*/  IMAD.SHL.U32 R26, R3, 0x2, RZ ;  /* 0x00000002031a7824 */ /* 0x000fca00078e00ff */
[----:B------:R-:W-:-:S05]  /*533c0*/  LOP3.LUT R26, R26, 0x50, RZ, 0x3c, !PT ;  /* 0x000000501a1a7812 */ /* 0x000fca00078e3cff */
[----:B--2---:R0:W-:Y:S04]  /*533d0*/  STS.U16 [R26+0x20a00], R24 ;  /* 0x020a00181a007388 */ /* 0x0041e80000000400 */
[----:B0-----:R-:W2:Y:S04]  /*533e0*/  LDL.LU R24, [R1+0x71d8] ;  /* 0x0071d80001187983 */ /* 0x001ea80000300800 */
[----:B--2---:R0:W-:Y:S04]  /*533f0*/  STS.U16 [R26+0x20b00], R24 ;  /* 0x020b00181a007388 */ /* 0x0041e80000000400 */
[----:B0-----:R-:W2:Y:S04]  /*53400*/  LDL.LU R24, [R1+0x71d4] ;  /* 0x0071d40001187983 */ /* 0x001ea80000300800 */
[----:B--2---:R0:W-:Y:S01]  /*53410*/  STS.U16 [R26+0x21a00], R24 ;  /* 0x021a00181a007388 */ /* 0x0041e20000000400 */
[----:B------:R1:W-:Y:S02]  /*53420*/  STS.U16 [R26+0x21b00], R25 ;  /* 0x021b00191a007388 */ /* 0x0003e40000000400 */
[----:B---3--:R2:W-:Y:S01]  /*53430*/  STS.U16 [R26+0x22a00], R0 ;  /* 0x022a00001a007388 */ /* 0x0085e20000000400 */
[----:B0-----:R-:W4:Y:S01]  /*53440*/  LDL.LU R24, [R1+0x71d0] ;  /* 0x0071d00001187983 */ /* 0x001f220000300800 */
[----:B-1----:R-:W4:Y:S02]  /*53450*/  LDL.LU R25, [R1+0x71cc] ;  /* 0x0071cc0001197983 */ /* 0x002f240000300800 */
[----:B--2---:R-:W2:Y:S02]  /*53460*/  LDL.LU R0, [R1+0x71c8] ;  /* 0x0071c80001007983 */ /* 0x004ea40000300800 */
[----:B----4-:R0:W-:Y:S01]  /*53470*/  STS.U16 [R26+0x22b00], R27 ;  /* 0x022b001b1a007388 */ /* 0x0101e20000000400 */
[----:B------:R1:W-:Y:S01]  /*53480*/  STS.U16 [R26+0x23a00], R28 ;  /* 0x023a001c1a007388 */ /* 0x0003e20000000400 */
[----:B------:R4:W-:Y:S02]  /*53490*/  STS.U16 [R26+0x23b00], R29 ;  /* 0x023b001d1a007388 */ /* 0x0009e40000000400 */
[----:B------:R4:W-:Y:S02]  /*534a0*/  STS.U16 [R26+0x24a00], R2 ;  /* 0x024a00021a007388 */ /* 0x0009e40000000400 */
[----:B------:R4:W-:Y:S01]  /*534b0*/  STS.U16 [R26+0x24b00], R15 ;  /* 0x024b000f1a007388 */ /* 0x0009e20000000400 */
[----:B------:R4:W-:Y:S04]  /*534c0*/  STS.U16 [R26+0x25a00], R14 ;  /* 0x025a000e1a007388 */ /* 0x0009e80000000400 */
[----:B0-----:R-:W4:Y:S01]  /*534d0*/  LDL.LU R27, [R1+0x328] ;  /* 0x00032800011b7983 */ /* 0x001f220000300800 */
[----:B-1----:R-:W4:Y:S02]  /*534e0*/  LDL.LU R28, [R1+0x320] ;  /* 0x00032000011c7983 */ /* 0x002f240000300800 */
[----:B----4-:R-:W4:Y:S01]  /*534f0*/  LDL.LU R29, [R1+0x29c] ;  /* 0x00029c00011d7983 */ /* 0x010f220000300800 */
[----:B------:R-:W4:Y:S04]  /*53500*/  LDL.LU R2, [R1+0x298] ;  /* 0x0002980001027983 */ /* 0x000f280000300800 */
[----:B------:R-:W4:Y:S01]  /*53510*/  LDL.LU R15, [R1+0x22c] ;  /* 0x00022c00010f7983 */ /* 0x000f220000300800 */
[----:B------:R-:W4:Y:S03]  /*53520*/  LDL.LU R14, [R1+0x228] ;  /* 0x00022800010e7983 */ /* 0x000f260000300800 */
[----:B--2---:R0:W-:Y:S01]  /*53530*/  STS.U16 [R26+0x25b00], R0 ;  /* 0x025b00001a007388 */ /* 0x0041e20000000400 */
[----:B------:R1:W-:Y:S02]  /*53540*/  STS.U16 [R26+0x26a00], R4 ;  /* 0x026a00041a007388 */ /* 0x0003e40000000400 */
[----:B------:R2:W-:Y:S02]  /*53550*/  STS.U16 [R26+0x26b00], R5 ;  /* 0x026b00051a007388 */ /* 0x0005e40000000400 */
[----:B------:R4:W-:Y:S01]  /*53560*/  STS.U16 [R26+0x27a00], R6 ;  /* 0x027a00061a007388 */ /* 0x0009e20000000400 */
[----:B------:R4:W-:Y:S01]  /*53570*/  STS.U16 [R26+0x27b00], R7 ;  /* 0x027b00071a007388 */ /* 0x0009e20000000400 */
[----:B------:R4:W-:Y:S03]  /*53580*/  STS.U16 [R26+0x28a00], R8 ;  /* 0x028a00081a007388 */ /* 0x0009e60000000400 */
[----:B0-----:R-:W3:Y:S01]  /*53590*/  LDL.LU R0, [R1+0x1f4] ;  /* 0x0001f40001007983 */ /* 0x001ee20000300800 */
[----:B-1----:R-:W3:Y:S02]  /*535a0*/  LDL.LU R4, [R1+0x71c4] ;  /* 0x0071c40001047983 */ /* 0x002ee40000300800 */
[----:B--2---:R-:W2:Y:S02]  /*535b0*/  LDL.LU R5, [R1+0x71c0] ;  /* 0x0071c00001057983 */ /* 0x004ea40000300800 */
[----:B----4-:R-:W4:Y:S01]  /*535c0*/  LDL.LU R6, [R1+0x71bc] ;  /* 0x0071bc0001067983 */ /* 0x010f220000300800 */
[----:B------:R-:W2:Y:S01]  /*535d0*/  LDL.LU R7, [R1+0x71b8] ;  /* 0x0071b80001077983 */ /* 0x000ea20000300800 */
[----:B------:R-:W2:Y:S03]  /*535e0*/  LDL.LU R8, [R1+0x71b4] ;  /* 0x0071b40001087983 */ /* 0x000ea60000300800 */
[----:B------:R0:W-:Y:S01]  /*535f0*/  STS.U16 [R26+0x28b00], R9 ;  /* 0x028b00091a007388 */ /* 0x0001e20000000400 */
[----:B------:R1:W-:Y:S02]  /*53600*/  STS.U16 [R26+0x29a00], R18 ;  /* 0x029a00121a007388 */ /* 0x0003e40000000400 */
[----:B------:R1:W-:Y:S02]  /*53610*/  STS.U16 [R26+0x29b00], R19 ;  /* 0x029b00131a007388 */ /* 0x0003e40000000400 */
[----:B------:R1:W-:Y:S01]  /*53620*/  STS.U16 [R26+0x2aa00], R21 ;  /* 0x02aa00151a007388 */ /* 0x0003e20000000400 */
[----:B------:R1:W-:Y:S04]  /*53630*/  STS.U16 [R26+0x2ab00], R23 ;  /* 0x02ab00171a007388 */ /* 0x0003e80000000400 */
[----:B0-----:R-:W2:Y:S01]  /*53640*/  LDL.LU R9, [R1+0x71b0] ;  /* 0x0071b00001097983 */ /* 0x001ea20000300800 */
[----:B-1----:R-:W2:Y:S03]  /*53650*/  LDL.LU R18, [R1+0x71ac] ;  /* 0x0071ac0001127983 */ /* 0x002ea60000300800 */
[----:B------:R-:W2:Y:S01]  /*53660*/  LDL.LU R19, [R1+0x71a8] ;  /* 0x0071a80001137983 */ /* 0x000ea20000300800 */
[----:B------:R-:W2:Y:S03]  /*53670*/  LDL.LU R21, [R1+0x71a4] ;  /* 0x0071a40001157983 */ /* 0x000ea60000300800 */
[----:B------:R-:W2:Y:S01]  /*53680*/  LDL.LU R23, [R1+0x71a0] ;  /* 0x0071a00001177983 */ /* 0x000ea20000300800 */
[----:B------:R-:W-:-:S05]  /*53690*/  IMAD.SHL.U32 R3, R3, 0x2, RZ ;  /* 0x0000000203037824 */ /* 0x000fca00078e00ff */
[----:B------:R-:W-:Y:S01]  /*536a0*/  LOP3.LUT R3, R3, 0x60, RZ, 0x3c, !PT ;  /* 0x0000006003037812 */ /* 0x000fe200078e3cff */
[----:B--2---:R-:W-:Y:S01]  /*536b0*/  STS.U16 [R26+0x2ba00], R23 ;  /* 0x02ba00171a007388 */ /* 0x004fe20000000400 */
[----:B------:R-:W-:Y:S02]  /*536c0*/  STS.U16 [R26+0x2bb00], R21 ;  /* 0x02bb00151a007388 */ /* 0x000fe40000000400 */
[----:B------:R-:W-:Y:S02]  /*536d0*/  STS.U16 [R26+0x2ca00], R19 ;  /* 0x02ca00131a007388 */ /* 0x000fe40000000400 */
[----:B------:R-:W-:Y:S01]  /*536e0*/  STS.U16 [R26+0x2cb00], R18 ;  /* 0x02cb00121a007388 */ /* 0x000fe20000000400 */
[----:B------:R-:W-:Y:S01]  /*536f0*/  STS.U16 [R26+0x2da00], R9 ;  /* 0x02da00091a007388 */ /* 0x000fe20000000400 */
[----:B------:R-:W-:Y:S02]  /*53700*/  STS.U16 [R26+0x2db00], R8 ;  /* 0x02db00081a007388 */ /* 0x000fe40000000400 */
[----:B------:R-:W-:Y:S02]  /*53710*/  STS.U16 [R26+0x2ea00], R7 ;  /* 0x02ea00071a007388 */ /* 0x000fe40000000400 */
[----:B----4-:R-:W-:Y:S01]  /*53720*/  STS.U16 [R26+0x2eb00], R6 ;  /* 0x02eb00061a007388 */ /* 0x010fe20000000400 */
[----:B------:R0:W-:Y:S01]  /*53730*/  STS.U16 [R26+0x2fa00], R5 ;  /* 0x02fa00051a007388 */ /* 0x0001e20000000400 */
[----:B---3--:R1:W-:Y:S02]  /*53740*/  STS.U16 [R26+0x2fb00], R4 ;  /* 0x02fb00041a007388 */ /* 0x0083e40000000400 */
[----:B------:R2:W-:Y:S02]  /*53750*/  STS.U16 [R3+0x20c00], R27 ;  /* 0x020c001b03007388 */ /* 0x0005e40000000400 */
[----:B------:R3:W-:Y:S01]  /*53760*/  STS.U16 [R3+0x20d00], R28 ;  /* 0x020d001c03007388 */ /* 0x0007e20000000400 */
[----:B------:R3:W-:Y:S04]  /*53770*/  STS.U16 [R3+0x21c00], R29 ;  /* 0x021c001d03007388 */ /* 0x0007e80000000400 */
[----:B0-----:R-:W4:Y:S01]  /*53780*/  LDL R5, [R1+0x324c] ;  /* 0x00324c0001057983 */ /* 0x001f220000100800 */
[----:B-1----:R-:W4:Y:S02]  /*53790*/  LDL.LU R26, [R1+0x719c] ;  /* 0x00719c00011a7983 */ /* 0x002f240000300800 */
[----:B------:R-:W4:Y:S02]  /*537a0*/  LDL R4, [R1+0x2408] ;  /* 0x0024080001047983 */ /* 0x000f240000100800 */
[----:B--2---:R-:W2:Y:S01]  /*537b0*/  LDL.LU R27, [R1+0x7198] ;  /* 0x00719800011b7983 */ /* 0x004ea20000300800 */
[----:B---3--:R-:W3:Y:S01]  /*537c0*/  LDL.LU R28, [R1+0x7194] ;  /* 0x00719400011c7983 */ /* 0x008ee20000300800 */
[----:B------:R-:W2:Y:S03]  /*537d0*/  LDL.LU R29, [R1+0x7190] ;  /* 0x00719000011d7983 */ /* 0x000ea60000300800 */
[----:B------:R0:W-:Y:S01]  /*537e0*/  STS.U16 [R3+0x21d00], R2 ;  /* 0x021d000203007388 */ /* 0x0001e20000000400 */
[----:B------:R1:W-:Y:S03]  /*537f0*/  STS.U16 [R3+0x22c00], R15 ;  /* 0x022c000f03007388 */ /* 0x0003e60000000400 */
[----:B0-----:R-:W2:Y:S01]  /*53800*/  LDL.LU R2, [R1+0x718c] ;  /* 0x00718c0001027983 */ /* 0x001ea20000300800 */
[----:B-1----:R-:W2:Y:S02]  /*53810*/  LDL.LU R15, [R1+0x7188] ;  /* 0x00718800010f7983 */ /* 0x002ea40000300800 */
[----:B------:R0:W-:Y:S02]  /*53820*/  STS.U16 [R3+0x22d00], R14 ;  /* 0x022d000e03007388 */ /* 0x0001e40000000400 */
[----:B------:R1:W-:Y:S01]  /*53830*/  STS.U16 [R3+0x23c00], R0 ;  /* 0x023c000003007388 */ /* 0x0003e20000000400 */
[----:B0-----:R-:W3:Y:S01]  /*53840*/  LDL.LU R14, [R1+0x7184] ;  /* 0x00718400010e7983 */ /* 0x001ee20000300800 */
[----:B-1----:R-:W3:Y:S01]  /*53850*/  LDL.LU R0, [R1+0x7180] ;  /* 0x0071800001007983 */ /* 0x002ee20000300800 */
[----:B----4-:R-:W-:-:S04]  /*53860*/  @!P5 LOP3.LUT R5, R5, R4, RZ, 0x3c, !PT ;  /* 0x000000040505d212 */ /* 0x010fc800078e3cff */
[----:B------:R-:W-:-:S04]  /*53870*/  @!P5 LOP3.LUT R4, R5, R4, RZ, 0x3c, !PT ;  /* 0x000000040504d212 */ /* 0x000fc800078e3cff */
[----:B------:R-:W-:Y:S02]  /*53880*/  @!P5 LOP3.LUT R5, R5, R4, RZ, 0x3c, !PT ;  /* 0x000000040505d212 */ /* 0x000fe400078e3cff */
[----:B--2---:R-:W-:-:S06]  /*53890*/  PRMT R15, RZ, 0x7610, R15 ;  /* 0x00007610ff0f7816 */ /* 0x004fcc000000000f */
[----:B------:R-:W2:Y:S04]  /*538a0*/  @!P5 LDG.E.U16 R15, [R4.64] ;  /* 0x00000006040fd981 */ /* 0x000ea8000c1e1500 */
[----:B---3--:R0:W-:Y:S04]  /*538b0*/  STS.U16 [R3+0x23d00], R0 ;  /* 0x023d000003007388 */ /* 0x0081e80000000400 */
[----:B0-----:R-:W3:Y:S01]  /*538c0*/  LDL.LU R3, [R1+0x717c] ;  /* 0x00717c0001037983 */ /* 0x001ee20000300800 */
[----:B------:R-:W4:Y:S03]  /*538d0*/  LDL.LU R0, [R1+0x7178] ;  /* 0x0071780001007983 */ /* 0x000f260000300800 */
[----:B--2---:R0:W-:Y:S04]  /*538e0*/  STL [R1+0x1e8], R15 ;  /* 0x0001e80f01007387 */ /* 0x0041e80000100800 */
[----:B0-----:R-:W2:Y:S01]  /*538f0*/  LDL.LU R15, [R1+0x7174] ;  /* 0x00717400010f7983 */ /* 0x001ea20000300800 */
[----:B------:R-:W2:Y:S02]  /*53900*/  LDL R4, [R1+0x3228] ;  /* 0x0032280001047983 */ /* 0x000ea40000100800 */
[----:B------:R-:W2:Y:S01]  /*53910*/  LDL R5, [R1+0x322c] ;  /* 0x00322c0001057983 */ /* 0x000ea20000100800 */
[----:B---3--:R-:W-:-:S02]  /*53920*/  PRMT R3, RZ, 0x7610, R3 ;  /* 0x00007610ff037816 */ /* 0x008fc40000000003 */
[----:B--2---:R-:W-:-:S04]  /*53930*/  @!P5 LOP3.LUT R5, R5, R4, RZ, 0x3c, !PT ;  /* 0x000000040505d212 */ /* 0x004fc800078e3cff */
[----:B------:R-:W-:-:S04]  /*53940*/  @!P5 LOP3.LUT R4, R5, R4, RZ, 0x3c, !PT ;  /* 0x000000040504d212 */ /* 0x000fc800078e3cff */
[----:B------:R-:W-:-:S05]  /*53950*/  @!P5 LOP3.LUT R5, R5, R4, RZ, 0x3c, !PT ;  /* 0x000000040505d212 */ /* 0x000fca00078e3cff */
[----:B------:R-:W2:Y:S04]  /*53960*/  @!P5 LDG.E.U16 R3, [R4.64] ;  /* 0x000000060403d981 */ /* 0x000ea8000c1e1500 */
[----:B--2---:R0:W-:Y:S04]  /*53970*/  STL [R1+0x1e4], R3 ;  /* 0x0001e40301007387 */ /* 0x0041e80000100800 */
[----:B0-----:R-:W2:Y:S01]  /*53980*/  LDL.LU R3, [R1+0x7170] ;  /* 0x0071700001037983 */ /* 0x001ea20000300800 */
[----:B------:R-:W3:Y:S02]  /*53990*/  LDL R4, [R1+0x31e8] ;  /* 0x0031e80001047983 */ /* 0x000ee40000100800 */
[----:B------:R-:W3:Y:S01]  /*539a0*/  LDL R5, [R1+0x31ec] ;  /* 0x0031ec0001057983 */ /* 0x000ee20000100800 */
[----:B----4-:R-:W-:-:S02]  /*539b0*/  PRMT R0, RZ, 0x7610, R0 ;  /* 0x00007610ff007816 */ /* 0x010fc40000000000 */
[----:B---3--:R-:W-:-:S04]  /*539c0*/  @!P5 LOP3.LUT R5, R5, R4, RZ, 0x3c, !PT ;  /* 0x000000040505d212 */ /* 0x008fc800078e3cff */
[----:B------:R-:W-:-:S04]  /*539d0*/  @!P5 LOP3.LUT R4, R5, R4, RZ, 0x3c, !PT ;  /* 0x000000040504d212 */ /* 0x000fc800078e3cff */
[----:B------:R-:W-:-:S05]  /*539e0*/  @!P5 LOP3.LUT R5, R5, R4, RZ, 0x3c, !PT ;  /* 0x000000040505d212 */ /* 0x000fca00078e3cff */
[----:B------:R-:W3:Y:S04]  /*539f0*/  @!P5 LDG.E.U16 R0, [R4.64] ;  /* 0x000000060400d981 */ /* 0x000ee8000c1e1500 */
[----:B---3--:R0:W-:Y:S04]  /*53a00*/  STL [R1+0x1e0], R0 ;  /* 0x0001e00001007387 */ /* 0x0081e80000100800 */
[----:B0-----:R-:W3:Y:S01]  /*53a10*/  LDL.LU R0, [R1+0x716c] ;  /* 0x00716c0001007983 */ /* 0x001ee20000300800 */
[----:B------:R-:W4:Y:S02]  /*53a20*/  LDL R4, [R1+0x31a8] ;  /* 0x0031a80001047983 */ /* 0x000f240000100800 */
[----:B------:R-:W4:Y:S01]  /*53a30*/  LDL R5, [R1+0x31ac] ;  /* 0x0031ac0001057983 */ /* 0x000f220000100800 */
[----:B--2---:R-:W-:-:S02]  /*53a40*/  PRMT R3, RZ, 0x7610, R3 ;  /* 0x00007610ff037816 */ /* 0x004fc40000000003 */
[----:B----4-:R-:W-:-:S04]  /*53a50*/  @!P5 LOP3.LUT R5, R5, R4, RZ, 0x3c, !PT ;  /* 0x000000040505d212 */ /* 0x010fc800078e3cff */
[----:B------:R-:W-:-:S04]  /*53a60*/  @!P5 LOP3.LUT R4, R5, R4, RZ, 0x3c, !PT ;  /* 0x000000040504d212 */ /* 0x000fc800078e3cff */
[----:B------:R-:W-:-:S05]  /*53a70*/  @!P5 LOP3.LUT R5, R5, R4, RZ, 0x3c, !PT ;  /* 0x000000040505d212 */ /* 0x000fca00078e3cff */
[----:B------:R-:W2:Y:S04]  /*53a80*/  @!P5 LDG.E.U16 R3, [R4.64] ;  /* 0x000000060403d981 */ /* 0x000ea8000c1e1500 */
[----:B--2---:R0:W-:Y:S04]  /*53a90*/  STL [R1+0x1dc], R3 ;  /* 0x0001dc0301007387 */ /* 0x0041e80000100800 */
[----:B0-----:R-:W2:Y:S01]  /*53aa0*/  LDL.LU R3, [R1+0x7168] ;  /* 0x0071680001037983 */ /* 0x001ea20000300800 */
[----:B------:R-:W4:Y:S02]  /*53ab0*/  LDL R4, [R1+0x3168] ;  /* 0x0031680001047983 */ /* 0x000f240000100800 */
[----:B------:R-:W4:Y:S01]  /*53ac0*/  LDL R5, [R1+0x316c] ;  /* 0x00316c0001057983 */ /* 0x000f220000100800 */
[----:B---3--:R-:W-:-:S02]  /*53ad0*/  PRMT R0, RZ, 0x7610, R0 ;  /* 0x00007610ff007816 */ /* 0x008fc40000000000 */
[----:B----4-:R-:W-:-:S04]  /*53ae0*/  @!P5 LOP3.LUT R5, R5, R4, RZ, 0x3c, !PT ;  /* 0x000000040505d212 */ /* 0x010fc800078e3cff */
        /* <DEDUP_REMOVED lines=943> */
[----:B------:R-:W-:-:S02]  /*575e0*/  PRMT R15, RZ, 0x7610, R15 ;  /* 0x00007610ff0f7816 */ /* 0x000fc4000000000f */
[----:B----4-:R-:W-:-:S04]  /*575f0*/  @!P5 LOP3.LUT R5, R5, R4, RZ, 0x3c, !PT ;  /* 0x000000040505d212 */ /* 0x010fc800078e3cff */
[----:B------:R-:W-:-:S04]  /*57600*/  @!P5 LOP3.LUT R4, R5, R4, RZ, 0x3c, !PT ;  /* 0x000000040504d212 */ /* 0x000fc800078e3cff */
[----:B------:R-:W-:-:S05]  /*57610*/  @!P5 LOP3.LUT R5, R5, R4, RZ, 0x3c, !PT ;  /* 0x000000040505d212 */ /* 0x000fca00078e3cff */
[----:B------:R0:W4:Y:S04]  /*57620*/  @!P5 LDG.E.U16 R15, [R4.64] ;  /* 0x00000006040fd981 */ /* 0x000128000c1e1500 */
[----:B0-----:R-:W2:Y:S04]  /*57630*/  LDL R4, [R1+0x26e0] ;  /* 0x0026e00001047983 */ /* 0x001ea80000100800 */
[----:B------:R-:W2:Y:S01]  /*57640*/  LDL R5, [R1+0x26e4] ;  /* 0x0026e40001057983 */ /* 0x000ea20000100800 */
[----:B------:R-:W-:Y:S02]  /*57650*/  PRMT R14, RZ, 0x7610, R14 ;  /* 0x00007610ff0e7816 */ /* 0x000fe4000000000e */
[----:B--2---:R-:W-:-:S04]  /*57660*/  @!P5 LOP3.LUT R5, R5, R4, RZ, 0x3c, !PT ;  /* 0x000000040505d212 */ /* 0x004fc800078e3cff */
[----:B------:R-:W-:-:S04]  /*57670*/  @!P5 LOP3.LUT R4, R5, R4, RZ, 0x3c, !PT ;  /* 0x000000040504d212 */ /* 0x000fc800078e3cff */
[----:B------:R-:W-:Y:S01]  /*57680*/  @!P5 LOP3.LUT R5, R5, R4, RZ, 0x3c, !PT ;  /* 0x000000040505d212 */ /* 0x000fe200078e3cff */
[----:B----4-:R0:W-:Y:S04]  /*57690*/  STL [R1+0x24], R15 ;  /* 0x0000240f01007387 */ /* 0x0101e80000100800 */
[----:B------:R1:W2:Y:S01]  /*576a0*/  @!P5 LDG.E.U16 R14, [R4.64] ;  /* 0x00000006040ed981 */ /* 0x0002a2000c1e1500 */
[----:B---3--:R-:W-:-:S03]  /*576b0*/  PRMT R0, RZ, 0x7610, R0 ;  /* 0x00007610ff007816 */ /* 0x008fc60000000000 */
[----:B0-----:R-:W3:Y:S04]  /*576c0*/  LDL R15, [R1+0x25a4] ;  /* 0x0025a400010f7983 */ /* 0x001ee80000100800 */
[----:B-1----:R-:W4:Y:S04]  /*576d0*/  LDL R4, [R1+0x26a0] ;  /* 0x0026a00001047983 */ /* 0x002f280000100800 */
[----:B------:R-:W4:Y:S02]  /*576e0*/  LDL R5, [R1+0x26a4] ;  /* 0x0026a40001057983 */ /* 0x000f240000100800 */
[----:B----4-:R-:W-:-:S04]  /*576f0*/  @!P5 LOP3.LUT R5, R5, R4, RZ, 0x3c, !PT ;  /* 0x000000040505d212 */ /* 0x010fc800078e3cff */
[----:B------:R-:W-:-:S04]  /*57700*/  @!P5 LOP3.LUT R4, R5, R4, RZ, 0x3c, !PT ;  /* 0x000000040504d212 */ /* 0x000fc800078e3cff */
[----:B------:R-:W-:-:S05]  /*57710*/  @!P5 LOP3.LUT R5, R5, R4, RZ, 0x3c, !PT ;  /* 0x000000040505d212 */ /* 0x000fca00078e3cff */
[----:B------:R-:W4:Y:S04]  /*57720*/  @!P5 LDG.E.U16 R0, [R4.64] ;  /* 0x000000060400d981 */ /* 0x000f28000c1e1500 */
[----:B--2---:R0:W-:Y:S04]  /*57730*/  STL [R1+0x20], R14 ;  /* 0x0000200e01007387 */ /* 0x0041e80000100800 */
[----:B0-----:R-:W2:Y:S04]  /*57740*/  LDL R14, [R1+0x2564] ;  /* 0x00256400010e7983 */ /* 0x001ea80000100800 */
[----:B----4-:R0:W-:Y:S04]  /*57750*/  STL [R1+0x1c], R0 ;  /* 0x00001c0001007387 */ /* 0x0101e80000100800 */
[----:B0-----:R-:W4:Y:S01]  /*57760*/  LDL.LU R0, [R1+0x6fc0] ;  /* 0x006fc00001007983 */ /* 0x001f220000300800 */
[----:B------:R-:W2:Y:S02]  /*57770*/  LDL R4, [R1+0x2660] ;  /* 0x0026600001047983 */ /* 0x000ea40000100800 */
[----:B------:R-:W2:Y:S01]  /*57780*/  LDL R5, [R1+0x2664] ;  /* 0x0026640001057983 */ /* 0x000ea20000100800 */
[----:B------:R-:W-:-:S02]  /*57790*/  PRMT R3, RZ, 0x7610, R3 ;  /* 0x00007610ff037816 */ /* 0x000fc40000000003 */
[----:B--2---:R-:W-:-:S04]  /*577a0*/  @!P5 LOP3.LUT R5, R5, R4, RZ, 0x3c, !PT ;  /* 0x000000040505d212 */ /* 0x004fc800078e3cff */
[----:B------:R-:W-:-:S04]  /*577b0*/  @!P5 LOP3.LUT R4, R5, R4, RZ, 0x3c, !PT ;  /* 0x000000040504d212 */ /* 0x000fc800078e3cff */
[----:B------:R-:W-:-:S05]  /*577c0*/  @!P5 LOP3.LUT R5, R5, R4, RZ, 0x3c, !PT ;  /* 0x000000040505d212 */ /* 0x000fca00078e3cff */
[----:B------:R-:W2:Y:S04]  /*577d0*/  @!P5 LDG.E.U16 R3, [R4.64] ;  /* 0x000000060403d981 */ /* 0x000ea8000c1e1500 */
[----:B--2---:R0:W-:Y:S04]  /*577e0*/  STL [R1+0x18], R3 ;  /* 0x0000180301007387 */ /* 0x0041e80000100800 */
[----:B0-----:R-:W2:Y:S01]  /*577f0*/  LDL.LU R3, [R1+0x6fbc] ;  /* 0x006fbc0001037983 */ /* 0x001ea20000300800 */
[----:B------:R-:W2:Y:S02]  /*57800*/  LDL R4, [R1+0x2620] ;  /* 0x0026200001047983 */ /* 0x000ea40000100800 */
[----:B------:R-:W2:Y:S01]  /*57810*/  LDL R5, [R1+0x2624] ;  /* 0x0026240001057983 */ /* 0x000ea20000100800 */
[----:B----4-:R-:W-:-:S02]  /*57820*/  PRMT R0, RZ, 0x7610, R0 ;  /* 0x00007610ff007816 */ /* 0x010fc40000000000 */
[----:B--2---:R-:W-:-:S04]  /*57830*/  @!P5 LOP3.LUT R5, R5, R4, RZ, 0x3c, !PT ;  /* 0x000000040505d212 */ /* 0x004fc800078e3cff */
[----:B------:R-:W-:-:S04]  /*57840*/  @!P5 LOP3.LUT R4, R5, R4, RZ, 0x3c, !PT ;  /* 0x000000040504d212 */ /* 0x000fc800078e3cff */
[----:B------:R-:W-:-:S05]  /*57850*/  @!P5 LOP3.LUT R5, R5, R4, RZ, 0x3c, !PT ;  /* 0x000000040505d212 */ /* 0x000fca00078e3cff */
[----:B------:R-:W2:Y:S04]  /*57860*/  @!P5 LDG.E.U16 R0, [R4.64] ;  /* 0x000000060400d981 */ /* 0x000ea8000c1e1500 */
[----:B--2---:R0:W-:Y:S04]  /*57870*/  STL [R1+0x14], R0 ;  /* 0x0000140001007387 */ /* 0x0041e80000100800 */
[----:B0-----:R-:W2:Y:S01]  /*57880*/  LDL.LU R0, [R1+0x6fb8] ;  /* 0x006fb80001007983 */ /* 0x001ea20000300800 */
[----:B------:R-:W4:Y:S02]  /*57890*/  LDL R4, [R1+0x25e0] ;  /* 0x0025e00001047983 */ /* 0x000f240000100800 */
[----:B------:R-:W4:Y:S01]  /*578a0*/  LDL R5, [R1+0x25e4] ;  /* 0x0025e40001057983 */ /* 0x000f220000100800 */
[----:B------:R-:W-:-:S02]  /*578b0*/  PRMT R3, RZ, 0x7610, R3 ;  /* 0x00007610ff037816 */ /* 0x000fc40000000003 */
[----:B----4-:R-:W-:-:S04]  /*578c0*/  @!P5 LOP3.LUT R5, R5, R4, RZ, 0x3c, !PT ;  /* 0x000000040505d212 */ /* 0x010fc800078e3cff */
[----:B------:R-:W-:-:S04]  /*578d0*/  @!P5 LOP3.LUT R4, R5, R4, RZ, 0x3c, !PT ;  /* 0x000000040504d212 */ /* 0x000fc800078e3cff */
[----:B------:R-:W-:-:S05]  /*578e0*/  @!P5 LOP3.LUT R5, R5, R4, RZ, 0x3c, !PT ;  /* 0x000000040505d212 */ /* 0x000fca00078e3cff */
[----:B------:R-:W4:Y:S01]  /*578f0*/  @!P5 LDG.E.U16 R3, [R4.64] ;  /* 0x000000060403d981 */ /* 0x000f22000c1e1500 */
[----:B--2---:R-:W-:-:S03]  /*57900*/  PRMT R0, RZ, 0x7610, R0 ;  /* 0x00007610ff007816 */ /* 0x004fc60000000000 */
[----:B----4-:R0:W-:Y:S04]  /*57910*/  STL [R1+0x10], R3 ;  /* 0x0000100301007387 */ /* 0x0101e80000100800 */
[----:B0-----:R-:W2:Y:S01]  /*57920*/  LDL.LU R3, [R1+0x6fb4] ;  /* 0x006fb40001037983 */ /* 0x001ea20000300800 */
[----:B------:R-:W4:Y:S02]  /*57930*/  LDL R5, [R1+0x25a0] ;  /* 0x0025a00001057983 */ /* 0x000f240000100800 */
[----:B---3--:R-:W-:Y:S02]  /*57940*/  @!P5 IMAD.MOV.U32 R4, RZ, RZ, R15 ;  /* 0x000000ffff04d224 */ /* 0x008fe400078e000f */
[----:B------:R-:W3:Y:S04]  /*57950*/  LDL R15, [R1+0x24a4] ;  /* 0x0024a400010f7983 */ /* 0x000ee80000100800 */
[----:B----4-:R-:W4:Y:S01]  /*57960*/  @!P5 LDG.E.U16 R0, [R4.64] ;  /* 0x000000060400d981 */ /* 0x010f22000c1e1500 */
[----:B------:R-:W-:-:S03]  /*57970*/  PRMT R2, RZ, 0x7610, R2 ;  /* 0x00007610ff027816 */ /* 0x000fc60000000002 */
[----:B----4-:R0:W-:Y:S04]  /*57980*/  STL [R1+0xc], R0 ;  /* 0x00000c0001007387 */ /* 0x0101e80000100800 */
[----:B0-----:R-:W4:Y:S01]  /*57990*/  LDL.LU R0, [R1+0x6fb0] ;  /* 0x006fb00001007983 */ /* 0x001f220000300800 */
[----:B------:R-:W2:Y:S02]  /*579a0*/  LDL R5, [R1+0x2560] ;  /* 0x0025600001057983 */ /* 0x000ea40000100800 */
[----:B------:R-:W-:Y:S02]  /*579b0*/  @!P5 IMAD.MOV.U32 R4, RZ, RZ, R14 ;  /* 0x000000ffff04d224 */ /* 0x000fe400078e000e */
[----:B------:R-:W3:Y:S04]  /*579c0*/  LDL R14, [R1+0x2464] ;  /* 0x00246400010e7983 */ /* 0x000ee80000100800 */
[----:B--2---:R-:W2:Y:S04]  /*579d0*/  @!P5 LDG.E.U16 R2, [R4.64] ;  /* 0x000000060402d981 */ /* 0x004ea8000c1e1500 */
[----:B--2---:R-:W-:Y:S01]  /*579e0*/  STL [R1+0x8], R2 ;  /* 0x0000080201007387 */ /* 0x004fe20000100800 */
[----:B------:R-:W2:Y:S02]  /*579f0*/  LDL R4, [R1+0x2520] ;  /* 0x0025200001047983 */ /* 0x000ea40000100800 */
[----:B------:R-:W2:Y:S01]  /*57a00*/  LDL R5, [R1+0x2524] ;  /* 0x0025240001057983 */ /* 0x000ea20000100800 */
[----:B------:R-:W-:-:S02]  /*57a10*/  PRMT R13, RZ, 0x7610, R13 ;  /* 0x00007610ff0d7816 */ /* 0x000fc4000000000d */
[----:B--2---:R-:W-:-:S04]  /*57a20*/  @!P5 LOP3.LUT R5, R5, R4, RZ, 0x3c, !PT ;  /* 0x000000040505d212 */ /* 0x004fc800078e3cff */
[----:B------:R-:W-:-:S04]  /*57a30*/  @!P5 LOP3.LUT R4, R5, R4, RZ, 0x3c, !PT ;  /* 0x000000040504d212 */ /* 0x000fc800078e3cff */
[----:B------:R-:W-:-:S05]  /*57a40*/  @!P5 LOP3.LUT R5, R5, R4, RZ, 0x3c, !PT ;  /* 0x000000040505d212 */ /* 0x000fca00078e3cff */
[----:B------:R0:W2:Y:S04]  /*57a50*/  @!P5 LDG.E.U16 R13, [R4.64] ;  /* 0x00000006040dd981 */ /* 0x0000a8000c1e1500 */
[----:B0-----:R-:W2:Y:S04]  /*57a60*/  LDL R4, [R1+0x24e0] ;  /* 0x0024e00001047983 */ /* 0x001ea80000100800 */
[----:B------:R-:W2:Y:S01]  /*57a70*/  LDL R5, [R1+0x24e4] ;  /* 0x0024e40001057983 */ /* 0x000ea20000100800 */
[----:B------:R-:W-:Y:S02]  /*57a80*/  PRMT R12, RZ, 0x7610, R12 ;  /* 0x00007610ff0c7816 */ /* 0x000fe4000000000c */
[----:B--2---:R-:W-:-:S04]  /*57a90*/  @!P5 LOP3.LUT R5, R5, R4, RZ, 0x3c, !PT ;  /* 0x000000040505d212 */ /* 0x004fc800078e3cff */
[----:B------:R-:W-:-:S04]  /*57aa0*/  @!P5 LOP3.LUT R4, R5, R4, RZ, 0x3c, !PT ;  /* 0x000000040504d212 */ /* 0x000fc800078e3cff */
[----:B------:R-:W-:Y:S01]  /*57ab0*/  @!P5 LOP3.LUT R5, R5, R4, RZ, 0x3c, !PT ;  /* 0x000000040505d212 */ /* 0x000fe200078e3cff */
[----:B------:R0:W-:Y:S04]  /*57ac0*/  STL [R1+0x6f28], R13 ;  /* 0x006f280d01007387 */ /* 0x0001e80000100800 */
[----:B------:R1:W2:Y:S01]  /*57ad0*/  @!P5 LDG.E.U16 R12, [R4.64] ;  /* 0x00000006040cd981 */ /* 0x0002a2000c1e1500 */
[----:B------:R-:W-:-:S03]  /*57ae0*/  PRMT R11, RZ, 0x7610, R11 ;  /* 0x00007610ff0b7816 */ /* 0x000fc6000000000b */
[----:B0-----:R-:W2:Y:S04]  /*57af0*/  LDL R13, [R1+0x2460] ;  /* 0x00246000010d7983 */ /* 0x001ea80000100800 */
[----:B-1----:R-:W2:Y:S01]  /*57b00*/  LDL R5, [R1+0x24a0] ;  /* 0x0024a00001057983 */ /* 0x002ea20000100800 */
[----:B---3--:R-:W-:Y:S01]  /*57b10*/  @!P5 IMAD.MOV.U32 R4, RZ, RZ, R15 ;  /* 0x000000ffff04d224 */ /* 0x008fe200078e000f */
[----:B------:R-:W-:-:S04]  /*57b20*/  PRMT R10, RZ, 0x7610, R10 ;  /* 0x00007610ff0a7816 */ /* 0x000fc8000000000a */
[----:B--2---:R0:W2:Y:S04]  /*57b30*/  @!P5 LDG.E.U16 R11, [R4.64] ;  /* 0x00000006040bd981 */ /* 0x0040a8000c1e1500 */
[----:B------:R1:W-:Y:S01]  /*57b40*/  STL [R1+0x6f2c], R12 ;  /* 0x006f2c0c01007387 */ /* 0x0003e20000100800 */
[----:B------:R-:W3:Y:S02]  /*57b50*/  LDL R15, [R1+0x32d4] ;  /* 0x0032d400010f7983 */ /* 0x000ee40000100800 */
[----:B0-----:R-:W-:Y:S02]  /*57b60*/  @!P5 IMAD.MOV.U32 R4, RZ, RZ, R14 ;  /* 0x000000ffff04d224 */ /* 0x001fe400078e000e */
[----:B------:R-:W-:Y:S01]  /*57b70*/  @!P5 IMAD.MOV.U32 R5, RZ, RZ, R13 ;  /* 0x000000ffff05d224 */ /* 0x000fe200078e000d */
[----:B-1----:R-:W3:Y:S04]  /*57b80*/  LDL R12, [R1+0x3254] ;  /* 0x00325400010c7983 */ /* 0x002ee80000100800 */
[----:B------:R0:W4:Y:S04]  /*57b90*/  @!P5 LDG.E.U16 R10, [R4.64] ;  /* 0x00000006040ad981 */ /* 0x000128000c1e1500 */
[----:B--2---:R-:W-:Y:S01]  /*57ba0*/  STL [R1+0x6f30], R11 ;  /* 0x006f300b01007387 */ /* 0x004fe20000100800 */
[----:B0-----:R-:W2:Y:S01]  /*57bb0*/  LDL R5, [R1+0x2424] ;  /* 0x0024240001057983 */ /* 0x001ea20000100800 */
[----:B------:R-:W-:Y:S01]  /*57bc0*/  PRMT R9, RZ, 0x7610, R9 ;  /* 0x00007610ff097816 */ /* 0x000fe20000000009 */
[----:B------:R-:W4:Y:S01]  /*57bd0*/  LDL R14, [R1+0x32d8] ;  /* 0x0032d800010e7983 */ /* 0x000f220000100800 */
[----:B------:R-:W4:Y:S01]  /*57be0*/  LDL R13, [R1+0x3314] ;  /* 0x00331400010d7983 */ /* 0x000f220000100800 */
[----:B---3--:R-:W-:-:S05]  /*57bf0*/  @!P5 IMAD.MOV.U32 R4, RZ, RZ, R12 ;  /* 0x000000ffff04d224 */ /* 0x008fca00078e000c */
[----:B--2---:R0:W2:Y:S04]  /*57c00*/  @!P5 LDG.E.U16 R9, [R4.64] ;  /* 0x000000060409d981 */ /* 0x0040a8000c1e1500 */
[----:B----4-:R1:W-:Y:S01]  /*57c10*/  STL [R1+0x6f34], R10 ;  /* 0x006f340a01007387 */ /* 0x0103e20000100800 */
[----:B------:R-:W3:Y:S03]  /*57c20*/  LDL R12, [R1+0x3318] ;  /* 0x00331800010c7983 */ /* 0x000ee60000100800 */
[----:B0-----:R-:W4:Y:S04]  /*57c30*/  LDL R4, [R1+0x3258] ;  /* 0x0032580001047983 */ /* 0x001f280000100800 */
[----:B------:R-:W4:Y:S04]  /*57c40*/  LDL R5, [R1+0x3294] ;  /* 0x0032940001057983 */ /* 0x000f280000100800 */
[----:B-1----:R-:W3:Y:S04]  /*57c50*/  LDL R10, [R1+0x3354] ;  /* 0x00335400010a7983 */ /* 0x002ee80000100800 */
[----:B--2---:R0:W-:Y:S04]  /*57c60*/  STL [R1+0x6f38], R9 ;  /* 0x006f380901007387 */ /* 0x0041e80000100800 */
[----:B0-----:R-:W2:Y:S01]  /*57c70*/  LDL R9, [R1+0x3298] ;  /* 0x0032980001097983 */ /* 0x001ea20000100800 */
[----:B----4-:R-:W-:-:S02]  /*57c80*/  @!P5 LOP3.LUT R5, R5, R4, RZ, 0x3c, !PT ;  /* 0x000000040505d212 */ /* 0x010fc400078e3cff */
[----:B------:R-:W-:Y:S02]  /*57c90*/  PRMT R8, RZ, 0x7610, R8 ;  /* 0x00007610ff087816 */ /* 0x000fe40000000008 */
[----:B------:R-:W-:-:S04]  /*57ca0*/  @!P5 LOP3.LUT R4, R5, R4, RZ, 0x3c, !PT ;  /* 0x000000040504d212 */ /* 0x000fc800078e3cff */
[----:B------:R-:W-:Y:S02]  /*57cb0*/  @!P5 LOP3.LUT R5, R5, R4, RZ, 0x3c, !PT ;  /* 0x000000040505d212 */ /* 0x000fe400078e3cff */
[----:B------:R-:W-:-:S03]  /*57cc0*/  PRMT R7, RZ, 0x7610, R7 ;  /* 0x00007610ff077816 */ /* 0x000fc60000000007 */
[----:B------:R0:W4:Y:S02]  /*57cd0*/  @!P5 LDG.E.U16 R8, [R4.64] ;  /* 0x000000060408d981 */ /* 0x000124000c1e1500 */
[----:B0-----:R-:W-:Y:S01]  /*57ce0*/  @!P5 IMAD.MOV.U32 R4, RZ, RZ, R15 ;  /* 0x000000ffff04d224 */ /* 0x001fe200078e000f */
[----:B------:R-:W-:Y:S01]  /*57cf0*/  PRMT R6, RZ, 0x7610, R6 ;  /* 0x00007610ff067816 */ /* 0x000fe20000000006 */
[----:B------:R-:W-:Y:S02]  /*57d00*/  @!P5 IMAD.MOV.U32 R15, RZ, RZ, R14 ;  /* 0x000000ffff0fd224 */ /* 0x000fe400078e000e */
[----:B------:R-:W-:-:S05]  /*57d10*/  @!P5 IMAD.MOV.U32 R14, RZ, RZ, R13 ;  /* 0x000000ffff0ed224 */ /* 0x000fca00078e000d */
[----:B------:R3:W4:Y:S01]  /*57d20*/  @!P5 LDG.E.U16 R6, [R14.64] ;  /* 0x000000060e06d981 */ /* 0x000722000c1e1500 */
[----:B--2---:R-:W-:-:S05]  /*57d30*/  @!P5 IMAD.MOV.U32 R5, RZ, RZ, R9 ;  /* 0x000000ffff05d224 */ /* 0x004fca00078e0009 */
[----:B------:R0:W2:Y:S01]  /*57d40*/  @!P5 LDG.E.U16 R7, [R4.64] ;  /* 0x000000060407d981 */ /* 0x0000a2000c1e1500 */
[----:B---3--:R-:W-:Y:S02]  /*57d50*/  @!P5 IMAD.MOV.U32 R14, RZ, RZ, R10 ;  /* 0x000000ffff0ed224 */ /* 0x008fe400078e000a */
[----:B------:R-:W-:Y:S01]  /*57d60*/  @!P5 IMAD.MOV.U32 R15, RZ, RZ, R12 ;  /* 0x000000ffff0fd224 */ /* 0x000fe200078e000c */
[----:B0-----:R-:W-:-:S06]  /*57d70*/  PRMT R5, RZ, 0x7610, R5 ;  /* 0x00007610ff057816 */ /* 0x001fcc0000000005 */
[----:B------:R-:W3:Y:S04]  /*57d80*/  @!P5 LDG.E.U16 R5, [R14.64] ;  /* 0x000000060e05d981 */ /* 0x000ee8000c1e1500 */
[----:B----4-:R0:W-:Y:S04]  /*57d90*/  STL [R1+0x6f3c], R8 ;  /* 0x006f3c0801007387 */ /* 0x0101e80000100800 */
[----:B0-----:R-:W4:Y:S04]  /*57da0*/  LDL R8, [R1+0x3394] ;  /* 0x0033940001087983 */ /* 0x001f280000100800 */
[----:B--2---:R0:W-:Y:S04]  /*57db0*/  STL [R1+0x6f40], R7 ;  /* 0x006f400701007387 */ /* 0x0041e80000100800 */
[----:B0-----:R-:W2:Y:S01]  /*57dc0*/  LDL R7, [R1+0x3358] ;  /* 0x0033580001077983 */ /* 0x001ea20000100800 */
[----:B------:R0:W-:Y:S02]  /*57dd0*/  STL [R1+0x6f44], R6 ;  /* 0x006f440601007387 */ /* 0x0001e40000100800 */
[----:B------:R-:W2:Y:S02]  /*57de0*/  LDL R13, [R1+0x23fc] ;  /* 0x0023fc00010d7983 */ /* 0x000ea40000100800 */
[----:B------:R-:W2:Y:S01]  /*57df0*/  LDL R12, [R1+0x3248] ;  /* 0x00324800010c7983 */ /* 0x000ea20000100800 */
[----:B------:R-:W2:Y:S04]  /*57e00*/  LDL R10, [R1+0x3218] ;  /* 0x00321800010a7983 */ /* 0x000ea80000100800 */
[----:B------:R-:W2:Y:S04]  /*57e10*/  LDL R9, [R1+0x321c] ;  /* 0x00321c0001097983 */ /* 0x000ea80000100800 */
[----:B0-----:R-:W2:Y:S01]  /*57e20*/  LDL R6, [R1+0x33d4] ;  /* 0x0033d40001067983 */ /* 0x001ea20000100800 */
[----:B---3--:R0:W-:Y:S03]  /*57e30*/  STL [R1+0x6f48], R5 ;  /* 0x006f480501007387 */ /* 0x0081e60000100800 */
[----:B0-----:R-:W3:Y:S01]  /*57e40*/  LDL R5, [R1+0x3398] ;  /* 0x0033980001057983 */ /* 0x001ee20000100800 */
[----:B----4-:R-:W-:-:S03]  /*57e50*/  @!P5 IMAD.MOV.U32 R14, RZ, RZ, R8 ;  /* 0x000000ffff0ed224 */ /* 0x010fc600078e0008 */
[----:B------:R-:W4:Y:S01]  /*57e60*/  LDL R8, [R1+0x31d8] ;  /* 0x0031d80001087983 */ /* 0x000f220000100800 */
[----:B------:R-:W-:Y:S01]  /*57e70*/  PRMT R4, RZ, 0x7610, R4 ;  /* 0x00007610ff047816 */ /* 0x000fe20000000004 */
[----:B--2---:R-:W-:Y:S02]  /*57e80*/  @!P5 IMAD.MOV.U32 R15, RZ, RZ, R7 ;  /* 0x000000ffff0fd224 */ /* 0x004fe400078e0007 */
[----:B------:R-:W2:Y:S01]  /*57e90*/  LDL R7, [R1+0x31dc] ;  /* 0x0031dc0001077983 */ /* 0x000ea20000100800 */
[----:B------:R-:W-:-:S03]  /*57ea0*/  PRMT R3, RZ, 0x7610, R3 ;  /* 0x00007610ff037816 */ /* 0x000fc60000000003 */
[----:B------:R0:W2:Y:S01]  /*57eb0*/  @!P5 LDG.E.U16 R4, [R14.64] ;  /* 0x000000060e04d981 */ /* 0x0000a2000c1e1500 */
[----:B------:R-:W-:Y:S01]  /*57ec0*/  PRMT R11, RZ, 0x7610, R11 ;  /* 0x00007610ff0b7816 */ /* 0x000fe2000000000b */
[----:B0-----:R-:W-:Y:S02]  /*57ed0*/  @!P5 IMAD.MOV.U32 R14, RZ, RZ, R6 ;  /* 0x000000ffff0ed224 */ /* 0x001fe400078e0006 */
[----:B---3--:R-:W-:-:S05]  /*57ee0*/  @!P5 IMAD.MOV.U32 R15, RZ, RZ, R5 ;  /* 0x000000ffff0fd224 */ /* 0x008fca00078e0005 */
[----:B------:R0:W3:Y:S01]  /*57ef0*/  @!P5 LDG.E.U16 R3, [R14.64] ;  /* 0x000000060e03d981 */ /* 0x0000e2000c1e1500 */
[----:B------:R-:W-:Y:S01]  /*57f00*/  PRMT R0, RZ, 0x7610, R0 ;  /* 0x00007610ff007816 */ /* 0x000fe20000000000 */
[----:B0-----:R-:W-:Y:S02]  /*57f10*/  @!P5 IMAD.MOV.U32 R14, RZ, RZ, R12 ;  /* 0x000000ffff0ed224 */ /* 0x001fe400078e000c */
[----:B------:R-:W-:-:S05]  /*57f20*/  @!P5 IMAD.MOV.U32 R15, RZ, RZ, R13 ;  /* 0x000000ffff0fd224 */ /* 0x000fca00078e000d */
[----:B------:R0:W3:Y:S01]  /*57f30*/  @!P5 LDG.E.U16 R11, [R14.64] ;  /* 0x000000060e0bd981 */ /* 0x0000e2000c1e1500 */
[----:B------:R-:W-:Y:S01]  /*57f40*/  PRMT R29, RZ, 0x7610, R29 ;  /* 0x00007610ff1d7816 */ /* 0x000fe2000000001d */
[----:B0-----:R-:W-:Y:S02]  /*57f50*/  @!P5 IMAD.MOV.U32 R14, RZ, RZ, R9 ;  /* 0x000000ffff0ed224 */ /* 0x001fe400078e0009 */
[----:B------:R-:W-:-:S05]  /*57f60*/  @!P5 IMAD.MOV.U32 R15, RZ, RZ, R10 ;  /* 0x000000ffff0fd224 */ /* 0x000fca00078e000a */
[----:B------:R4:W3:Y:S02]  /*57f70*/  @!P5 LDG.E.U16 R0, [R14.64] ;  /* 0x000000060e00d981 */ /* 0x0008e4000c1e1500 */
[----:B----4-:R-:W-:Y:S02]  /*57f80*/  @!P5 IMAD.MOV.U32 R15, RZ, RZ, R8 ;  /* 0x000000ffff0fd224 */ /* 0x010fe400078e0008 */
[----:B--2---:R-:W-:-:S05]  /*57f90*/  @!P5 IMAD.MOV.U32 R14, RZ, RZ, R7 ;  /* 0x000000ffff0ed224 */ /* 0x004fca00078e0007 */
[----:B------:R-:W2:Y:S04]  /*57fa0*/  @!P5 LDG.E.U16 R29, [R14.64] ;  /* 0x000000060e1dd981 */ /* 0x000ea8000c1e1500 */
[----:B------:R0:W-:Y:S01]  /*57fb0*/  STL [R1+0x6f4c], R4 ;  /* 0x006f4c0401007387 */ /* 0x0001e20000100800 */
[----:B------:R-:W4:Y:S02]  /*57fc0*/  LDL R6, [R1+0x3198] ;  /* 0x0031980001067983 */ /* 0x000f240000100800 */
[----:B------:R-:W4:Y:S01]  /*57fd0*/  LDL R5, [R1+0x319c] ;  /* 0x00319c0001057983 */ /* 0x000f220000100800 */
[----:B---3--:R1:W-:Y:S01]  /*57fe0*/  STL [R1+0x6f24], R3 ;  /* 0x006f240301007387 */ /* 0x0083e20000100800 */
[----:B0-----:R-:W3:Y:S03]  /*57ff0*/  LDL R4, [R1+0x3158] ;  /* 0x0031580001047983 */ /* 0x001ee60000100800 */
[----:B-1----:R-:W3:Y:S04]  /*58000*/  LDL R3, [R1+0x315c] ;  /* 0x00315c0001037983 */ /* 0x002ee80000100800 */
[----:B------:R-:W-:Y:S01]  /*58010*/  STL [R1+0x6f50], R0 ;  /* 0x006f500001007387 */ /* 0x000fe20000100800 */
[----:B------:R-:W3:Y:S02]  /*58020*/  LDL R8, [R1+0x3118] ;  /* 0x0031180001087983 */ /* 0x000ee40000100800 */
[----:B------:R-:W3:Y:S01]  /*58030*/  LDL R7, [R1+0x311c] ;  /* 0x00311c0001077983 */ /* 0x000ee20000100800 */
[----:B--2---:R-:W-:Y:S01]  /*58040*/  STL [R1+0x6f54], R29 ;  /* 0x006f541d01007387 */ /* 0x004fe20000100800 */
[----:B------:R-:W2:Y:S02]  /*58050*/  LDL R10, [R1+0x30d8] ;  /* 0x0030d800010a7983 */ /* 0x000ea40000100800 */
[----:B------:R-:W2:Y:S01]  /*58060*/  LDL R9, [R1+0x30dc] ;  /* 0x0030dc0001097983 */ /* 0x000ea20000100800 */
[----:B------:R-:W-:Y:S01]  /*58070*/  PRMT R28, RZ, 0x7610, R28 ;  /* 0x00007610ff1c7816 */ /* 0x000fe2000000001c */
[----:B----4-:R-:W-:-:S02]  /*58080*/  @!P5 IMAD.MOV.U32 R14, RZ, RZ, R5 ;  /* 0x000000ffff0ed224 */ /* 0x010fc400078e0005 */
[----:B------:R-:W-:Y:S01]  /*58090*/  @!P5 IMAD.MOV.U32 R15, RZ, RZ, R6 ;  /* 0x000000ffff0fd224 */ /* 0x000fe200078e0006 */
[----:B------:R-:W-:Y:S02]  /*580a0*/  PRMT R27, RZ, 0x7610, R27 ;  /* 0x00007610ff1b7816 */ /* 0x000fe4000000001b */
[----:B------:R-:W-:Y:S02]  /*580b0*/  PRMT R26, RZ, 0x7610, R26 ;  /* 0x00007610ff1a7816 */ /* 0x000fe4000000001a */
[----:B------:R-:W-:Y:S01]  /*580c0*/  PRMT R25, RZ, 0x7610, R25 ;  /* 0x00007610ff197816 */ /* 0x000fe20000000019 */
[----:B------:R-:W4:Y:S04]  /*580d0*/  LDL R6, [R1+0x3098] ;  /* 0x0030980001067983 */ /* 0x000f280000100800 */
[----:B------:R3:W4:Y:S04]  /*580e0*/  @!P5 LDG.E.U16 R28, [R14.64] ;  /* 0x000000060e1cd981 */ /* 0x000728000c1e1500 */
[----:B------:R-:W4:Y:S01]  /*580f0*/  LDL R5, [R1+0x309c] ;  /* 0x00309c0001057983 */ /* 0x000f220000100800 */
[----:B---3--:R-:W-:-:S02]  /*58100*/  @!P5 IMAD.MOV.U32 R15, RZ, RZ, R4 ;  /* 0x000000ffff0fd224 */ /* 0x008fc400078e0004 */
[----:B------:R-:W-:-:S05]  /*58110*/  @!P5 IMAD.MOV.U32 R14, RZ, RZ, R3 ;  /* 0x000000ffff0ed224 */ /* 0x000fca00078e0003 */
[----:B------:R0:W3:Y:S02]  /*58120*/  @!P5 LDG.E.U16 R27, [R14.64] ;  /* 0x000000060e1bd981 */ /* 0x0000e4000c1e1500 */
[----:B0-----:R-:W-:Y:S02]  /*58130*/  @!P5 IMAD.MOV.U32 R15, RZ, RZ, R8 ;  /* 0x000000ffff0fd224 */ /* 0x001fe400078e0008 */
[----:B------:R-:W-:-:S05]  /*58140*/  @!P5 IMAD.MOV.U32 R14, RZ, RZ, R7 ;  /* 0x000000ffff0ed224 */ /* 0x000fca00078e0007 */
[----:B------:R2:W3:Y:S02]  /*58150*/  @!P5 LDG.E.U16 R26, [R14.64] ;  /* 0x000000060e1ad981 */ /* 0x0004e4000c1e1500 */
[----:B--2---:R-:W-:Y:S02]  /*58160*/  @!P5 IMAD.MOV.U32 R15, RZ, RZ, R10 ;  /* 0x000000ffff0fd224 */ /* 0x004fe400078e000a */
[----:B------:R-:W-:-:S05]  /*58170*/  @!P5 IMAD.MOV.U32 R14, RZ, RZ, R9 ;  /* 0x000000ffff0ed224 */ /* 0x000fca00078e0009 */
[----:B------:R0:W2:Y:S04]  /*58180*/  @!P5 LDG.E.U16 R25, [R14.64] ;  /* 0x000000060e19d981 */ /* 0x0000a8000c1e1500 */
[----:B----4-:R-:W-:Y:S01]  /*58190*/  STL [R1+0x6f58], R28 ;  /* 0x006f581c01007387 */ /* 0x010fe20000100800 */
[----:B------:R-:W4:Y:S02]  /*581a0*/  LDL R4, [R1+0x3058] ;  /* 0x0030580001047983 */ /* 0x000f240000100800 */
[----:B------:R-:W4:Y:S01]  /*581b0*/  LDL R3, [R1+0x305c] ;  /* 0x00305c0001037983 */ /* 0x000f220000100800 */
[----:B------:R-:W-:Y:S01]  /*581c0*/  PRMT R24, RZ, 0x7610, R24 ;  /* 0x00007610ff187816 */ /* 0x000fe20000000018 */
[----:B---3--:R-:W-:Y:S01]  /*581d0*/  STL [R1+0x6f5c], R27 ;  /* 0x006f5c1b01007387 */ /* 0x008fe20000100800 */
[----:B------:R-:W3:Y:S02]  /*581e0*/  LDL R8, [R1+0x3018] ;  /* 0x0030180001087983 */ /* 0x000ee40000100800 */
[----:B------:R-:W3:Y:S02]  /*581f0*/  LDL R7, [R1+0x301c] ;  /* 0x00301c0001077983 */ /* 0x000ee40000100800 */
[----:B------:R1:W-:Y:S02]  /*58200*/  STL [R1+0x4], R11 ;  /* 0x0000040b01007387 */ /* 0x0003e40000100800 */
[----:B0-----:R-:W-:-:S02]  /*58210*/  @!P5 IMAD.MOV.U32 R14, RZ, RZ, R5 ;  /* 0x000000ffff0ed224 */ /* 0x001fc400078e0005 */
[----:B------:R-:W-:-:S05]  /*58220*/  @!P5 IMAD.MOV.U32 R15, RZ, RZ, R6 ;  /* 0x000000ffff0fd224 */ /* 0x000fca00078e0006 */
[----:B------:R4:W3:Y:S04]  /*58230*/  @!P5 LDG.E.U16 R24, [R14.64] ;  /* 0x000000060e18d981 */ /* 0x0008e8000c1e1500 */
[----:B------:R-:W-:Y:S04]  /*58240*/  STL [R1+0x6f60], R26 ;  /* 0x006f601a01007387 */ /* 0x000fe80000100800 */
[----:B--2---:R-:W-:Y:S01]  /*58250*/  STL [R1+0x6f64], R25 ;  /* 0x006f641901007387 */ /* 0x004fe20000100800 */
[----:B------:R-:W2:Y:S02]  /*58260*/  LDL R6, [R1+0x2fd8] ;  /* 0x002fd80001067983 */ /* 0x000ea40000100800 */
[----:B------:R-:W2:Y:S01]  /*58270*/  LDL R5, [R1+0x2fdc] ;  /* 0x002fdc0001057983 */ /* 0x000ea20000100800 */
[----:B------:R-:W-:Y:S01]  /*58280*/  PRMT R20, RZ, 0x7610, R20 ;  /* 0x00007610ff147816 */ /* 0x000fe20000000014 */
[----:B----4-:R-:W-:-:S02]  /*58290*/  @!P5 IMAD.MOV.U32 R14, RZ, RZ, R3 ;  /* 0x000000ffff0ed224 */ /* 0x010fc400078e0003 */
[----:B------:R-:W-:Y:S01]  /*582a0*/  @!P5 IMAD.MOV.U32 R15, RZ, RZ, R4 ;  /* 0x000000ffff0fd224 */ /* 0x000fe200078e0004 */
[----:B------:R-:W-:-:S04]  /*582b0*/  PRMT R18, RZ, 0x7610, R18 ;  /* 0x00007610ff127816 */ /* 0x000fc80000000012 */
[----:B------:R3:W4:Y:S02]  /*582c0*/  @!P5 LDG.E.U16 R20, [R14.64] ;  /* 0x000000060e14d981 */ /* 0x000724000c1e1500 */
[----:B---3--:R-:W-:Y:S02]  /*582d0*/  @!P5 IMAD.MOV.U32 R15, RZ, RZ, R8 ;  /* 0x000000ffff0fd224 */ /* 0x008fe400078e0008 */
[----:B------:R-:W-:-:S05]  /*582e0*/  @!P5 IMAD.MOV.U32 R14, RZ, RZ, R7 ;  /* 0x000000ffff0ed224 */ /* 0x000fca00078e0007 */
[----:B------:R2:W3:Y:S01]  /*582f0*/  @!P5 LDG.E.U16 R18, [R14.64] ;  /* 0x000000060e12d981 */ /* 0x0004e2000c1e1500 */
[----:B------:R-:W-:-:S03]  /*58300*/  PRMT R16, RZ, 0x7610, R16 ;  /* 0x00007610ff107816 */ /* 0x000fc60000000010 */
[----:B------:R-:W-:Y:S01]  /*58310*/  STL [R1+0x6f68], R24 ;  /* 0x006f681801007387 */ /* 0x000fe20000100800 */
[----:B------:R-:W3:Y:S02]  /*58320*/  LDL R4, [R1+0x2f98] ;  /* 0x002f980001047983 */ /* 0x000ee40000100800 */
[----:B------:R-:W3:Y:S02]  /*58330*/  LDL R3, [R1+0x2f9c] ;  /* 0x002f9c0001037983 */ /* 0x000ee40000100800 */
[----:B--2---:R-:W-:Y:S02]  /*58340*/  @!P5 IMAD.MOV.U32 R15, RZ, RZ, R6 ;  /* 0x000000ffff0fd224 */ /* 0x004fe400078e0006 */
[----:B------:R-:W-:-:S05]  /*58350*/  @!P5 IMAD.MOV.U32 R14, RZ, RZ, R5 ;  /* 0x000000ffff0ed224 */ /* 0x000fca00078e0005 */
[----:B------:R0:W2:Y:S04]  /*58360*/  @!P5 LDG.E.U16 R16, [R14.64] ;  /* 0x000000060e10d981 */ /* 0x0000a8000c1e1500 */
[----:B----4-:R-:W-:Y:S01]  /*58370*/  STL [R1+0x6f6c], R20 ;  /* 0x006f6c1401007387 */ /* 0x010fe20000100800 */
[----:B------:R-:W4:Y:S02]  /*58380*/  LDL R12, [R1+0x2f58] ;  /* 0x002f5800010c7983 */ /* 0x000f240000100800 */
[----:B-1----:R-:W4:Y:S02]  /*58390*/  LDL R11, [R1+0x2f5c] ;  /* 0x002f5c00010b7983 */ /* 0x002f240000100800 */
[----:B------:R-:W4:Y:S01]  /*583a0*/  LDL R9, [R1+0x2f1c] ;  /* 0x002f1c0001097983 */ /* 0x000f220000100800 */
[----:B---3--:R-:W-:Y:S01]  /*583b0*/  STL [R1+0x6f70], R18 ;  /* 0x006f701201007387 */ /* 0x008fe20000100800 */
[----:B------:R-:W3:Y:S02]  /*583c0*/  LDL R10, [R1+0x2f18] ;  /* 0x002f1800010a7983 */ /* 0x000ee40000100800 */
[----:B------:R-:W3:Y:S02]  /*583d0*/  LDL R8, [R1+0x2ed8] ;  /* 0x002ed80001087983 */ /* 0x000ee40000100800 */
[----:B------:R-:W3:Y:S01]  /*583e0*/  LDL R7, [R1+0x2edc] ;  /* 0x002edc0001077983 */ /* 0x000ee20000100800 */
[----:B------:R-:W3:Y:S04]  /*583f0*/  LDL R6, [R1+0x2e98] ;  /* 0x002e980001067983 */ /* 0x000ee80000100800 */
[----:B------:R-:W3:Y:S01]  /*58400*/  LDL R5, [R1+0x2e9c] ;  /* 0x002e9c0001057983 */ /* 0x000ee20000100800 */
[----:B0-----:R-:W-:-:S02]  /*58410*/  @!P5 IMAD.MOV.U32 R14, RZ, RZ, R3 ;  /* 0x000000ffff0ed224 */ /* 0x001fc400078e0003 */
[----:B------:R-:W-:Y:S01]  /*58420*/  @!P5 IMAD.MOV.U32 R15, RZ, RZ, R4 ;  /* 0x000000ffff0fd224 */ /* 0x000fe200078e0004 */
[----:B--2---:R0:W-:Y:S01]  /*58430*/  STL [R1+0x6f74], R16 ;  /* 0x006f741001007387 */ /* 0x0041e20000100800 */
[----:B------:R-:W2:Y:S02]  /*58440*/  LDL R4, [R1+0x33c8] ;  /* 0x0033c80001047983 */ /* 0x000ea40000100800 */
[----:B------:R-:W2:Y:S01]  /*58450*/  LDL R3, [R1+0x33dc] ;  /* 0x0033dc0001037983 */ /* 0x000ea20000100800 */
[----:B------:R-:W-:Y:S02]  /*58460*/  PRMT R17, RZ, 0x7610, R17 ;  /* 0x00007610ff117816 */ /* 0x000fe40000000011 */
[----:B------:R-:W-:-:S04]  /*58470*/  PRMT R19, RZ, 0x7610, R19 ;  /* 0x00007610ff137816 */ /* 0x000fc80000000013 */
[----:B------:R4:W2:Y:S01]  /*58480*/  @!P5 LDG.E.U16 R17, [R14.64] ;  /* 0x000000060e11d981 */ /* 0x0008a2000c1e1500 */
[----:B------:R-:W-:Y:S01]  /*58490*/  PRMT R21, RZ, 0x7610, R21 ;  /* 0x00007610ff157816 */ /* 0x000fe20000000015 */
[----:B----4-:R-:W-:Y:S02]  /*584a0*/  @!P5 IMAD.MOV.U32 R14, RZ, RZ, R11 ;  /* 0x000000ffff0ed224 */ /* 0x010fe400078e000b */
[----:B------:R-:W-:-:S05]  /*584b0*/  @!P5 IMAD.MOV.U32 R15, RZ, RZ, R12 ;  /* 0x000000ffff0fd224 */ /* 0x000fca00078e000c */
[----:B------:R1:W4:Y:S01]  /*584c0*/  @!P5 LDG.E.U16 R19, [R14.64] ;  /* 0x000000060e13d981 */ /* 0x000322000c1e1500 */
[----:B------:R-:W-:Y:S01]  /*584d0*/  PRMT R22, RZ, 0x7610, R22 ;  /* 0x00007610ff167816 */ /* 0x000fe20000000016 */
[----:B-1----:R-:W-:Y:S02]  /*584e0*/  @!P5 IMAD.MOV.U32 R14, RZ, RZ, R9 ;  /* 0x000000ffff0ed224 */ /* 0x002fe400078e0009 */
[----:B---3--:R-:W-:-:S05]  /*584f0*/  @!P5 IMAD.MOV.U32 R15, RZ, RZ, R10 ;  /* 0x000000ffff0fd224 */ /* 0x008fca00078e000a */
[----:B------:R1:W3:Y:S01]  /*58500*/  @!P5 LDG.E.U16 R21, [R14.64] ;  /* 0x000000060e15d981 */ /* 0x0002e2000c1e1500 */
[----:B------:R-:W-:Y:S01]  /*58510*/  PRMT R23, RZ, 0x7610, R23 ;  /* 0x00007610ff177816 */ /* 0x000fe20000000017 */
[----:B-1----:R-:W-:Y:S02]  /*58520*/  @!P5 IMAD.MOV.U32 R14, RZ, RZ, R7 ;  /* 0x000000ffff0ed224 */ /* 0x002fe400078e0007 */
[----:B------:R-:W-:-:S05]  /*58530*/  @!P5 IMAD.MOV.U32 R15, RZ, RZ, R8 ;  /* 0x000000ffff0fd224 */ /* 0x000fca00078e0008 */
[----:B------:R1:W3:Y:S01]  /*58540*/  @!P5 LDG.E.U16 R22, [R14.64] ;  /* 0x000000060e16d981 */ /* 0x0002e2000c1e1500 */
[----:B------:R-:W-:Y:S01]  /*58550*/  PRMT R0, RZ, 0x7610, R0 ;  /* 0x00007610ff007816 */ /* 0x000fe20000000000 */
[----:B-1----:R-:W-:Y:S02]  /*58560*/  @!P5 IMAD.MOV.U32 R14, RZ, RZ, R5 ;  /* 0x000000ffff0ed224 */ /* 0x002fe400078e0005 */
[----:B------:R-:W-:-:S05]  /*58570*/  @!P5 IMAD.MOV.U32 R15, RZ, RZ, R6 ;  /* 0x000000ffff0fd224 */ /* 0x000fca00078e0006 */
[----:B------:R2:W3:Y:S02]  /*58580*/  @!P5 LDG.E.U16 R23, [R14.64] ;  /* 0x000000060e17d981 */ /* 0x0004e4000c1e1500 */
[----:B--2---:R-:W-:Y:S02]  /*58590*/  @!P5 IMAD.MOV.U32 R15, RZ, RZ, R4 ;  /* 0x000000ffff0fd224 */ /* 0x004fe400078e0004 */
[----:B------:R-:W-:-:S05]  /*585a0*/  @!P5 IMAD.MOV.U32 R14, RZ, RZ, R3 ;  /* 0x000000ffff0ed224 */ /* 0x000fca00078e0003 */
[----:B------:R-:W2:Y:S04]  /*585b0*/  @!P5 LDG.E.U16 R0, [R14.64] ;  /* 0x000000060e00d981 */ /* 0x000ea8000c1e1500 */
[----:B------:R-:W-:Y:S04]  /*585c0*/  STL [R1+0x6f78], R17 ;  /* 0x006f781101007387 */ /* 0x000fe80000100800 */
[----:B----4-:R-:W-:Y:S04]  /*585d0*/  STL [R1+0x6f7c], R19 ;  /* 0x006f7c1301007387 */ /* 0x010fe80000100800 */
[----:B---3--:R-:W-:Y:S04]  /*585e0*/  STL [R1+0x6f80], R21 ;  /* 0x006f801501007387 */ /* 0x008fe80000100800 */
[----:B------:R-:W-:Y:S04]  /*585f0*/  STL [R1+0x6f84], R22 ;  /* 0x006f841601007387 */ /* 0x000fe80000100800 */
[----:B------:R-:W-:Y:S01]  /*58600*/  STL [R1+0x6f88], R23 ;  /* 0x006f881701007387 */ /* 0x000fe20000100800 */
[----:B0-----:R-:W3:Y:S02]  /*58610*/  LDL.LU R16, [R1+0x3ac] ;  /* 0x0003ac0001107983 */ /* 0x001ee40000300800 */
[----:B------:R-:W4:Y:S02]  /*58620*/  LDL.LU R18, [R1+0x3a8] ;  /* 0x0003a80001127983 */ /* 0x000f240000300800 */
[----:B------:R-:W3:Y:S01]  /*58630*/  LDL.LU R20, [R1+0x39c] ;  /* 0x00039c0001147983 */ /* 0x000ee20000300800 */
[----:B------:R-:W3:Y:S01]  /*58640*/  LDL.LU R24, [R1+0x398] ;  /* 0x0003980001187983 */ /* 0x000ee20000300800 */
[----:B------:R-:W3:Y:S02]  /*58650*/  LDL.LU R25, [R1+0x38c] ;  /* 0x00038c0001197983 */ /* 0x000ee40000300800 */
[----:B------:R-:W3:Y:S02]  /*58660*/  LDL.LU R26, [R1+0x388] ;  /* 0x00038800011a7983 */ /* 0x000ee40000300800 */
[----:B------:R-:W3:Y:S01]  /*58670*/  LDL.LU R27, [R1+0x37c] ;  /* 0x00037c00011b7983 */ /* 0x000ee20000300800 */
[----:B------:R-:W3:Y:S01]  /*58680*/  LDL.LU R28, [R1+0x378] ;  /* 0x00037800011c7983 */ /* 0x000ee20000300800 */
[----:B------:R-:W3:Y:S03]  /*58690*/  LDL.LU R29, [R1+0x34c] ;  /* 0x00034c00011d7983 */ /* 0x000ee60000300800 */
[----:B--2---:R0:W-:Y:S04]  /*586a0*/  STL [R1+0x688], R0 ;  /* 0x0006880001007387 */ /* 0x0041e80000100800 */
[----:B0-----:R-:W2:Y:S01]  /*586b0*/  LDL.LU R0, [R1+0x344] ;  /* 0x0003440001007983 */ /* 0x001ea20000300800 */
[----:B------:R-:W2:Y:S02]  /*586c0*/  LDL.LU R3, [R1+0x32c] ;  /* 0x00032c0001037983 */ /* 0x000ea40000300800 */
[----:B------:R-:W2:Y:S02]  /*586d0*/  LDL.LU R4, [R1+0x324] ;  /* 0x0003240001047983 */ /* 0x000ea40000300800 */
[----:B------:R-:W2:Y:S01]  /*586e0*/  LDL.LU R5, [R1+0x304] ;  /* 0x0003040001057983 */ /* 0x000ea20000300800 */
[----:B------:R-:W2:Y:S01]  /*586f0*/  LDL.LU R6, [R1+0x2fc] ;  /* 0x0002fc0001067983 */ /* 0x000ea20000300800 */
[----:B------:R-:W2:Y:S02]  /*58700*/  LDL.LU R7, [R1+0x2e4] ;  /* 0x0002e40001077983 */ /* 0x000ea40000300800 */
[----:B------:R-:W2:Y:S02]  /*58710*/  LDL.LU R8, [R1+0x2dc] ;  /* 0x0002dc0001087983 */ /* 0x000ea40000300800 */
[----:B------:R-:W2:Y:S01]  /*58720*/  LDL.LU R9, [R1+0x2c0] ;  /* 0x0002c00001097983 */ /* 0x000ea20000300800 */
[----:B------:R-:W2:Y:S01]  /*58730*/  LDL.LU R10, [R1+0x2bc] ;  /* 0x0002bc00010a7983 */ /* 0x000ea20000300800 */
[----:B------:R-:W2:Y:S02]  /*58740*/  LDL.LU R11, [R1+0x2a4] ;  /* 0x0002a400010b7983 */ /* 0x000ea40000300800 */
[----:B------:R-:W2:Y:S02]  /*58750*/  LDL.LU R12, [R1+0x2a0] ;  /* 0x0002a000010c7983 */ /* 0x000ea40000300800 */
[----:B------:R-:W2:Y:S01]  /*58760*/  LDL.LU R13, [R1+0x28c] ;  /* 0x00028c00010d7983 */ /* 0x000ea20000300800 */
        /* <DEDUP_REMOVED lines=171> */
[----:B------:R0:W-:Y:S01]  /*59220*/  STL [R1+0x6f1c], R15 ;  /* 0x006f1c0f01007387 */ /* 0x0001e20000100800 */
        /* <DEDUP_REMOVED lines=13> */
[----:B------:R-:W2:Y:S03]  /*59300*/  LDL.LU R23, [R1+0x254] ;  /* 0x0002540001177983 */ /* 0x000ea60000300800 */
[----:B------:R-:W1:Y:S02]  /*59310*/  S2R R2, SR_TID.X ;  /* 0x0000000000027919 */ /* 0x000e640000002100 */
[----:B-1----:R-:W-:-:S05]  /*59320*/  LOP3.LUT R2, R2, 0x7f, RZ, 0xc0, !PT ;  /* 0x0000007f02027812 */ /* 0x002fca00078ec0ff */
[----:B------:R-:W-:-:S05]  /*59330*/  IMAD.SHL.U32 R2, R2, 0x2, RZ ;  /* 0x0000000202027824 */ /* 0x000fca00078e00ff */
[----:B0-----:R-:W-:-:S05]  /*59340*/  LOP3.LUT R15, R2, 0x60, RZ, 0x3c, !PT ;  /* 0x00000060020f7812 */ /* 0x001fca00078e3cff */
[----:B---3--:R-:W-:Y:S04]  /*59350*/  STS.U16 [R15+0x24c00], R16 ;  /* 0x024c00100f007388 */ /* 0x008fe80000000400 */
[----:B--2---:R0:W-:Y:S04]  /*59360*/  STL [R1+0x6fac], R23 ;  /* 0x006fac1701007387 */ /* 0x0041e80000100800 */
[----:B0-----:R-:W2:Y:S01]  /*59370*/  LDL.LU R23, [R1+0x284] ;  /* 0x0002840001177983 */ /* 0x001ea20000300800 */
[----:B----4-:R-:W-:Y:S02]  /*59380*/  STS.U16 [R15+0x24d00], R18 ;  /* 0x024d00120f007388 */ /* 0x010fe40000000400 */
        /* <DEDUP_REMOVED lines=15> */
[----:B------:R-:W-:Y:S03]  /*59480*/  STS.U16 [R15+0x2cd00], R10 ;  /* 0x02cd000a0f007388 */ /* 0x000fe60000000400 */
[----:B------:R-:W3:Y:S01]  /*59490*/  LDL.LU R22, [R1+0x3cc] ;  /* 0x0003cc0001167983 */ /* 0x000ee20000300800 */
[----:B------:R0:W-:Y:S02]  /*594a0*/  STS.U16 [R15+0x2dc00], R11 ;  /* 0x02dc000b0f007388 */ /* 0x0001e40000000400 */
[----:B------:R-:W4:Y:S02]  /*594b0*/  LDL.LU R21, [R1+0x3c8] ;  /* 0x0003c80001157983 */ /* 0x000f240000300800 */
[----:B------:R1:W-:Y:S01]  /*594c0*/  STS.U16 [R15+0x2dd00], R12 ;  /* 0x02dd000c0f007388 */ /* 0x0003e20000000400 */
[----:B0-----:R-:W3:Y:S01]  /*594d0*/  LDL.LU R11, [R1+0x3c4] ;  /* 0x0003c400010b7983 */ /* 0x001ee20000300800 */
[----:B------:R-:W3:Y:S02]  /*594e0*/  LDL.LU R19, [R1+0x3c0] ;  /* 0x0003c00001137983 */ /* 0x000ee40000300800 */
[----:B------:R-:W3:Y:S02]  /*594f0*/  LDL.LU R17, [R1+0x3bc] ;  /* 0x0003bc0001117983 */ /* 0x000ee40000300800 */
[----:B-1----:R-:W3:Y:S01]  /*59500*/  LDL.LU R12, [R1+0x3b8] ;  /* 0x0003b800010c7983 */ /* 0x002ee20000300800 */
        /* <DEDUP_REMOVED lines=17> */
[----:B------:R0:W-:Y:S01]  /*59620*/  STS.U16 [R15+0x2ec00], R13 ;  /* 0x02ec000d0f007388 */ /* 0x0001e20000000400 */
[----:B------:R-:W3:Y:S01]  /*59630*/  LDL.LU R10, [R1+0x2cc] ;  /* 0x0002cc00010a7983 */ /* 0x000ee20000300800 */
[----:B------:R-:W-:-:S02]  /*59640*/  LOP3.LUT R14, R2, 0x70, RZ, 0x3c, !PT ;  /* 0x00000070020e7812 */ /* 0x000fc400078e3cff */
[----:B0-----:R-:W3:Y:S01]  /*59650*/  LDL.LU R13, [R1+0x2b8] ;  /* 0x0002b800010d7983 */ /* 0x001ee20000300800 */
[----:B------:R-:W3:Y:S03]  /*59660*/  LDL.LU R2, [R1+0x25c] ;  /* 0x00025c0001027983 */ /* 0x000ee60000300800 */
[----:B--2---:R0:W-:Y:S04]  /*59670*/  STS.U16 [R15+0x2ed00], R23 ;  /* 0x02ed00170f007388 */ /* 0x0041e80000000400 */
[----:B0-----:R-:W2:Y:S04]  /*59680*/  LDL.LU R23, [R1+0x6fac] ;  /* 0x006fac0001177983 */ /* 0x001ea80000300800 */
[----:B---3--:R-:W-:Y:S04]  /*59690*/  STS.U16 [R15+0x2fc00], R2 ;  /* 0x02fc00020f007388 */ /* 0x008fe80000000400 */
[----:B--2---:R-:W-:Y:S01]  /*596a0*/  STS.U16 [R15+0x2fd00], R23 ;  /* 0x02fd00170f007388 */ /* 0x004fe20000000400 */
[----:B------:R-:W-:Y:S02]  /*596b0*/  STS.U16 [R14+0x20e00], R22 ;  /* 0x020e00160e007388 */ /* 0x000fe40000000400 */
[----:B----4-:R-:W-:Y:S02]  /*596c0*/  STS.U16 [R14+0x20f00], R21 ;  /* 0x020f00150e007388 */ /* 0x010fe40000000400 */
[----:B------:R0:W-:Y:S01]  /*596d0*/  STS.U16 [R14+0x21e00], R11 ;  /* 0x021e000b0e007388 */ /* 0x0001e20000000400 */
[----:B------:R-:W-:Y:S01]  /*596e0*/  STS.U16 [R14+0x21f00], R19 ;  /* 0x021f00130e007388 */ /* 0x000fe20000000400 */
[----:B------:R-:W-:Y:S02]  /*596f0*/  STS.U16 [R14+0x22e00], R17 ;  /* 0x022e00110e007388 */ /* 0x000fe40000000400 */
[----:B------:R1:W-:Y:S01]  /*59700*/  STS.U16 [R14+0x22f00], R12 ;  /* 0x022f000c0e007388 */ /* 0x0003e20000000400 */
[----:B0-----:R-:W2:Y:S01]  /*59710*/  LDL.LU R11, [R1+0x2a8] ;  /* 0x0002a800010b7983 */ /* 0x001ea20000300800 */
[----:B-1----:R-:W3:Y:S02]  /*59720*/  LDL.LU R12, [R1+0x294] ;  /* 0x00029400010c7983 */ /* 0x002ee40000300800 */
[----:B------:R-:W4:Y:S02]  /*59730*/  LDL.LU R2, [R1+0x27c] ;  /* 0x00027c0001027983 */ /* 0x000f240000300800 */
        /* <DEDUP_REMOVED lines=19> */
[----:B----4-:R0:W-:Y:S04]  /*59870*/  STL [R1+0x6fa8], R2 ;  /* 0x006fa80201007387 */ /* 0x0101e80000100800 */
[----:B0-----:R-:W4:Y:S01]  /*59880*/  LDL.LU R2, [R1+0x290] ;  /* 0x0002900001027983 */ /* 0x001f220000300800 */
[----:B------:R-:W4:Y:S02]  /*59890*/  LDL.LU R15, [R1+0x274] ;  /* 0x00027400010f7983 */ /* 0x000f240000300800 */
[----:B------:R-:W4:Y:S02]  /*598a0*/  LDL.LU R23, [R1+0x24c] ;  /* 0x00024c0001177983 */ /* 0x000f240000300800 */
[----:B------:R-:W4:Y:S01]  /*598b0*/  LDL.LU R22, [R1+0x248] ;  /* 0x0002480001167983 */ /* 0x000f220000300800 */
[----:B------:R-:W4:Y:S01]  /*598c0*/  LDL.LU R13, [R1+0x1e8] ;  /* 0x0001e800010d7983 */ /* 0x000f220000300800 */
[----:B------:R-:W4:Y:S03]  /*598d0*/  LDL.LU R21, [R1+0x1e4] ;  /* 0x0001e40001157983 */ /* 0x000f260000300800 */
[----:B--2---:R0:W-:Y:S01]  /*598e0*/  STS.U16 [R14+0x2cf00], R11 ;  /* 0x02cf000b0e007388 */ /* 0x0041e20000000400 */
[----:B------:R-:W2:Y:S03]  /*598f0*/  LDL.LU R19, [R1+0x1e0] ;  /* 0x0001e00001137983 */ /* 0x000ea60000300800 */
        /* <DEDUP_REMOVED lines=18> */
[----:B------:R-:W2:Y:S01]  /*59a20*/  LDL.LU R9, [R1+0x184] ;  /* 0x0001840001097983 */ /* 0x000ea20000300800 */
[----:B---3--:R0:W-:Y:S01]  /*59a30*/  STS.U16 [R14+0x2de00], R12 ;  /* 0x02de000c0e007388 */ /* 0x0081e20000000400 */
[----:B------:R-:W3:Y:S03]  /*59a40*/  LDL.LU R10, [R1+0x180] ;  /* 0x00018000010a7983 */ /* 0x000ee60000300800 */
[----:B0-----:R-:W2:Y:S04]  /*59a50*/  LDL.LU R12, [R1+0x17c] ;  /* 0x00017c00010c7983 */ /* 0x001ea80000300800 */
[----:B----4-:R0:W-:Y:S04]  /*59a60*/  STS.U16 [R14+0x2df00], R2 ;  /* 0x02df00020e007388 */ /* 0x0101e80000000400 */
[----:B0-----:R-:W4:Y:S04]  /*59a70*/  LDL.LU R2, [R1+0x6fa8] ;  /* 0x006fa80001027983 */ /* 0x001f280000300800 */
[----:B----4-:R0:W-:Y:S04]  /*59a80*/  STS.U16 [R14+0x2ee00], R2 ;  /* 0x02ee00020e007388 */ /* 0x0101e80000000400 */
[----:B0-----:R-:W0:Y:S01]  /*59a90*/  S2R R2, SR_TID.X ;  /* 0x0000000000027919 */ /* 0x001e220000002100 */
[----:B------:R-:W-:Y:S02]  /*59aa0*/  STS.U16 [R14+0x2ef00], R15 ;  /* 0x02ef000f0e007388 */ /* 0x000fe40000000400 */
[----:B------:R-:W-:Y:S02]  /*59ab0*/  STS.U16 [R14+0x2fe00], R23 ;  /* 0x02fe00170e007388 */ /* 0x000fe40000000400 */
[----:B------:R-:W-:Y:S01]  /*59ac0*/  STS.U16 [R14+0x2ff00], R22 ;  /* 0x02ff00160e007388 */ /* 0x000fe20000000400 */
[----:B0-----:R-:W-:-:S05]  /*59ad0*/  LOP3.LUT R2, R2, 0x7f, RZ, 0xc0, !PT ;  /* 0x0000007f02027812 */ /* 0x001fca00078ec0ff */
[----:B------:R-:W-:-:S05]  /*59ae0*/  IMAD.SHL.U32 R2, R2, 0x2, RZ ;  /* 0x0000000202027824 */ /* 0x000fca00078e00ff */
[----:B------:R0:W-:Y:S04]  /*59af0*/  STS.U16 [R2], R13 ;  /* 0x0000000d02007388 */ /* 0x0001e80000000400 */
[----:B--2---:R1:W-:Y:S04]  /*59b00*/  STS.U16 [R2+0x1800], R11 ;  /* 0x0018000b02007388 */ /* 0x0043e80000000400 */
[----:B0-----:R-:W2:Y:S01]  /*59b10*/  LDL.LU R13, [R1+0x178] ;  /* 0x00017800010d7983 */ /* 0x001ea20000300800 */
[----:B-1----:R-:W4:Y:S02]  /*59b20*/  LDL.LU R11, [R1+0x174] ;  /* 0x00017400010b7983 */ /* 0x002f240000300800 */
[----:B------:R-:W2:Y:S01]  /*59b30*/  LDL.LU R14, [R1+0x16c] ;  /* 0x00016c00010e7983 */ /* 0x000ea20000300800 */
        /* <DEDUP_REMOVED lines=11> */
[----:B--2---:R0:W-:Y:S04]  /*59bf0*/  STL [R1+0x6fa4], R14 ;  /* 0x006fa40e01007387 */ /* 0x0041e80000100800 */
[----:B0-----:R-:W2:Y:S01]  /*59c00*/  LDL.LU R14, [R1+0x170] ;  /* 0x00017000010e7983 */ /* 0x001ea20000300800 */
[----:B------:R-:W2:Y:S02]  /*59c10*/  LDL.LU R15, [R1+0x168] ;  /* 0x00016800010f7983 */ /* 0x000ea40000300800 */
[----:B------:R-:W2:Y:S02]  /*59c20*/  LDL.LU R23, [R1+0x164] ;  /* 0x0001640001177983 */ /* 0x000ea40000300800 */
[----:B------:R-:W2:Y:S01]  /*59c30*/  LDL.LU R12, [R1+0x160] ;  /* 0x00016000010c7983 */ /* 0x000ea20000300800 */
[----:B------:R-:W2:Y:S04]  /*59c40*/  LDL.LU R22, [R1+0x15c] ;  /* 0x00015c0001167983 */ /* 0x000ea80000300800 */
[----:B------:R0:W-:Y:S01]  /*59c50*/  STS.U16 [R2+0xc000], R13 ;  /* 0x00c0000d02007388 */ /* 0x0001e20000000400 */
        /* <DEDUP_REMOVED lines=9> */
[----:B------:R-:W2:Y:S04]  /*59cf0*/  LDL.LU R26, [R1+0x134] ;  /* 0x00013400011a7983 */ /* 0x000ea80000300800 */
        /* <DEDUP_REMOVED lines=8> */
[----:B-1----:R-:W2:Y:S02]  /*59d80*/  LDL.LU R29, [R1+0x128] ;  /* 0x00012800011d7983 */ /* 0x002ea40000300800 */
[----:B------:R-:W2:Y:S01]  /*59d90*/  LDL.LU R0, [R1+0x124] ;  /* 0x0001240001007983 */ /* 0x000ea20000300800 */
[----:B---3--:R-:W3:Y:S01]  /*59da0*/  LDL.LU R3, [R1+0x120] ;  /* 0x0001200001037983 */ /* 0x008ee20000300800 */
[----:B----4-:R-:W4:Y:S03]  /*59db0*/  LDL.LU R4, [R1+0x11c] ;  /* 0x00011c0001047983 */ /* 0x010f260000300800 */
[----:B------:R0:W-:Y:S01]  /*59dc0*/  STS.U16 [R2+0x9000], R6 ;  /* 0x0090000602007388 */ /* 0x0001e20000000400 */
[----:B------:R-:W3:Y:S03]  /*59dd0*/  LDL.LU R5, [R1+0x118] ;  /* 0x0001180001057983 */ /* 0x000ee60000300800 */
[----:B------:R1:W-:Y:S04]  /*59de0*/  STS.U16 [R2+0x9800], R7 ;  /* 0x0098000702007388 */ /* 0x0003e80000000400 */
[----:B------:R1:W-:Y:S04]  /*59df0*/  STS.U16 [R2+0xa000], R8 ;  /* 0x00a0000802007388 */ /* 0x0003e80000000400 */
[----:B------:R1:W-:Y:S04]  /*59e00*/  STS.U16 [R2+0xa800], R9 ;  /* 0x00a8000902007388 */ /* 0x0003e80000000400 */
[----:B------:R1:W-:Y:S04]  /*59e10*/  STS.U16 [R2+0xb000], R10 ;  /* 0x00b0000a02007388 */ /* 0x0003e80000000400 */
[----:B------:R1:W-:Y:S04]  /*59e20*/  STS.U16 [R2+0xc800], R11 ;  /* 0x00c8000b02007388 */ /* 0x0003e80000000400 */
[----:B0-----:R-:W3:Y:S01]  /*59e30*/  LDL.LU R6, [R1+0x114] ;  /* 0x0001140001067983 */ /* 0x001ee20000300800 */
[----:B-1----:R-:W3:Y:S02]  /*59e40*/  LDL.LU R7, [R1+0x110] ;  /* 0x0001100001077983 */ /* 0x002ee40000300800 */
[----:B------:R-:W3:Y:S01]  /*59e50*/  LDL.LU R8, [R1+0x10c] ;  /* 0x00010c0001087983 */ /* 0x000ee20000300800 */
[----:B------:R-:W3:Y:S01]  /*59e60*/  LDL.LU R9, [R1+0x108] ;  /* 0x0001080001097983 */ /* 0x000ee20000300800 */
[----:B------:R-:W3:Y:S02]  /*59e70*/  LDL.LU R10, [R1+0x104] ;  /* 0x00010400010a7983 */ /* 0x000ee40000300800 */
[----:B------:R-:W3:Y:S01]  /*59e80*/  LDL.LU R11, [R1+0x100] ;  /* 0x00010000010b7983 */ /* 0x000ee20000300800 */
[----:B--2---:R0:W-:Y:S04]  /*59e90*/  STS.U16 [R2+0xd000], R14 ;  /* 0x00d0000e02007388 */ /* 0x0041e80000000400 */
[----:B0-----:R-:W2:Y:S04]  /*59ea0*/  LDL.LU R14, [R1+0x6fa4] ;  /* 0x006fa400010e7983 */ /* 0x001ea80000300800 */
[----:B------:R0:W-:Y:S04]  /*59eb0*/  STS.U16 [R2+0xf000], R12 ;  /* 0x00f0000c02007388 */ /* 0x0001e80000000400 */
[----:B------:R1:W-:Y:S04]  /*59ec0*/  STS.U16 [R2+0x10800], R13 ;  /* 0x0108000d02007388 */ /* 0x0003e80000000400 */
[----:B0-----:R-:W3:Y:S04]  /*59ed0*/  LDL.LU R12, [R1+0xfc] ;  /* 0x0000fc00010c7983 */ /* 0x001ee80000300800 */
[----:B-1----:R-:W4:Y:S04]  /*59ee0*/  LDL.LU R13, [R1+0xf8] ;  /* 0x0000f800010d7983 */ /* 0x002f280000300800 */
[----:B--2---:R0:W-:Y:S04]  /*59ef0*/  STS.U16 [R2+0xd800], R14 ;  /* 0x00d8000e02007388 */ /* 0x0041e80000000400 */
[----:B0-----:R-:W2:Y:S04]  /*59f00*/  LDL.LU R14, [R1+0xf0] ;  /* 0x0000f000010e7983 */ /* 0x001ea80000300800 */
[----:B------:R-:W-:Y:S04]  /*59f10*/  STS.U16 [R2+0xe000], R15 ;  /* 0x00e0000f02007388 */ /* 0x000fe80000000400 */
[----:B---3--:R-:W-:Y:S04]  /*59f20*/  STS.U16 [R2+0x17000], R3 ;  /* 0x0170000302007388 */ /* 0x008fe80000000400 */
        /* <DEDUP_REMOVED lines=26> */
[----:B------:R-:W3:Y:S03]  /*5a0d0*/  LDL.LU R26, [R1+0xbc] ;  /* 0x0000bc00011a7983 */ /* 0x000ee60000300800 */
[----:B------:R1:W-:Y:S04]  /*5a0e0*/  STS.U16 [R2+0x15800], R28 ;  /* 0x0158001c02007388 */ /* 0x0003e80000000400 */
[----:B------:R1:W-:Y:S04]  /*5a0f0*/  STS.U16 [R2+0x16000], R29 ;  /* 0x0160001d02007388 */ /* 0x0003e80000000400 */
[----:B------:R1:W-:Y:S04]  /*5a100*/  STS.U16 [R2+0x16800], R0 ;  /* 0x0168000002007388 */ /* 0x0003e80000000400 */
[----:B----4-:R4:W-:Y:S04]  /*5a110*/  STS.U16 [R2+0x17800], R4 ;  /* 0x0178000402007388 */ /* 0x0109e80000000400 */
[----:B------:R4:W-:Y:S04]  /*5a120*/  STS.U16 [R2+0x18000], R5 ;  /* 0x0180000502007388 */ /* 0x0009e80000000400 */
[----:B0-----:R-:W3:Y:S01]  /*5a130*/  LDL.LU R27, [R1+0xb8] ;  /* 0x0000b800011b7983 */ /* 0x001ee20000300800 */
[----:B-1----:R-:W3:Y:S02]  /*5a140*/  LDL.LU R28, [R1+0xb4] ;  /* 0x0000b400011c7983 */ /* 0x002ee40000300800 */
[----:B------:R-:W3:Y:S01]  /*5a150*/  LDL.LU R29, [R1+0xb0] ;  /* 0x0000b000011d7983 */ /* 0x000ee20000300800 */
[----:B------:R-:W3:Y:S01]  /*5a160*/  LDL.LU R0, [R1+0xac] ;  /* 0x0000ac0001007983 */ /* 0x000ee20000300800 */
[----:B----4-:R-:W4:Y:S03]  /*5a170*/  LDL.LU R4, [R1+0xa8] ;  /* 0x0000a80001047983 */ /* 0x010f260000300800 */
        /* <DEDUP_REMOVED lines=10> */
[----:B------:R-:W4:Y:S01]  /*5a220*/  LDL.LU R9, [R1+0x94] ;  /* 0x0000940001097983 */ /* 0x000f220000300800 */
[----:B------:R-:W4:Y:S03]  /*5a230*/  LDL.LU R10, [R1+0x90] ;  /* 0x00009000010a7983 */ /* 0x000f260000300800 */
[----:B------:R0:W-:Y:S01]  /*5a240*/  STS.U16 [R2+0x1b800], R12 ;  /* 0x01b8000c02007388 */ /* 0x0001e20000000400 */
[----:B------:R-:W4:Y:S03]  /*5a250*/  LDL.LU R11, [R1+0x8c] ;  /* 0x00008c00010b7983 */ /* 0x000f260000300800 */
[----:B------:R1:W-:Y:S04]  /*5a260*/  STS.U16 [R2+0x1c000], R13 ;  /* 0x01c0000d02007388 */ /* 0x0003e80000000400 */
[----:B0-----:R-:W4:Y:S01]  /*5a270*/  LDL.LU R12, [R1+0x88] ;  /* 0x00008800010c7983 */ /* 0x001f220000300800 */
[----:B-1----:R-:W4:Y:S03]  /*5a280*/  LDL.LU R13, [R1+0x84] ;  /* 0x00008400010d7983 */ /* 0x002f260000300800 */
[----:B--2---:R0:W-:Y:S04]  /*5a290*/  STS.U16 [R2+0x1c800], R14 ;  /* 0x01c8000e02007388 */ /* 0x0041e80000000400 */
[----:B0-----:R-:W2:Y:S04]  /*5a2a0*/  LDL.LU R14, [R1+0x6fa0] ;  /* 0x006fa000010e7983 */ /* 0x001ea80000300800 */
[----:B---3--:R0:W-:Y:S04]  /*5a2b0*/  STS.U16 [R2+0x1e000], R3 ;  /* 0x01e0000302007388 */ /* 0x0081e80000000400 */
[----:B------:R-:W-:Y:S04]  /*5a2c0*/  STS.U16 [R2+0x1d800], R15 ;  /* 0x01d8000f02007388 */ /* 0x000fe80000000400 */
[----:B------:R-:W-:Y:S04]  /*5a2d0*/  STS.U16 [R2+0x1e800], R23 ;  /* 0x01e8001702007388 */ /* 0x000fe80000000400 */
[----:B------:R-:W-:Y:S04]  /*5a2e0*/  STS.U16 [R2+0x1f000], R22 ;  /* 0x01f0001602007388 */ /* 0x000fe80000000400 */
[----:B------:R-:W-:Y:S01]  /*5a2f0*/  STS.U16 [R2+0x1f800], R21 ;  /* 0x01f8001502007388 */ /* 0x000fe20000000400 */
[----:B------:R-:W-:Y:S01]  /*5a300*/  STL [R1+0x6f90], R2 ;  /* 0x006f900201007387 */ /* 0x000fe20000100800 */
[----:B0-----:R-:W-:-:S02]  /*5a310*/  LOP3.LUT R3, R2, 0x10, RZ, 0x3c, !PT ;  /* 0x0000001002037812 */ /* 0x001fc400078e3cff */
[----:B--2---:R0:W-:Y:S04]  /*5a320*/  STS.U16 [R2+0x1d000], R14 ;  /* 0x01d0000e02007388 */ /* 0x0041e80000000400 */
[----:B0-----:R-:W2:Y:S04]  /*5a330*/  LDL.LU R2, [R1+0x74] ;  /* 0x0000740001027983 */ /* 0x001ea80000300800 */
[----:B--2---:R0:W-:Y:S04]  /*5a340*/  STL [R1+0x6f94], R2 ;  /* 0x006f940201007387 */ /* 0x0041e80000100800 */
[----:B0-----:R-:W2:Y:S04]  /*5a350*/  LDL.LU R2, [R1+0x78] ;  /* 0x0000780001027983 */ /* 0x001ea80000300800 */
        /* <DEDUP_REMOVED lines=28> */
[----:B------:R-:W3:Y:S01]  /*5a520*/  LDL.LU R28, [R1+0x3c] ;  /* 0x00003c00011c7983 */ /* 0x000ee20000300800 */
[----:B------:R0:W-:Y:S01]  /*5a530*/  STS.U16 [R3+0x5900], R0 ;  /* 0x0059000003007388 */ /* 0x0001e20000000400 */
[----:B------:R-:W3:Y:S02]  /*5a540*/  LDL.LU R29, [R1+0x38] ;  /* 0x00003800011d7983 */ /* 0x000ee40000300800 */
[----:B----4-:R1:W-:Y:S02]  /*5a550*/  STS.U16 [R3+0x6100], R4 ;  /* 0x0061000403007388 */ /* 0x0103e40000000400 */
[----:B------:R4:W-:Y:S01]  /*5a560*/  STS.U16 [R3+0x6900], R5 ;  /* 0x0069000503007388 */ /* 0x0009e20000000400 */
[----:B------:R4:W-:Y:S01]  /*5a570*/  STS.U16 [R3+0x7100], R6 ;  /* 0x0071000603007388 */ /* 0x0009e20000000400 */
[----:B------:R4:W-:Y:S02]  /*5a580*/  STS.U16 [R3+0x7900], R7 ;  /* 0x0079000703007388 */ /* 0x0009e40000000400 */
[----:B------:R4:W-:Y:S01]  /*5a590*/  STS.U16 [R3+0x8100], R8 ;  /* 0x0081000803007388 */ /* 0x0009e20000000400 */
[----:B0-----:R-:W3:Y:S01]  /*5a5a0*/  LDL.LU R0, [R1+0x34] ;  /* 0x0000340001007983 */ /* 0x001ee20000300800 */
[----:B-1----:R-:W3:Y:S02]  /*5a5b0*/  LDL.LU R4, [R1+0x30] ;  /* 0x0000300001047983 */ /* 0x002ee40000300800 */
[----:B----4-:R-:W3:Y:S01]  /*5a5c0*/  LDL.LU R5, [R1+0x2c] ;  /* 0x00002c0001057983 */ /* 0x010ee20000300800 */
[----:B------:R-:W3:Y:S01]  /*5a5d0*/  LDL.LU R6, [R1+0x28] ;  /* 0x0000280001067983 */ /* 0x000ee20000300800 */
[----:B------:R-:W3:Y:S02]  /*5a5e0*/  LDL.LU R7, [R1+0x24] ;  /* 0x0000240001077983 */ /* 0x000ee40000300800 */
[----:B------:R0:W-:Y:S02]  /*5a5f0*/  STS.U16 [R3+0x8900], R9 ;  /* 0x0089000903007388 */ /* 0x0001e40000000400 */
[----:B------:R-:W3:Y:S01]  /*5a600*/  LDL.LU R8, [R1+0x20] ;  /* 0x0000200001087983 */ /* 0x000ee20000300800 */
[----:B------:R1:W-:Y:S01]  /*5a610*/  STS.U16 [R3+0x9100], R10 ;  /* 0x0091000a03007388 */ /* 0x0003e20000000400 */
[----:B------:R1:W-:Y:S02]  /*5a620*/  STS.U16 [R3+0x9900], R11 ;  /* 0x0099000b03007388 */ /* 0x0003e40000000400 */
[----:B------:R1:W-:Y:S02]  /*5a630*/  STS.U16 [R3+0xa100], R12 ;  /* 0x00a1000c03007388 */ /* 0x0003e40000000400 */
[----:B------:R1:W-:Y:S01]  /*5a640*/  STS.U16 [R3+0xa900], R13 ;  /* 0x00a9000d03007388 */ /* 0x0003e20000000400 */
        /* <DEDUP_REMOVED lines=8> */
[----:B--2---:R0:W-:Y:S04]  /*5a6d0*/  STS.U16 [R3+0xb900], R2 ;  /* 0x00b9000203007388 */ /* 0x0041e80000000400 */
[----:B0-----:R-:W2:Y:S04]  /*5a6e0*/  LDL.LU R2, [R1+0x6f98] ;  /* 0x006f980001027983 */ /* 0x001ea80000300800 */
[----:B--2---:R0:W-:Y:S04]  /*5a6f0*/  STS.U16 [R3+0xc100], R2 ;  /* 0x00c1000203007388 */ /* 0x0041e80000000400 */
[----:B0-----:R-:W2:Y:S04]  /*5a700*/  LDL.LU R2, [R1+0x6f94] ;  /* 0x006f940001027983 */ /* 0x001ea80000300800 */
[----:B--2---:R0:W-:Y:S01]  /*5a710*/  STS.U16 [R3+0xc900], R2 ;  /* 0x00c9000203007388 */ /* 0x0041e20000000400 */
[----:B---3--:R1:W-:Y:S02]  /*5a720*/  STS.U16 [R3+0xd100], R14 ;  /* 0x00d1000e03007388 */ /* 0x0083e40000000400 */
[----:B------:R2:W-:Y:S02]  /*5a730*/  STS.U16 [R3+0xd900], R23 ;  /* 0x00d9001703007388 */ /* 0x0005e40000000400 */
[----:B------:R3:W-:Y:S01]  /*5a740*/  STS.U16 [R3+0xe100], R22 ;  /* 0x00e1001603007388 */ /* 0x0007e20000000400 */
[----:B------:R3:W-:Y:S01]  /*5a750*/  STS.U16 [R3+0xe900], R21 ;  /* 0x00e9001503007388 */ /* 0x0007e20000000400 */
[----:B------:R3:W-:Y:S03]  /*5a760*/  STS.U16 [R3+0xf100], R19 ;  /* 0x00f1001303007388 */ /* 0x0007e60000000400 */
[----:B0-----:R-:W4:Y:S01]  /*5a770*/  LDL.LU R2, [R1+0x6f90] ;  /* 0x006f900001027983 */ /* 0x001f220000300800 */
[----:B-1----:R-:W4:Y:S02]  /*5a780*/  LDL.LU R14, [R1+0x6f8c] ;  /* 0x006f8c00010e7983 */ /* 0x002f240000300800 */
[----:B--2---:R-:W2:Y:S02]  /*5a790*/  LDL.LU R23, [R1+0x6f88] ;  /* 0x006f880001177983 */ /* 0x004ea40000300800 */
[----:B---3--:R-:W3:Y:S01]  /*5a7a0*/  LDL.LU R22, [R1+0x6f84] ;  /* 0x006f840001167983 */ /* 0x008ee20000300800 */
[----:B------:R-:W2:Y:S01]  /*5a7b0*/  LDL.LU R21, [R1+0x6f80] ;  /* 0x006f800001157983 */ /* 0x000ea20000300800 */
[----:B------:R-:W2:Y:S03]  /*5a7c0*/  LDL.LU R19, [R1+0x6f7c] ;  /* 0x006f7c0001137983 */ /* 0x000ea60000300800 */
[----:B------:R0:W-:Y:S01]  /*5a7d0*/  STS.U16 [R3+0xf900], R17 ;  /* 0x00f9001103007388 */ /* 0x0001e20000000400 */
[----:B------:R1:W-:Y:S02]  /*5a7e0*/  STS.U16 [R3+0x10100], R16 ;  /* 0x0101001003007388 */ /* 0x0003e40000000400 */
[----:B------:R1:W-:Y:S02]  /*5a7f0*/  STS.U16 [R3+0x10900], R18 ;  /* 0x0109001203007388 */ /* 0x0003e40000000400 */
[----:B------:R1:W-:Y:S01]  /*5a800*/  STS.U16 [R3+0x11100], R20 ;  /* 0x0111001403007388 */ /* 0x0003e20000000400 */
[----:B------:R1:W-:Y:S01]  /*5a810*/  STS.U16 [R3+0x11900], R24 ;  /* 0x0119001803007388 */ /* 0x0003e20000000400 */
[----:B------:R1:W-:Y:S03]  /*5a820*/  STS.U16 [R3+0x12100], R25 ;  /* 0x0121001903007388 */ /* 0x0003e60000000400 */
[----:B0-----:R-:W2:Y:S01]  /*5a830*/  LDL.LU R17, [R1+0x6f78] ;  /* 0x006f780001117983 */ /* 0x001ea20000300800 */
[----:B-1----:R-:W2:Y:S03]  /*5a840*/  LDL.LU R16, [R1+0x6f74] ;  /* 0x006f740001107983 */ /* 0x002ea60000300800 */
[----:B------:R-:W2:Y:S01]  /*5a850*/  LDL.LU R18, [R1+0x6f70] ;  /* 0x006f700001127983 */ /* 0x000ea20000300800 */
[----:B------:R-:W2:Y:S03]  /*5a860*/  LDL.LU R20, [R1+0x6f6c] ;  /* 0x006f6c0001147983 */ /* 0x000ea60000300800 */
        /* <DEDUP_REMOVED lines=28> */
[----:B------:R1:W-:Y:S01]  /*5aa30*/  STS.U16 [R3+0x19900], R13 ;  /* 0x0199000d03007388 */ /* 0x0003e20000000400 */
[----:B0-----:R-:W3:Y:S01]  /*5aa40*/  LDL.LU R11, [R1+0x6f30] ;  /* 0x006f3000010b7983 */ /* 0x001ee20000300800 */
[----:B-1----:R-:W3:Y:S02]  /*5aa50*/  LDL.LU R12, [R1+0x6f2c] ;  /* 0x006f2c00010c7983 */ /* 0x002ee40000300800 */
[----:B------:R-:W3:Y:S02]  /*5aa60*/  LDL.LU R13, [R1+0x6f28] ;  /* 0x006f2800010d7983 */ /* 0x000ee40000300800 */
[----:B------:R0:W-:Y:S02]  /*5aa70*/  STS.U16 [R3+0x1a100], R15 ;  /* 0x01a1000f03007388 */ /* 0x0001e40000000400 */
[----:B0-----:R-:W0:Y:S04]  /*5aa80*/  S2R R15, SR_TID.X ;  /* 0x00000000000f7919 */ /* 0x001e280000002100 */
[----:B--2---:R-:W-:Y:S01]  /*5aa90*/  STL [R1+0x69f8], R10 ;  /* 0x0069f80a01007387 */ /* 0x004fe20000100800 */
[----:B------:R-:W-:Y:S03]  /*5aaa0*/  STL [R1+0x69fc], R10 ;  /* 0x0069fc0a01007387 */ /* 0x000fe60000100800 */
[----:B---3--:R-:W-:Y:S01]  /*5aab0*/  STS.U16 [R3+0x1a900], R13 ;  /* 0x01a9000d03007388 */ /* 0x008fe20000000400 */
[----:B------:R-:W-:Y:S02]  /*5aac0*/  STS.U16 [R3+0x1b100], R12 ;  /* 0x01b1000c03007388 */ /* 0x000fe40000000400 */
[----:B------:R-:W-:Y:S02]  /*5aad0*/  STS.U16 [R3+0x1b900], R11 ;  /* 0x01b9000b03007388 */ /* 0x000fe40000000400 */
[----:B------:R-:W-:Y:S01]  /*5aae0*/  STS.U16 [R3+0x1c100], R10 ;  /* 0x01c1000a03007388 */ /* 0x000fe20000000400 */
[----:B------:R-:W-:Y:S01]  /*5aaf0*/  STS.U16 [R3+0x1c900], R9 ;  /* 0x01c9000903007388 */ /* 0x000fe20000000400 */
[----:B------:R-:W-:Y:S02]  /*5ab00*/  STS.U16 [R3+0x1d100], R8 ;  /* 0x01d1000803007388 */ /* 0x000fe40000000400 */
[----:B------:R-:W-:Y:S02]  /*5ab10*/  STS.U16 [R3+0x1d900], R7 ;  /* 0x01d9000703007388 */ /* 0x000fe40000000400 */
[----:B------:R-:W-:Y:S01]  /*5ab20*/  STS.U16 [R3+0x1e100], R6 ;  /* 0x01e1000603007388 */ /* 0x000fe20000000400 */
[----:B------:R1:W-:Y:S01]  /*5ab30*/  STS.U16 [R3+0x1e900], R5 ;  /* 0x01e9000503007388 */ /* 0x0003e20000000400 */
[----:B------:R2:W-:Y:S03]  /*5ab40*/  STS.U16 [R3+0x1f100], R4 ;  /* 0x01f1000403007388 */ /* 0x0005e60000000400 */
[----:B-1----:R-:W3:Y:S01]  /*5ab50*/  LDL.LU R5, [R1+0x4] ;  /* 0x0000040001057983 */ /* 0x002ee20000300800 */
[----:B--2---:R-:W2:Y:S03]  /*5ab60*/  LDL.LU R3, [R1+0x6f24] ;  /* 0x006f240001037983 */ /* 0x004ea60000300800 */
[----:B------:R-:W1:Y:S01]  /*5ab70*/  S2R R4, SR_TID.X ;  /* 0x0000000000047919 */ /* 0x000e620000002100 */
[----:B0-----:R-:W-:-:S05]  /*5ab80*/  LOP3.LUT R15, R15, 0x7f, RZ, 0xc0, !PT ;  /* 0x0000007f0f0f7812 */ /* 0x001fca00078ec0ff */
[----:B------:R-:W-:-:S05]  /*5ab90*/  IMAD.SHL.U32 R15, R15, 0x2, RZ ;  /* 0x000000020f0f7824 */ /* 0x000fca00078e00ff */
[----:B------:R-:W-:Y:S02]  /*5aba0*/  LOP3.LUT R15, R15, 0x20, RZ, 0x3c, !PT ;  /* 0x000000200f0f7812 */ /* 0x000fe400078e3cff */
[----:B-1----:R-:W-:-:S05]  /*5abb0*/  LOP3.LUT R4, R4, 0x7f, RZ, 0xc0, !PT ;  /* 0x0000007f04047812 */ /* 0x002fca00078ec0ff */
[----:B------:R-:W-:-:S05]  /*5abc0*/  IMAD.SHL.U32 R4, R4, 0x2, RZ ;  /* 0x0000000204047824 */ /* 0x000fca00078e00ff */
[----:B------:R-:W-:-:S05]  /*5abd0*/  LOP3.LUT R4, R4, 0x10, RZ, 0x3c, !PT ;  /* 0x0000001004047812 */ /* 0x000fca00078e3cff */
[----:B--2---:R-:W-:Y:S01]  /*5abe0*/  STS.U16 [R4+0x1f900], R3 ;  /* 0x01f9000304007388 */ /* 0x004fe20000000400 */
[----:B---3--:R-:W-:Y:S02]  /*5abf0*/  STS.U16 [R15+0x200], R5 ;  /* 0x000200050f007388 */ /* 0x008fe40000000400 */
[----:B------:R0:W-:Y:S02]  /*5ac00*/  STS.U16 [R15+0xa00], R0 ;  /* 0x000a00000f007388 */ /* 0x0001e40000000400 */
[----:B0-----:R-:W2:Y:S01]  /*5ac10*/  LDL.LU R0, [R1+0x6f20] ;  /* 0x006f200001007983 */ /* 0x001ea20000300800 */
[----:B------:R-:W3:Y:S02]  /*5ac20*/  LDL R5, [R1+0x23f8] ;  /* 0x0023f80001057983 */ /* 0x000ee40000100800 */
[----:B------:R-:W3:Y:S02]  /*5ac30*/  LDL R4, [R1+0x3244] ;  /* 0x0032440001047983 */ /* 0x000ee40000100800 */
[----:B------:R-:W-:Y:S01]  /*5ac40*/  STS.U16 [R15+0x1200], R29 ;  /* 0x0012001d0f007388 */ /* 0x000fe20000000400 */
[----:B------:R-:W-:Y:S01]  /*5ac50*/  STS.U16 [R15+0x1a00], R28 ;  /* 0x001a001c0f007388 */ /* 0x000fe20000000400 */
[----:B------:R-:W-:Y:S02]  /*5ac60*/  STS.U16 [R15+0x2200], R27 ;  /* 0x0022001b0f007388 */ /* 0x000fe40000000400 */
[----:B------:R-:W-:Y:S01]  /*5ac70*/  STS.U16 [R15+0x2a00], R26 ;  /* 0x002a001a0f007388 */ /* 0x000fe20000000400 */
[----:B--2---:R-:W-:-:S06]  /*5ac80*/  PRMT R0, RZ, 0x7610, R0 ;  /* 0x00007610ff007816 */ /* 0x004fcc0000000000 */
[----:B---3--:R-:W2:Y:S04]  /*5ac90*/  @!P5 LDG.E.U16 R0, [R4.64] ;  /* 0x000000060400d981 */ /* 0x008ea8000c1e1500 */
        /* <DEDUP_REMOVED lines=9> */
[----:B------:R0:W-:Y:S03]  /*5ad30*/  STS.U16 [R15+0x7a00], R23 ;  /* 0x007a00170f007388 */ /* 0x0001e60000000400 */
[----:B0-----:R-:W3:Y:S04]  /*5ad40*/  LDL.LU R15, [R1+0x6f1c] ;  /* 0x006f1c00010f7983 */ /* 0x001ee80000300800 */
        /* <DEDUP_REMOVED lines=13> */
[----:B------:R-:W-:-:S02]  /*5ae20*/  PRMT R0, RZ, 0x7610, R0 ;  /* 0x00007610ff007816 */ /* 0x000fc40000000000 */
[----:B---3--:R-:W-:-:S04]  /*5ae30*/  @!P5 LOP3.LUT R5, R5, R4, RZ, 0x3c, !PT ;  /* 0x000000040505d212 */ /* 0x008fc800078e3cff */
[----:B------:R-:W-:-:S04]  /*5ae40*/  @!P5 LOP3.LUT R4, R5, R4, RZ, 0x3c, !PT ;  /* 0x000000040504d212 */ /* 0x000fc800078e3cff */
[----:B------:R-:W-:-:S05]  /*5ae50*/  @!P5 LOP3.LUT R5, R5, R4, RZ, 0x3c, !PT ;  /* 0x000000040505d212 */ /* 0x000fca00078e3cff */
[----:B------:R-:W3:Y:S04]  /*5ae60*/  @!P5 LDG.E.U16 R0, [R4.64] ;  /* 0x000000060400d981 */ /* 0x000ee8000c1e1500 */
[----:B---3--:R0:W-:Y:S04]  /*5ae70*/  STL [R1+0x63c], R0 ;  /* 0x00063c0001007387 */ /* 0x0081e80000100800 */
[----:B0-----:R-:W3:Y:S01]  /*5ae80*/  LDL.LU R0, [R1+0x6f10] ;  /* 0x006f100001007983 */ /* 0x001ee20000300800 */
[----:B------:R-:W3:Y:S02]  /*5ae90*/  LDL R4, [R1+0x23f0] ;  /* 0x0023f00001047983 */ /* 0x000ee40000100800 */
[----:B------:R-:W3:Y:S01]  /*5aea0*/  LDL R5, [R1+0x3238] ;  /* 0x0032380001057983 */ /* 0x000ee20000100800 */
[----:B--2---:R-:W-:-:S02]  /*5aeb0*/  PRMT R15, RZ, 0x7610, R15 ;  /* 0x00007610ff0f7816 */ /* 0x004fc4000000000f */
[----:B---3--:R-:W-:-:S04]  /*5aec0*/  @!P5 LOP3.LUT R5, R5, R4, RZ, 0x3c, !PT ;  /* 0x000000040505d212 */ /* 0x008fc800078e3cff */
        /* <DEDUP_REMOVED lines=1706> */
[----:B------:R-:W2:Y:S02]  /*61970*/  LDL R4, [R1+0x29b0] ;  /* 0x0029b00001047983 */ /* 0x000ea40000100800 */
[----:B------:R-:W2:Y:S01]  /*61980*/  LDL R5, [R1+0x29b4] ;  /* 0x0029b40001057983 */ /* 0x000ea20000100800 */
[----:B----4-:R-:W-:-:S02]  /*61990*/  PRMT R2, RZ, 0x7610, R2 ;  /* 0x00007610ff027816 */ /* 0x010fc40000000002 */
[----:B--2---:R-:W-:-:S04]  /*619a0*/  @!P5 LOP3.LUT R5, R5, R4, RZ, 0x3c, !PT ;  /* 0x000000040505d212 */ /* 0x004fc800078e3cff */
[----:B------:R-:W-:-:S04]  /*619b0*/  @!P5 LOP3.LUT R4, R5, R4, RZ, 0x3c, !PT ;  /* 0x000000040504d212 */ /* 0x000fc800078e3cff */
[----:B------:R-:W-:-:S05]  /*619c0*/  @!P5 LOP3.LUT R5, R5, R4, RZ, 0x3c, !PT ;  /* 0x000000040505d212 */ /* 0x000fca00078e3cff */
[----:B------:R0:W2:Y:S04]  /*619d0*/  @!P5 LDG.E.U16 R2, [R4.64] ;  /* 0x000000060402d981 */ /* 0x0000a8000c1e1500 */
[----:B0-----:R-:W4:Y:S04]  /*619e0*/  LDL R4, [R1+0x2998] ;  /* 0x0029980001047983 */ /* 0x001f280000100800 */
[----:B------:R-:W4:Y:S01]  /*619f0*/  LDL R5, [R1+0x299c] ;  /* 0x00299c0001057983 */ /* 0x000f220000100800 */
[----:B------:R-:W-:Y:S02]  /*61a00*/  PRMT R15, RZ, 0x7610, R15 ;  /* 0x00007610ff0f7816 */ /* 0x000fe4000000000f */
[----:B----4-:R-:W-:-:S04]  /*61a10*/  @!P5 LOP3.LUT R5, R5, R4, RZ, 0x3c, !PT ;  /* 0x000000040505d212 */ /* 0x010fc800078e3cff */
[----:B------:R-:W-:-:S04]  /*61a20*/  @!P5 LOP3.LUT R4, R5, R4, RZ, 0x3c, !PT ;  /* 0x000000040504d212 */ /* 0x000fc800078e3cff */
[----:B------:R-:W-:-:S05]  /*61a30*/  @!P5 LOP3.LUT R5, R5, R4, RZ, 0x3c, !PT ;  /* 0x000000040505d212 */ /* 0x000fca00078e3cff */
[----:B------:R-:W4:Y:S04]  /*61a40*/  @!P5 LDG.E.U16 R15, [R4.64] ;  /* 0x00000006040fd981 */ /* 0x000f28000c1e1500 */
[----:B--2---:R-:W-:Y:S04]  /*61a50*/  STL [R1+0x6944], R2 ;  /* 0x0069440201007387 */ /* 0x004fe80000100800 */
[----:B----4-:R0:W-:Y:S04]  /*61a60*/  STL [R1+0x25c], R15 ;  /* 0x00025c0f01007387 */ /* 0x0101e80000100800 */
        /* <DEDUP_REMOVED lines=853> */
[----:B------:R0:W3:Y:S04]  /*64fc0*/  @!P5 LDG.E.U16 R0, [R4.64] ;  /* 0x000000060400d981 */ /* 0x0000e8000c1e1500 */
[----:B0-----:R-:W4:Y:S04]  /*64fd0*/  LDL R4, [R1+0x2598] ;  /* 0x0025980001047983 */ /* 0x001f280000100800 */
[----:B------:R-:W4:Y:S01]  /*64fe0*/  LDL R5, [R1+0x259c] ;  /* 0x00259c0001057983 */ /* 0x000f220000100800 */
[----:B------:R-:W-:Y:S02]  /*64ff0*/  PRMT R14, RZ, 0x7610, R14 ;  /* 0x00007610ff0e7816 */ /* 0x000fe4000000000e */
[----:B----4-:R-:W-:-:S04]  /*65000*/  @!P5 LOP3.LUT R5, R5, R4, RZ, 0x3c, !PT ;  /* 0x000000040505d212 */ /* 0x010fc800078e3cff */
[----:B------:R-:W-:-:S04]  /*65010*/  @!P5 LOP3.LUT R4, R5, R4, RZ, 0x3c, !PT ;  /* 0x000000040504d212 */ /* 0x000fc800078e3cff */
[----:B------:R-:W-:-:S05]  /*65020*/  @!P5 LOP3.LUT R5, R5, R4, RZ, 0x3c, !PT ;  /* 0x000000040505d212 */ /* 0x000fca00078e3cff */
[----:B------:R-:W4:Y:S04]  /*65030*/  @!P5 LDG.E.U16 R14, [R4.64] ;  /* 0x00000006040ed981 */ /* 0x000f28000c1e1500 */
[----:B---3--:R-:W-:Y:S04]  /*65040*/  STL [R1+0x6940], R0 ;  /* 0x0069400001007387 */ /* 0x008fe80000100800 */
[----:B----4-:R0:W-:Y:S04]  /*65050*/  STL [R1+0xcc], R14 ;  /* 0x0000cc0e01007387 */ /* 0x0101e80000100800 */
        /* <DEDUP_REMOVED lines=173> */
[----:B------:R-:W4:Y:S02]  /*65b30*/  LDL R5, [R1+0x24cc] ;  /* 0x0024cc0001057983 */ /* 0x000f240000100800 */
[----:B----4-:R-:W-:-:S02]  /*65b40*/  @!P5 LOP3.LUT R5, R5, R4, RZ, 0x3c, !PT ;  /* 0x000000040505d212 */ /* 0x010fc400078e3cff */
[----:B--2---:R-:W-:Y:S02]  /*65b50*/  PRMT R15, RZ, 0x7610, R15 ;  /* 0x00007610ff0f7816 */ /* 0x004fe4000000000f */
        /* <DEDUP_REMOVED lines=155> */
[----:B------:R0:W2:Y:S04]  /*66510*/  @!P5 LDG.E.U16 R15, [R4.64] ;  /* 0x00000006040fd981 */ /* 0x0000a8000c1e1500 */
[----:B0-----:R-:W4:Y:S04]  /*66520*/  LDL R4, [R1+0x241c] ;  /* 0x00241c0001047983 */ /* 0x001f280000100800 */
[----:B------:R-:W4:Y:S01]  /*66530*/  LDL R5, [R1+0x3264] ;  /* 0x0032640001057983 */ /* 0x000f220000100800 */
[----:B---3--:R-:W-:Y:S02]  /*66540*/  PRMT R14, RZ, 0x7610, R14 ;  /* 0x00007610ff0e7816 */ /* 0x008fe4000000000e */
[----:B----4-:R-:W-:-:S04]  /*66550*/  @!P5 LOP3.LUT R5, R5, R4, RZ, 0x3c, !PT ;  /* 0x000000040505d212 */ /* 0x010fc800078e3cff */
[----:B------:R-:W-:-:S04]  /*66560*/  @!P5 LOP3.LUT R4, R5, R4, RZ, 0x3c, !PT ;  /* 0x000000040504d212 */ /* 0x000fc800078e3cff */
[----:B------:R-:W-:-:S05]  /*66570*/  @!P5 LOP3.LUT R5, R5, R4, RZ, 0x3c, !PT ;  /* 0x000000040505d212 */ /* 0x000fca00078e3cff */
[----:B------:R-:W3:Y:S04]  /*66580*/  @!P5 LDG.E.U16 R14, [R4.64] ;  /* 0x00000006040ed981 */ /* 0x000ee8000c1e1500 */
[----:B--2---:R0:W-:Y:S04]  /*66590*/  STL [R1+0x38], R15 ;  /* 0x0000380f01007387 */ /* 0x0041e80000100800 */
[----:B0-----:R-:W2:Y:S04]  /*665a0*/  LDL R15, [R1+0x3364] ;  /* 0x00336400010f7983 */ /* 0x001ea80000100800 */
[----:B---3--:R0:W-:Y:S04]  /*665b0*/  STL [R1+0x34], R14 ;  /* 0x0000340e01007387 */ /* 0x0081e80000100800 */
[----:B0-----:R-:W3:Y:S01]  /*665c0*/  LDL.LU R14, [R1+0x6a04] ;  /* 0x006a0400010e7983 */ /* 0x001ee20000300800 */
[----:B------:R-:W4:Y:S02]  /*665d0*/  LDL R4, [R1+0x3268] ;  /* 0x0032680001047983 */ /* 0x000f240000100800 */
[----:B------:R-:W4:Y:S02]  /*665e0*/  LDL R5, [R1+0x32a4] ;  /* 0x0032a40001057983 */ /* 0x000f240000100800 */
[----:B----4-:R-:W-:-:S02]  /*665f0*/  @!P5 LOP3.LUT R5, R5, R4, RZ, 0x3c, !PT ;  /* 0x000000040505d212 */ /* 0x010fc400078e3cff */
[----:B---3--:R-:W-:Y:S02]  /*66600*/  PRMT R14, RZ, 0x7610, R14 ;  /* 0x00007610ff0e7816 */ /* 0x008fe4000000000e */
        /* <DEDUP_REMOVED lines=20> */
[----:B------:R-:W-:-:S03]  /*66750*/  PRMT R13, RZ, 0x7610, R13 ;  /* 0x00007610ff0d7816 */ /* 0x000fc6000000000d */
[----:B0-----:R-:W4:Y:S04]  /*66760*/  LDL R28, [R1+0x33d8] ;  /* 0x0033d800011c7983 */ /* 0x001f280000100800 */
[----:B-1----:R-:W3:Y:S01]  /*66770*/  LDL R5, [R1+0x3328] ;  /* 0x0033280001057983 */ /* 0x002ee20000100800 */
[----:B------:R-:W-:-:S03]  /*66780*/  @!P5 IMAD.MOV.U32 R4, RZ, RZ, R15 ;  /* 0x000000ffff04d224 */ /* 0x000fc600078e000f */
[----:B--2---:R-:W-:Y:S01]  /*66790*/  STL [R1+0x69d0], R22 ;  /* 0x0069d01601007387 */ /* 0x004fe20000100800 */
[----:B------:R-:W-:Y:S01]  /*667a0*/  PRMT R12, RZ, 0x7610, R12 ;  /* 0x00007610ff0c7816 */ /* 0x000fe2000000000c */
[----:B------:R-:W2:Y:S02]  /*667b0*/  LDL R15, [R1+0x244c] ;  /* 0x00244c00010f7983 */ /* 0x000ea40000100800 */
[----:B---3--:R0:W3:Y:S04]  /*667c0*/  @!P5 LDG.E.U16 R13, [R4.64] ;  /* 0x00000006040dd981 */ /* 0x0080e8000c1e1500 */
[----:B0-----:R-:W2:Y:S04]  /*667d0*/  LDL R4, [R1+0x3368] ;  /* 0x0033680001047983 */ /* 0x001ea80000100800 */
[----:B------:R-:W2:Y:S02]  /*667e0*/  LDL R5, [R1+0x33a4] ;  /* 0x0033a40001057983 */ /* 0x000ea40000100800 */
[----:B--2---:R-:W-:-:S04]  /*667f0*/  @!P5 LOP3.LUT R5, R5, R4, RZ, 0x3c, !PT ;  /* 0x000000040505d212 */ /* 0x004fc800078e3cff */
[----:B------:R-:W-:-:S04]  /*66800*/  @!P5 LOP3.LUT R4, R5, R4, RZ, 0x3c, !PT ;  /* 0x000000040504d212 */ /* 0x000fc800078e3cff */
[----:B------:R-:W-:Y:S01]  /*66810*/  @!P5 LOP3.LUT R5, R5, R4, RZ, 0x3c, !PT ;  /* 0x000000040505d212 */ /* 0x000fe200078e3cff */
[----:B---3--:R0:W-:Y:S04]  /*66820*/  STL [R1+0x69d4], R13 ;  /* 0x0069d40d01007387 */ /* 0x0081e80000100800 */
[----:B------:R1:W2:Y:S04]  /*66830*/  @!P5 LDG.E.U16 R12, [R4.64] ;  /* 0x00000006040cd981 */ /* 0x0002a8000c1e1500 */
[----:B-1----:R-:W3:Y:S01]  /*66840*/  LDL R5, [R1+0x33a8] ;  /* 0x0033a80001057983 */ /* 0x002ee20000100800 */
[----:B------:R-:W-:Y:S01]  /*66850*/  PRMT R11, RZ, 0x7610, R11 ;  /* 0x00007610ff0b7816 */ /* 0x000fe2000000000b */
[----:B----4-:R-:W-:-:S02]  /*66860*/  @!P5 IMAD.MOV.U32 R4, RZ, RZ, R28 ;  /* 0x000000ffff04d224 */ /* 0x010fc400078e001c */
[----:B--2---:R-:W-:Y:S01]  /*66870*/  STL [R1+0x69d8], R12 ;  /* 0x0069d80c01007387 */ /* 0x004fe20000100800 */
[----:B------:R-:W-:Y:S01]  /*66880*/  PRMT R14, RZ, 0x7610, R14 ;  /* 0x00007610ff0e7816 */ /* 0x000fe2000000000e */
[----:B------:R-:W2:Y:S02]  /*66890*/  LDL R28, [R1+0x326c] ;  /* 0x00326c00011c7983 */ /* 0x000ea40000100800 */
[----:B---3--:R1:W3:Y:S04]  /*668a0*/  @!P5 LDG.E.U16 R11, [R4.64] ;  /* 0x00000006040bd981 */ /* 0x0082e8000c1e1500 */
[----:B-1----:R-:W4:Y:S04]  /*668b0*/  LDL R4, [R1+0x2470] ;  /* 0x0024700001047983 */ /* 0x002f280000100800 */
[----:B------:R-:W4:Y:S02]  /*668c0*/  LDL R5, [R1+0x2474] ;  /* 0x0024740001057983 */ /* 0x000f240000100800 */
[----:B----4-:R-:W-:-:S04]  /*668d0*/  @!P5 LOP3.LUT R5, R5, R4, RZ, 0x3c, !PT ;  /* 0x000000040505d212 */ /* 0x010fc800078e3cff */
[----:B------:R-:W-:-:S04]  /*668e0*/  @!P5 LOP3.LUT R4, R5, R4, RZ, 0x3c, !PT ;  /* 0x000000040504d212 */ /* 0x000fc800078e3cff */
[----:B------:R-:W-:Y:S01]  /*668f0*/  @!P5 LOP3.LUT R5, R5, R4, RZ, 0x3c, !PT ;  /* 0x000000040505d212 */ /* 0x000fe200078e3cff */
[----:B---3--:R-:W-:Y:S04]  /*66900*/  STL [R1+0x69dc], R11 ;  /* 0x0069dc0b01007387 */ /* 0x008fe80000100800 */
[----:B------:R1:W3:Y:S04]  /*66910*/  @!P5 LDG.E.U16 R14, [R4.64] ;  /* 0x00000006040ed981 */ /* 0x0002e8000c1e1500 */
[----:B-1----:R-:W4:Y:S01]  /*66920*/  LDL R5, [R1+0x2448] ;  /* 0x0024480001057983 */ /* 0x002f220000100800 */
[----:B0-----:R-:W-:Y:S01]  /*66930*/  PRMT R13, RZ, 0x7610, R13 ;  /* 0x00007610ff0d7816 */ /* 0x001fe2000000000d */
[----:B------:R-:W-:-:S02]  /*66940*/  @!P5 IMAD.MOV.U32 R4, RZ, RZ, R15 ;  /* 0x000000ffff04d224 */ /* 0x000fc400078e000f */
[----:B---3--:R0:W-:Y:S01]  /*66950*/  STL [R1+0x30], R14 ;  /* 0x0000300e01007387 */ /* 0x0081e20000100800 */
[----:B------:R-:W-:Y:S01]  /*66960*/  PRMT R10, RZ, 0x7610, R10 ;  /* 0x00007610ff0a7816 */ /* 0x000fe2000000000a */
[----:B------:R-:W3:Y:S02]  /*66970*/  LDL R15, [R1+0x32b0] ;  /* 0x0032b000010f7983 */ /* 0x000ee40000100800 */
[----:B----4-:R1:W4:Y:S04]  /*66980*/  @!P5 LDG.E.U16 R13, [R4.64] ;  /* 0x00000006040dd981 */ /* 0x010328000c1e1500 */
[----:B0-----:R-:W2:Y:S04]  /*66990*/  LDL R14, [R1+0x32ac] ;  /* 0x0032ac00010e7983 */ /* 0x001ea80000100800 */
[----:B-1----:R-:W2:Y:S04]  /*669a0*/  LDL R4, [R1+0x2440] ;  /* 0x0024400001047983 */ /* 0x002ea80000100800 */
[----:B------:R-:W2:Y:S02]  /*669b0*/  LDL R5, [R1+0x2444] ;  /* 0x0024440001057983 */ /* 0x000ea40000100800 */
[----:B--2---:R-:W-:-:S04]  /*669c0*/  @!P5 LOP3.LUT R5, R5, R4, RZ, 0x3c, !PT ;  /* 0x000000040505d212 */ /* 0x004fc800078e3cff */
[----:B------:R-:W-:-:S04]  /*669d0*/  @!P5 LOP3.LUT R4, R5, R4, RZ, 0x3c, !PT ;  /* 0x000000040504d212 */ /* 0x000fc800078e3cff */
[----:B------:R-:W-:-:S05]  /*669e0*/  @!P5 LOP3.LUT R5, R5, R4, RZ, 0x3c, !PT ;  /* 0x000000040505d212 */ /* 0x000fca00078e3cff */
[----:B------:R-:W2:Y:S04]  /*669f0*/  @!P5 LDG.E.U16 R10, [R4.64] ;  /* 0x00000006040ad981 */ /* 0x000ea8000c1e1500 */
[----:B----4-:R0:W-:Y:S04]  /*66a00*/  STL [R1+0x2c], R13 ;  /* 0x00002c0d01007387 */ /* 0x0101e80000100800 */
[----:B0-----:R-:W4:Y:S04]  /*66a10*/  LDL R13, [R1+0x32ec] ;  /* 0x0032ec00010d7983 */ /* 0x001f280000100800 */
[----:B--2---:R0:W-:Y:S04]  /*66a20*/  STL [R1+0x28], R10 ;  /* 0x0000280a01007387 */ /* 0x0041e80000100800 */
[----:B0-----:R-:W2:Y:S01]  /*66a30*/  LDL.LU R10, [R1+0x69fc] ;  /* 0x0069fc00010a7983 */ /* 0x001ea20000300800 */
[----:B------:R-:W2:Y:S02]  /*66a40*/  LDL R4, [R1+0x2438] ;  /* 0x0024380001047983 */ /* 0x000ea40000100800 */
[----:B------:R-:W2:Y:S02]  /*66a50*/  LDL R5, [R1+0x243c] ;  /* 0x00243c0001057983 */ /* 0x000ea40000100800 */
[----:B--2---:R-:W-:-:S02]  /*66a60*/  @!P5 LOP3.LUT R5, R5, R4, RZ, 0x3c, !PT ;  /* 0x000000040505d212 */ /* 0x004fc400078e3cff */
[----:B------:R-:W-:Y:S02]  /*66a70*/  PRMT R10, RZ, 0x7610, R10 ;  /* 0x00007610ff0a7816 */ /* 0x000fe4000000000a */
[----:B------:R-:W-:-:S04]  /*66a80*/  @!P5 LOP3.LUT R4, R5, R4, RZ, 0x3c, !PT ;  /* 0x000000040504d212 */ /* 0x000fc800078e3cff */
[----:B------:R-:W-:-:S05]  /*66a90*/  @!P5 LOP3.LUT R5, R5, R4, RZ, 0x3c, !PT ;  /* 0x000000040505d212 */ /* 0x000fca00078e3cff */
[----:B------:R-:W2:Y:S01]  /*66aa0*/  @!P5 LDG.E.U16 R10, [R4.64] ;  /* 0x00000006040ad981 */ /* 0x000ea2000c1e1500 */
[----:B------:R-:W-:-:S03]  /*66ab0*/  PRMT R22, RZ, 0x7610, R22 ;  /* 0x00007610ff167816 */ /* 0x000fc60000000016 */
[----:B--2---:R0:W-:Y:S04]  /*66ac0*/  STL [R1+0x24], R10 ;  /* 0x0000240a01007387 */ /* 0x0041e80000100800 */
[----:B0-----:R-:W2:Y:S01]  /*66ad0*/  LDL.LU R10, [R1+0x69f8] ;  /* 0x0069f800010a7983 */ /* 0x001ea20000300800 */
[----:B------:R-:W2:Y:S02]  /*66ae0*/  LDL R5, [R1+0x2418] ;  /* 0x0024180001057983 */ /* 0x000ea40000100800 */
[----:B------:R-:W-:Y:S01]  /*66af0*/  @!P5 IMAD.MOV.U32 R4, RZ, RZ, R28 ;  /* 0x000000ffff04d224 */ /* 0x000fe200078e001c */
[----:B------:R-:W-:Y:S02]  /*66b00*/  PRMT R11, RZ, 0x7610, R11 ;  /* 0x00007610ff0b7816 */ /* 0x000fe4000000000b */
[----:B------:R-:W-:Y:S01]  /*66b10*/  PRMT R26, RZ, 0x7610, R26 ;  /* 0x00007610ff1a7816 */ /* 0x000fe2000000001a */
[----:B------:R-:W3:Y:S04]  /*66b20*/  LDL R28, [R1+0x3330] ;  /* 0x00333000011c7983 */ /* 0x000ee80000100800 */
[----:B--2---:R0:W2:Y:S04]  /*66b30*/  @!P5 LDG.E.U16 R22, [R4.64] ;  /* 0x000000060416d981 */ /* 0x0040a8000c1e1500 */
[----:B0-----:R-:W2:Y:S01]  /*66b40*/  LDL R5, [R1+0x3270] ;  /* 0x0032700001057983 */ /* 0x001ea20000100800 */
[----:B------:R-:W-:-:S05]  /*66b50*/  @!P5 IMAD.MOV.U32 R4, RZ, RZ, R14 ;  /* 0x000000ffff04d224 */ /* 0x000fca00078e000e */
[----:B--2---:R4:W2:Y:S04]  /*66b60*/  @!P5 LDG.E.U16 R11, [R4.64] ;  /* 0x00000006040bd981 */ /* 0x0048a8000c1e1500 */
[----:B------:R0:W-:Y:S01]  /*66b70*/  STL [R1+0x20], R22 ;  /* 0x0000201601007387 */ /* 0x0001e20000100800 */
[----:B------:R-:W2:Y:S02]  /*66b80*/  LDL R14, [R1+0x3370] ;  /* 0x00337000010e7983 */ /* 0x000ea40000100800 */
[----:B----4-:R-:W-:Y:S02]  /*66b90*/  @!P5 IMAD.MOV.U32 R4, RZ, RZ, R13 ;  /* 0x000000ffff04d224 */ /* 0x010fe400078e000d */
[----:B---3--:R-:W-:Y:S01]  /*66ba0*/  @!P5 IMAD.MOV.U32 R5, RZ, RZ, R15 ;  /* 0x000000ffff05d224 */ /* 0x008fe200078e000f */
[----:B0-----:R-:W3:Y:S04]  /*66bb0*/  LDL R22, [R1+0x336c] ;  /* 0x00336c0001167983 */ /* 0x001ee80000100800 */
[----:B------:R0:W4:Y:S04]  /*66bc0*/  @!P5 LDG.E.U16 R26, [R4.64] ;  /* 0x00000006041ad981 */ /* 0x000128000c1e1500 */
[----:B--2---:R1:W-:Y:S01]  /*66bd0*/  STL [R1+0x8], R11 ;  /* 0x0000080b01007387 */ /* 0x0043e20000100800 */
[----:B0-----:R-:W2:Y:S02]  /*66be0*/  LDL R4, [R1+0x32f0] ;  /* 0x0032f00001047983 */ /* 0x001ea40000100800 */
[----:B------:R-:W2:Y:S01]  /*66bf0*/  LDL R5, [R1+0x332c] ;  /* 0x00332c0001057983 */ /* 0x000ea20000100800 */
[----:B------:R-:W-:-:S02]  /*66c00*/  PRMT R10, RZ, 0x7610, R10 ;  /* 0x00007610ff0a7816 */ /* 0x000fc4000000000a */
[----:B------:R-:W-:Y:S01]  /*66c10*/  PRMT R9, RZ, 0x7610, R9 ;  /* 0x00007610ff097816 */ /* 0x000fe20000000009 */
[----:B------:R-:W3:Y:S04]  /*66c20*/  LDL R15, [R1+0x33b0] ;  /* 0x0033b000010f7983 */ /* 0x000ee80000100800 */
[----:B------:R-:W3:Y:S04]  /*66c30*/  LDL R13, [R1+0x33e8] ;  /* 0x0033e800010d7983 */ /* 0x000ee80000100800 */
[----:B-1----:R-:W3:Y:S01]  /*66c40*/  LDL R11, [R1+0x33ac] ;  /* 0x0033ac00010b7983 */ /* 0x002ee20000100800 */
[----:B------:R-:W-:-:S02]  /*66c50*/  PRMT R8, RZ, 0x7610, R8 ;  /* 0x00007610ff087816 */ /* 0x000fc40000000008 */
[----:B--2---:R-:W-:-:S04]  /*66c60*/  @!P5 LOP3.LUT R5, R5, R4, RZ, 0x3c, !PT ;  /* 0x000000040505d212 */ /* 0x004fc800078e3cff */
[----:B------:R-:W-:-:S04]  /*66c70*/  @!P5 LOP3.LUT R4, R5, R4, RZ, 0x3c, !PT ;  /* 0x000000040504d212 */ /* 0x000fc800078e3cff */
[----:B------:R-:W-:-:S05]  /*66c80*/  @!P5 LOP3.LUT R5, R5, R4, RZ, 0x3c, !PT ;  /* 0x000000040505d212 */ /* 0x000fca00078e3cff */
[----:B------:R3:W2:Y:S02]  /*66c90*/  @!P5 LDG.E.U16 R10, [R4.64] ;  /* 0x00000006040ad981 */ /* 0x0006a4000c1e1500 */
[----:B---3--:R-:W-:Y:S02]  /*66ca0*/  @!P5 IMAD.MOV.U32 R4, RZ, RZ, R22 ;  /* 0x000000ffff04d224 */ /* 0x008fe400078e0016 */
[----:B------:R-:W-:-:S05]  /*66cb0*/  @!P5 IMAD.MOV.U32 R5, RZ, RZ, R28 ;  /* 0x000000ffff05d224 */ /* 0x000fca00078e001c */
[----:B------:R0:W3:Y:S02]  /*66cc0*/  @!P5 LDG.E.U16 R9, [R4.64] ;  /* 0x000000060409d981 */ /* 0x0000e4000c1e1500 */
[----:B0-----:R-:W-:Y:S02]  /*66cd0*/  @!P5 IMAD.MOV.U32 R4, RZ, RZ, R11 ;  /* 0x000000ffff04d224 */ /* 0x001fe400078e000b */
[----:B------:R-:W-:-:S05]  /*66ce0*/  @!P5 IMAD.MOV.U32 R5, RZ, RZ, R14 ;  /* 0x000000ffff05d224 */ /* 0x000fca00078e000e */
[----:B------:R0:W3:Y:S04]  /*66cf0*/  @!P5 LDG.E.U16 R8, [R4.64] ;  /* 0x000000060408d981 */ /* 0x0000e8000c1e1500 */
[----:B----4-:R-:W-:Y:S01]  /*66d00*/  STL [R1+0x69a4], R26 ;  /* 0x0069a41a01007387 */ /* 0x010fe20000100800 */
[----:B------:R-:W-:Y:S01]  /*66d10*/  PRMT R7, RZ, 0x7610, R7 ;  /* 0x00007610ff077816 */ /* 0x000fe20000000007 */
[----:B0-----:R-:W-:Y:S02]  /*66d20*/  @!P5 IMAD.MOV.U32 R4, RZ, RZ, R13 ;  /* 0x000000ffff04d224 */ /* 0x001fe400078e000d */
[----:B------:R-:W-:-:S05]  /*66d30*/  @!P5 IMAD.MOV.U32 R5, RZ, RZ, R15 ;  /* 0x000000ffff05d224 */ /* 0x000fca00078e000f */
[----:B------:R-:W4:Y:S04]  /*66d40*/  @!P5 LDG.E.U16 R7, [R4.64] ;  /* 0x000000060407d981 */ /* 0x000f28000c1e1500 */
[----:B--2---:R0:W-:Y:S01]  /*66d50*/  STL [R1+0x69a8], R10 ;  /* 0x0069a80a01007387 */ /* 0x0041e20000100800 */
[----:B------:R-:W2:Y:S03]  /*66d60*/  LDL R28, [R1+0x2430] ;  /* 0x00243000011c7983 */ /* 0x000ea60000100800 */
[----:B0-----:R-:W2:Y:S04]  /*66d70*/  LDL R10, [R1+0x2434] ;  /* 0x00243400010a7983 */ /* 0x001ea80000100800 */
[----:B---3--:R-:W-:Y:S01]  /*66d80*/  STL [R1+0x69ac], R9 ;  /* 0x0069ac0901007387 */ /* 0x008fe20000100800 */
[----:B------:R-:W3:Y:S02]  /*66d90*/  LDL R14, [R1+0x2414] ;  /* 0x00241400010e7983 */ /* 0x000ee40000100800 */
[----:B------:R-:W3:Y:S01]  /*66da0*/  LDL R11, [R1+0x3274] ;  /* 0x00327400010b7983 */ /* 0x000ee20000100800 */
[----:B------:R0:W-:Y:S01]  /*66db0*/  STL [R1+0x69b0], R8 ;  /* 0x0069b00801007387 */ /* 0x0001e20000100800 */
[----:B------:R-:W3:Y:S02]  /*66dc0*/  LDL R22, [R1+0x2410] ;  /* 0x0024100001167983 */ /* 0x000ee40000100800 */
[----:B------:R-:W3:Y:S02]  /*66dd0*/  LDL R15, [R1+0x240c] ;  /* 0x00240c00010f7983 */ /* 0x000ee40000100800 */
[----:B------:R-:W3:Y:S01]  /*66de0*/  LDL R13, [R1+0x3284] ;  /* 0x00328400010d7983 */ /* 0x000ee20000100800 */
[----:B0-----:R-:W3:Y:S01]  /*66df0*/  LDL R8, [R1+0x327c] ;  /* 0x00327c0001087983 */ /* 0x001ee20000100800 */
[----:B------:R-:W-:-:S02]  /*66e00*/  PRMT R26, RZ, 0x7610, R26 ;  /* 0x00007610ff1a7816 */ /* 0x000fc4000000001a */
[----:B------:R-:W-:Y:S01]  /*66e10*/  PRMT R2, RZ, 0x7610, R2 ;  /* 0x00007610ff027816 */ /* 0x000fe20000000002 */
[----:B----4-:R0:W-:Y:S01]  /*66e20*/  STL [R1+0x69b4], R7 ;  /* 0x0069b40701007387 */ /* 0x0101e20000100800 */
[----:B------:R-:W4:Y:S01]  /*66e30*/  LDL R9, [R1+0x32b4] ;  /* 0x0032b40001097983 */ /* 0x000f220000100800 */
[----:B------:R-:W-:Y:S02]  /*66e40*/  PRMT R12, RZ, 0x7610, R12 ;  /* 0x00007610ff0c7816 */ /* 0x000fe4000000000c */
[----:B0-----:R-:W-:Y:S01]  /*66e50*/  PRMT R7, RZ, 0x7610, R7 ;  /* 0x00007610ff077816 */ /* 0x001fe20000000007 */
[----:B--2---:R-:W-:Y:S02]  /*66e60*/  @!P5 IMAD.MOV.U32 R5, RZ, RZ, R28 ;  /* 0x000000ffff05d224 */ /* 0x004fe400078e001c */
[----:B------:R-:W-:Y:S02]  /*66e70*/  @!P5 IMAD.MOV.U32 R4, RZ, RZ, R10 ;  /* 0x000000ffff04d224 */ /* 0x000fe400078e000a */
[----:B------:R-:W2:Y:S04]  /*66e80*/  LDL R10, [R1+0x3278] ;  /* 0x00327800010a7983 */ /* 0x000ea80000100800 */
[----:B------:R3:W2:Y:S02]  /*66e90*/  @!P5 LDG.E.U16 R26, [R4.64] ;  /* 0x00000006041ad981 */ /* 0x0006a4000c1e1500 */
[----:B---3--:R-:W-:-:S02]  /*66ea0*/  @!P5 IMAD.MOV.U32 R4, RZ, RZ, R11 ;  /* 0x000000ffff04d224 */ /* 0x008fc400078e000b */
[----:B------:R-:W-:Y:S01]  /*66eb0*/  @!P5 IMAD.MOV.U32 R5, RZ, RZ, R14 ;  /* 0x000000ffff05d224 */ /* 0x000fe200078e000e */
[----:B------:R-:W3:Y:S04]  /*66ec0*/  LDL R11, [R1+0x32bc] ;  /* 0x0032bc00010b7983 */ /* 0x000ee80000100800 */
[----:B------:R-:W3:Y:S04]  /*66ed0*/  LDL R14, [R1+0x3280] ;  /* 0x00328000010e7983 */ /* 0x000ee80000100800 */
[----:B------:R0:W3:Y:S02]  /*66ee0*/  @!P5 LDG.E.U16 R2, [R4.64] ;  /* 0x000000060402d981 */ /* 0x0000e4000c1e1500 */
[----:B0-----:R-:W-:-:S02]  /*66ef0*/  @!P5 IMAD.MOV.U32 R5, RZ, RZ, R22 ;  /* 0x000000ffff05d224 */ /* 0x001fc400078e0016 */
[----:B------:R-:W-:-:S05]  /*66f00*/  @!P5 IMAD.MOV.U32 R4, RZ, RZ, R8 ;  /* 0x000000ffff04d224 */ /* 0x000fca00078e0008 */
[----:B------:R0:W3:Y:S02]  /*66f10*/  @!P5 LDG.E.U16 R7, [R4.64] ;  /* 0x000000060407d981 */ /* 0x0000e4000c1e1500 */
[----:B0-----:R-:W-:Y:S02]  /*66f20*/  @!P5 IMAD.MOV.U32 R4, RZ, RZ, R13 ;  /* 0x000000ffff04d224 */ /* 0x001fe400078e000d */
[----:B------:R-:W-:-:S05]  /*66f30*/  @!P5 IMAD.MOV.U32 R5, RZ, RZ, R15 ;  /* 0x000000ffff05d224 */ /* 0x000fca00078e000f */
[----:B------:R4:W3:Y:S02]  /*66f40*/  @!P5 LDG.E.U16 R12, [R4.64] ;  /* 0x00000006040cd981 */ /* 0x0008e4000c1e1500 */
[----:B----4-:R-:W-:Y:S02]  /*66f50*/  @!P5 IMAD.MOV.U32 R4, RZ, RZ, R9 ;  /* 0x000000ffff04d224 */ /* 0x010fe400078e0009 */
[----:B--2---:R-:W-:Y:S01]  /*66f60*/  @!P5 IMAD.MOV.U32 R5, RZ, RZ, R10 ;  /* 0x000000ffff05d224 */ /* 0x004fe200078e000a */
[----:B---3--:R0:W-:Y:S01]  /*66f70*/  STL [R1+0x6988], R2 ;  /* 0x0069880201007387 */ /* 0x0081e20000100800 */
[----:B------:R-:W2:Y:S01]  /*66f80*/  LDL R8, [R1+0x32b8] ;  /* 0x0032b80001087983 */ /* 0x000ea20000100800 */
[----:B0-----:R-:W-:-:S06]  /*66f90*/  PRMT R2, RZ, 0x7610, R2 ;  /* 0x00007610ff027816 */ /* 0x001fcc0000000002 */
[----:B------:R0:W3:Y:S04]  /*66fa0*/  @!P5 LDG.E.U16 R2, [R4.64] ;  /* 0x000000060402d981 */ /* 0x0000e8000c1e1500 */
[----:B------:R1:W-:Y:S01]  /*66fb0*/  STL [R1+0x10], R7 ;  /* 0x0000100701007387 */ /* 0x0003e20000100800 */
[----:B------:R-:W4:Y:S03]  /*66fc0*/  LDL R13, [R1+0x32f8] ;  /* 0x0032f800010d7983 */ /* 0x000f260000100800 */
[----:B-1----:R-:W4:Y:S04]  /*66fd0*/  LDL R7, [R1+0x32f4] ;  /* 0x0032f40001077983 */ /* 0x002f280000100800 */
[----:B------:R1:W-:Y:S01]  /*66fe0*/  STL [R1+0xc], R12 ;  /* 0x00000c0c01007387 */ /* 0x0003e20000100800 */
[----:B------:R-:W-:Y:S01]  /*66ff0*/  PRMT R0, RZ, 0x7610, R0 ;  /* 0x00007610ff007816 */ /* 0x000fe20000000000 */
[----:B0-----:R-:W-:-:S02]  /*67000*/  @!P5 IMAD.MOV.U32 R4, RZ, RZ, R11 ;  /* 0x000000ffff04d224 */ /* 0x001fc400078e000b */
[----:B------:R-:W-:Y:S01]  /*67010*/  @!P5 IMAD.MOV.U32 R5, RZ, RZ, R14 ;  /* 0x000000ffff05d224 */ /* 0x000fe200078e000e */
[----:B------:R-:W4:Y:S04]  /*67020*/  LDL R10, [R1+0x3338] ;  /* 0x00333800010a7983 */ /* 0x000f280000100800 */
[----:B------:R-:W4:Y:S04]  /*67030*/  LDL R9, [R1+0x3374] ;  /* 0x0033740001097983 */ /* 0x000f280000100800 */
[----:B------:R2:W4:Y:S01]  /*67040*/  @!P5 LDG.E.U16 R0, [R4.64] ;  /* 0x000000060400d981 */ /* 0x000522000c1e1500 */
[----:B------:R-:W-:-:S03]  /*67050*/  PRMT R24, RZ, 0x7610, R24 ;  /* 0x00007610ff187816 */ /* 0x000fc60000000018 */
[----:B------:R-:W4:Y:S04]  /*67060*/  LDL R11, [R1+0x3378] ;  /* 0x00337800010b7983 */ /* 0x000f280000100800 */
[----:B-1----:R-:W4:Y:S01]  /*67070*/  LDL R12, [R1+0x3334] ;  /* 0x00333400010c7983 */ /* 0x002f220000100800 */
[----:B------:R-:W-:Y:S01]  /*67080*/  PRMT R6, RZ, 0x7610, R6 ;  /* 0x00007610ff067816 */ /* 0x000fe20000000006 */
[----:B--2---:R-:W-:Y:S02]  /*67090*/  @!P5 IMAD.MOV.U32 R5, RZ, RZ, R8 ;  /* 0x000000ffff05d224 */ /* 0x004fe400078e0008 */
[----:B---3--:R0:W-:Y:S04]  /*670a0*/  STL [R1+0x4], R2 ;  /* 0x0000040201007387 */ /* 0x0081e80000100800 */
[----:B0-----:R-:W2:Y:S01]  /*670b0*/  LDL R2, [R1+0x33b4] ;  /* 0x0033b40001027983 */ /* 0x001ea20000100800 */
[----:B----4-:R-:W-:-:S05]  /*670c0*/  @!P5 IMAD.MOV.U32 R4, RZ, RZ, R7 ;  /* 0x000000ffff04d224 */ /* 0x010fca00078e0007 */
[----:B------:R0:W3:Y:S02]  /*670d0*/  @!P5 LDG.E.U16 R24, [R4.64] ;  /* 0x000000060418d981 */ /* 0x0000e4000c1e1500 */
[----:B0-----:R-:W-:Y:S02]  /*670e0*/  @!P5 IMAD.MOV.U32 R4, RZ, RZ, R12 ;  /* 0x000000ffff04d224 */ /* 0x001fe400078e000c */
[----:B------:R-:W-:-:S05]  /*670f0*/  @!P5 IMAD.MOV.U32 R5, RZ, RZ, R13 ;  /* 0x000000ffff05d224 */ /* 0x000fca00078e000d */
[----:B------:R0:W4:Y:S04]  /*67100*/  @!P5 LDG.E.U16 R6, [R4.64] ;  /* 0x000000060406d981 */ /* 0x000128000c1e1500 */
[----:B------:R1:W-:Y:S01]  /*67110*/  STL [R1+0x6958], R0 ;  /* 0x0069580001007387 */ /* 0x0003e20000100800 */
[----:B------:R-:W-:Y:S02]  /*67120*/  STL [R1+0x18], R26 ;  /* 0x0000181a01007387 */ /* 0x000fe40000100800 */
[----:B------:R-:W4:Y:S02]  /*67130*/  LDL R8, [R1+0x33b8] ;  /* 0x0033b80001087983 */ /* 0x000f240000100800 */
[----:B------:R-:W4:Y:S02]  /*67140*/  LDL R7, [R1+0x33e4] ;  /* 0x0033e40001077983 */ /* 0x000f240000100800 */
[----:B------:R-:W-:-:S02]  /*67150*/  @!P5 IMAD.MOV.U32 R14, RZ, RZ, R9 ;  /* 0x000000ffff0ed224 */ /* 0x000fc400078e0009 */
[----:B------:R-:W-:Y:S01]  /*67160*/  @!P5 IMAD.MOV.U32 R15, RZ, RZ, R10 ;  /* 0x000000ffff0fd224 */ /* 0x000fe200078e000a */
[----:B0-----:R-:W-:Y:S02]  /*67170*/  PRMT R5, RZ, 0x7610, R5 ;  /* 0x00007610ff057816 */ /* 0x001fe40000000005 */
[----:B------:R-:W-:-:S04]  /*67180*/  PRMT R4, RZ, 0x7610, R4 ;  /* 0x00007610ff047816 */ /* 0x000fc80000000004 */
[----:B------:R0:W4:Y:S02]  /*67190*/  @!P5 LDG.E.U16 R5, [R14.64] ;  /* 0x000000060e05d981 */ /* 0x000124000c1e1500 */
[----:B0-----:R-:W-:Y:S02]  /*671a0*/  @!P5 IMAD.MOV.U32 R15, RZ, RZ, R11 ;  /* 0x000000ffff0fd224 */ /* 0x001fe400078e000b */
[----:B--2---:R-:W-:-:S05]  /*671b0*/  @!P5 IMAD.MOV.U32 R14, RZ, RZ, R2 ;  /* 0x000000ffff0ed224 */ /* 0x004fca00078e0002 */
[----:B------:R0:W2:Y:S04]  /*671c0*/  @!P5 LDG.E.U16 R4, [R14.64] ;  /* 0x000000060e04d981 */ /* 0x0000a8000c1e1500 */
[----:B---3--:R-:W-:Y:S04]  /*671d0*/  STL [R1+0x698c], R24 ;  /* 0x00698c1801007387 */ /* 0x008fe80000100800 */
[----:B----4-:R3:W-:Y:S01]  /*671e0*/  STL [R1+0x6990], R6 ;  /* 0x0069900601007387 */ /* 0x0107e20000100800 */
[----:B------:R-:W4:Y:S02]  /*671f0*/  LDL R10, [R1+0x3288] ;  /* 0x00328800010a7983 */ /* 0x000f240000100800 */
[----:B------:R-:W4:Y:S01]  /*67200*/  LDL R9, [R1+0x32c4] ;  /* 0x0032c40001097983 */ /* 0x000f220000100800 */
[----:B------:R-:W-:Y:S01]  /*67210*/  PRMT R3, RZ, 0x7610, R3 ;  /* 0x00007610ff037816 */ /* 0x000fe20000000003 */
[----:B0-----:R-:W-:-:S02]  /*67220*/  @!P5 IMAD.MOV.U32 R14, RZ, RZ, R7 ;  /* 0x000000ffff0ed224 */ /* 0x001fc400078e0007 */
[----:B------:R-:W-:-:S05]  /*67230*/  @!P5 IMAD.MOV.U32 R15, RZ, RZ, R8 ;  /* 0x000000ffff0fd224 */ /* 0x000fca00078e0008 */
[----:B------:R4:W4:Y:S04]  /*67240*/  @!P5 LDG.E.U16 R3, [R14.64] ;  /* 0x000000060e03d981 */ /* 0x000928000c1e1500 */
[----:B------:R0:W-:Y:S01]  /*67250*/  STL [R1+0x6994], R5 ;  /* 0x0069940501007387 */ /* 0x0001e20000100800 */
[----:B------:R-:W4:Y:S02]  /*67260*/  LDL R2, [R1+0x32c0] ;  /* 0x0032c00001027983 */ /* 0x000f240000100800 */
[----:B-1----:R-:W4:Y:S01]  /*67270*/  LDL R0, [R1+0x32fc] ;  /* 0x0032fc0001007983 */ /* 0x002f220000100800 */
[----:B------:R-:W-:Y:S01]  /*67280*/  PRMT R20, RZ, 0x7610, R20 ;  /* 0x00007610ff147816 */ /* 0x000fe20000000014 */
[----:B--2---:R1:W-:Y:S01]  /*67290*/  STL [R1+0x6998], R4 ;  /* 0x0069980401007387 */ /* 0x0043e20000100800 */
[----:B------:R-:W2:Y:S02]  /*672a0*/  LDL R8, [R1+0x32c8] ;  /* 0x0032c80001087983 */ /* 0x000ea40000100800 */
[----:B------:R-:W2:Y:S02]  /*672b0*/  LDL R7, [R1+0x3304] ;  /* 0x0033040001077983 */ /* 0x000ea40000100800 */
[----:B---3--:R-:W3:Y:S01]  /*672c0*/  LDL R6, [R1+0x3300] ;  /* 0x0033000001067983 */ /* 0x008ee20000100800 */
[----:B0-----:R-:W3:Y:S01]  /*672d0*/  LDL R5, [R1+0x333c] ;  /* 0x00333c0001057983 */ /* 0x001ee20000100800 */
[----:B----4-:R-:W-:-:S02]  /*672e0*/  @!P5 IMAD.MOV.U32 R15, RZ, RZ, R10 ;  /* 0x000000ffff0fd224 */ /* 0x010fc400078e000a */
[----:B------:R-:W-:-:S05]  /*672f0*/  @!P5 IMAD.MOV.U32 R14, RZ, RZ, R9 ;  /* 0x000000ffff0ed224 */ /* 0x000fca00078e0009 */
[----:B------:R0:W4:Y:S04]  /*67300*/  @!P5 LDG.E.U16 R20, [R14.64] ;  /* 0x000000060e14d981 */ /* 0x000128000c1e1500 */
[----:B------:R0:W-:Y:S01]  /*67310*/  STL [R1+0x699c], R3 ;  /* 0x00699c0301007387 */ /* 0x0001e20000100800 */
[----:B------:R-:W-:Y:S01]  /*67320*/  PRMT R18, RZ, 0x7610, R18 ;  /* 0x00007610ff127816 */ /* 0x000fe20000000012 */
[----:B-1----:R-:W4:Y:S01]  /*67330*/  LDL R4, [R1+0x3308] ;  /* 0x0033080001047983 */ /* 0x002f220000100800 */
[----:B------:R-:W-:Y:S01]  /*67340*/  PRMT R16, RZ, 0x7610, R16 ;  /* 0x00007610ff107816 */ /* 0x000fe20000000010 */
[----:B0-----:R-:W-:Y:S01]  /*67350*/  @!P5 IMAD.MOV.U32 R15, RZ, RZ, R2 ;  /* 0x000000ffff0fd224 */ /* 0x001fe200078e0002 */
[----:B------:R-:W4:Y:S01]  /*67360*/  LDL R3, [R1+0x3344] ;  /* 0x0033440001037983 */ /* 0x000f220000100800 */
[----:B------:R-:W-:-:S05]  /*67370*/  @!P5 IMAD.MOV.U32 R14, RZ, RZ, R0 ;  /* 0x000000ffff0ed224 */ /* 0x000fca00078e0000 */
[----:B------:R2:W4:Y:S01]  /*67380*/  @!P5 LDG.E.U16 R18, [R14.64] ;  /* 0x000000060e12d981 */ /* 0x000522000c1e1500 */
[----:B------:R-:W-:Y:S01]  /*67390*/  PRMT R17, RZ, 0x7610, R17 ;  /* 0x00007610ff117816 */ /* 0x000fe20000000011 */
[----:B--2---:R-:W-:Y:S02]  /*673a0*/  @!P5 IMAD.MOV.U32 R15, RZ, RZ, R8 ;  /* 0x000000ffff0fd224 */ /* 0x004fe400078e0008 */
[----:B------:R-:W-:-:S05]  /*673b0*/  @!P5 IMAD.MOV.U32 R14, RZ, RZ, R7 ;  /* 0x000000ffff0ed224 */ /* 0x000fca00078e0007 */
[----:B------:R3:W2:Y:S02]  /*673c0*/  @!P5 LDG.E.U16 R16, [R14.64] ;  /* 0x000000060e10d981 */ /* 0x0006a4000c1e1500 */
[----:B---3--:R-:W-:Y:S02]  /*673d0*/  @!P5 IMAD.MOV.U32 R14, RZ, RZ, R5 ;  /* 0x000000ffff0ed224 */ /* 0x008fe400078e0005 */
[----:B------:R-:W-:-:S05]  /*673e0*/  @!P5 IMAD.MOV.U32 R15, RZ, RZ, R6 ;  /* 0x000000ffff0fd224 */ /* 0x000fca00078e0006 */
[----:B------:R0:W3:Y:S04]  /*673f0*/  @!P5 LDG.E.U16 R17, [R14.64] ;  /* 0x000000060e11d981 */ /* 0x0000e8000c1e1500 */
[----:B----4-:R-:W-:Y:S01]  /*67400*/  STL [R1+0x6948], R20 ;  /* 0x0069481401007387 */ /* 0x010fe20000100800 */
[----:B------:R-:W4:Y:S02]  /*67410*/  LDL R2, [R1+0x3340] ;  /* 0x0033400001027983 */ /* 0x000f240000100800 */
[----:B------:R-:W4:Y:S01]  /*67420*/  LDL R0, [R1+0x337c] ;  /* 0x00337c0001007983 */ /* 0x000f220000100800 */
[----:B------:R-:W-:Y:S01]  /*67430*/  PRMT R19, RZ, 0x7610, R19 ;  /* 0x00007610ff137816 */ /* 0x000fe20000000013 */
[----:B0-----:R-:W-:Y:S02]  /*67440*/  @!P5 IMAD.MOV.U32 R15, RZ, RZ, R4 ;  /* 0x000000ffff0fd224 */ /* 0x001fe400078e0004 */
[----:B------:R-:W-:-:S05]  /*67450*/  @!P5 IMAD.MOV.U32 R14, RZ, RZ, R3 ;  /* 0x000000ffff0ed224 */ /* 0x000fca00078e0003 */
[----:B------:R4:W4:Y:S01]  /*67460*/  @!P5 LDG.E.U16 R19, [R14.64] ;  /* 0x000000060e13d981 */ /* 0x000922000c1e1500 */
[----:B------:R-:W-:-:S03]  /*67470*/  PRMT R21, RZ, 0x7610, R21 ;  /* 0x00007610ff157816 */ /* 0x000fc60000000015 */
[----:B------:R0:W-:Y:S04]  /*67480*/  STL [R1+0x695c], R18 ;  /* 0x00695c1201007387 */ /* 0x0001e80000100800 */
[----:B--2---:R-:W-:Y:S04]  /*67490*/  STL [R1+0x694c], R16 ;  /* 0x00694c1001007387 */ /* 0x004fe80000100800 */
[----:B---3--:R1:W-:Y:S01]  /*674a0*/  STL [R1+0x6960], R17 ;  /* 0x0069601101007387 */ /* 0x0083e20000100800 */
[----:B------:R-:W2:Y:S02]  /*674b0*/  LDL R4, [R1+0x3348] ;  /* 0x0033480001047983 */ /* 0x000ea40000100800 */
[----:B------:R-:W3:Y:S02]  /*674c0*/  LDL R3, [R1+0x3384] ;  /* 0x0033840001037983 */ /* 0x000ee40000100800 */
[----:B----4-:R-:W-:-:S02]  /*674d0*/  @!P5 IMAD.MOV.U32 R15, RZ, RZ, R2 ;  /* 0x000000ffff0fd224 */ /* 0x010fc400078e0002 */
[----:B------:R-:W-:-:S05]  /*674e0*/  @!P5 IMAD.MOV.U32 R14, RZ, RZ, R0 ;  /* 0x000000ffff0ed224 */ /* 0x000fca00078e0000 */
[----:B------:R2:W4:Y:S04]  /*674f0*/  @!P5 LDG.E.U16 R21, [R14.64] ;  /* 0x000000060e15d981 */ /* 0x000528000c1e1500 */
[----:B------:R-:W-:Y:S01]  /*67500*/  STL [R1+0x6950], R19 ;  /* 0x0069501301007387 */ /* 0x000fe20000100800 */
[----:B0-----:R-:W4:Y:S02]  /*67510*/  LDL R18, [R1+0x3380] ;  /* 0x0033800001127983 */ /* 0x001f240000100800 */
[----:B------:R-:W4:Y:S02]  /*67520*/  LDL R13, [R1+0x33bc] ;  /* 0x0033bc00010d7983 */ /* 0x000f240000100800 */
[----:B-1----:R-:W4:Y:S01]  /*67530*/  LDL R17, [R1+0x3388] ;  /* 0x0033880001117983 */ /* 0x002f220000100800 */
[----:B------:R-:W4:Y:S01]  /*67540*/  LDL R16, [R1+0x33c4] ;  /* 0x0033c40001107983 */ /* 0x000f220000100800 */
        /* <DEDUP_REMOVED lines=11> */
[----:B--2---:R-:W-:-:S02]  /*67600*/  @!P5 IMAD.MOV.U32 R15, RZ, RZ, R4 ;  /* 0x000000ffff0fd224 */ /* 0x004fc400078e0004 */
[----:B---3--:R-:W-:Y:S01]  /*67610*/  @!P5 IMAD.MOV.U32 R14, RZ, RZ, R3 ;  /* 0x000000ffff0ed224 */ /* 0x008fe200078e0003 */
[----:B----4-:R-:W-:Y:S01]  /*67620*/  STL [R1+0x6964], R21 ;  /* 0x0069641501007387 */ /* 0x010fe20000100800 */
[----:B------:R-:W2:Y:S02]  /*67630*/  LDL R4, [R1+0x33c0] ;  /* 0x0033c00001047983 */ /* 0x000ea40000100800 */
[----:B------:R-:W3:Y:S01]  /*67640*/  LDL R3, [R1+0x33e0] ;  /* 0x0033e00001037983 */ /* 0x000ee20000100800 */
[----:B------:R-:W-:Y:S02]  /*67650*/  PRMT R23, RZ, 0x7610, R23 ;  /* 0x00007610ff177816 */ /* 0x000fe40000000017 */
[----:B------:R-:W-:Y:S02]  /*67660*/  PRMT R25, RZ, 0x7610, R25 ;  /* 0x00007610ff197816 */ /* 0x000fe40000000019 */
[----:B------:R-:W-:Y:S02]  /*67670*/  PRMT R27, RZ, 0x7610, R27 ;  /* 0x00007610ff1b7816 */ /* 0x000fe4000000001b */
[----:B------:R-:W-:Y:S01]  /*67680*/  PRMT R29, RZ, 0x7610, R29 ;  /* 0x00007610ff1d7816 */ /* 0x000fe2000000001d */
[----:B------:R-:W4:Y:S04]  /*67690*/  LDL.LU R11, [R1+0x33c] ;  /* 0x00033c00010b7983 */ /* 0x000f280000300800 */
[----:B------:R0:W4:Y:S01]  /*676a0*/  @!P5 LDG.E.U16 R23, [R14.64] ;  /* 0x000000060e17d981 */ /* 0x000122000c1e1500 */
[----:B------:R-:W4:Y:S02]  /*676b0*/  LDL.LU R12, [R1+0x324] ;  /* 0x00032400010c7983 */ /* 0x000f240000300800 */
[----:B------:R-:W4:Y:S02]  /*676c0*/  LDL.LU R22, [R1+0x2fc] ;  /* 0x0002fc0001167983 */ /* 0x000f240000300800 */
[----:B0-----:R-:W-:-:S02]  /*676d0*/  @!P5 IMAD.MOV.U32 R14, RZ, RZ, R13 ;  /* 0x000000ffff0ed224 */ /* 0x001fc400078e000d */
[----:B------:R-:W-:-:S05]  /*676e0*/  @!P5 IMAD.MOV.U32 R15, RZ, RZ, R18 ;  /* 0x000000ffff0fd224 */ /* 0x000fca00078e0012 */
[----:B------:R0:W4:Y:S02]  /*676f0*/  @!P5 LDG.E.U16 R25, [R14.64] ;  /* 0x000000060e19d981 */ /* 0x000124000c1e1500 */
[----:B0-----:R-:W-:Y:S02]  /*67700*/  @!P5 IMAD.MOV.U32 R14, RZ, RZ, R16 ;  /* 0x000000ffff0ed224 */ /* 0x001fe400078e0010 */
[----:B------:R-:W-:-:S05]  /*67710*/  @!P5 IMAD.MOV.U32 R15, RZ, RZ, R17 ;  /* 0x000000ffff0fd224 */ /* 0x000fca00078e0011 */
[----:B------:R2:W4:Y:S04]  /*67720*/  @!P5 LDG.E.U16 R27, [R14.64] ;  /* 0x000000060e1bd981 */ /* 0x000528000c1e1500 */
[----:B------:R-:W0:Y:S01]  /*67730*/  S2R R13, SR_TID.X ;  /* 0x00000000000d7919 */ /* 0x000e220000002100 */
[----:B--2---:R-:W-:Y:S02]  /*67740*/  @!P5 IMAD.MOV.U32 R15, RZ, RZ, R4 ;  /* 0x000000ffff0fd224 */ /* 0x004fe400078e0004 */
[----:B---3--:R-:W-:-:S05]  /*67750*/  @!P5 IMAD.MOV.U32 R14, RZ, RZ, R3 ;  /* 0x000000ffff0ed224 */ /* 0x008fca00078e0003 */
[----:B------:R-:W2:Y:S01]  /*67760*/  @!P5 LDG.E.U16 R29, [R14.64] ;  /* 0x000000060e1dd981 */ /* 0x000ea2000c1e1500 */
[----:B0-----:R-:W-:-:S05]  /*67770*/  LOP3.LUT R13, R13, 0x7f, RZ, 0xc0, !PT ;  /* 0x0000007f0d0d7812 */ /* 0x001fca00078ec0ff */
[----:B------:R-:W-:-:S05]  /*67780*/  IMAD.SHL.U32 R13, R13, 0x2, RZ ;  /* 0x000000020d0d7824 */ /* 0x000fca00078e00ff */
[----:B------:R-:W-:-:S05]  /*67790*/  LOP3.LUT R13, R13, 0x20, RZ, 0x3c, !PT ;  /* 0x000000200d0d7812 */ /* 0x000fca00078e3cff */
[----:B------:R-:W-:Y:S01]  /*677a0*/  STS.U16 [R13+0x8200], R5 ;  /* 0x008200050d007388 */ /* 0x000fe20000000400 */
[----:B------:R-:W-:Y:S02]  /*677b0*/  STS.U16 [R13+0x8a00], R6 ;  /* 0x008a00060d007388 */ /* 0x000fe40000000400 */
[----:B------:R-:W-:Y:S02]  /*677c0*/  STS.U16 [R13+0x9200], R24 ;  /* 0x009200180d007388 */ /* 0x000fe40000000400 */
[----:B------:R-:W-:Y:S01]  /*677d0*/  STS.U16 [R13+0x9a00], R0 ;  /* 0x009a00000d007388 */ /* 0x000fe20000000400 */
[----:B------:R-:W-:Y:S01]  /*677e0*/  STS.U16 [R13+0xa200], R2 ;  /* 0x00a200020d007388 */ /* 0x000fe20000000400 */
[----:B------:R-:W-:Y:S02]  /*677f0*/  STS.U16 [R13+0xaa00], R7 ;  /* 0x00aa00070d007388 */ /* 0x000fe40000000400 */
[----:B------:R-:W-:Y:S01]  /*67800*/  STS.U16 [R13+0xb200], R8 ;  /* 0x00b200080d007388 */ /* 0x000fe20000000400 */
[----:B----4-:R-:W-:Y:S01]  /*67810*/  STL [R1+0x6954], R23 ;  /* 0x0069541701007387 */ /* 0x010fe20000100800 */
[----:B------:R-:W-:Y:S02]  /*67820*/  STS.U16 [R13+0xba00], R9 ;  /* 0x00ba00090d007388 */ /* 0x000fe40000000400 */
[----:B------:R-:W-:Y:S02]  /*67830*/  STL [R1+0x6968], R25 ;  /* 0x0069681901007387 */ /* 0x000fe40000100800 */
[----:B------:R-:W-:Y:S01]  /*67840*/  STS.U16 [R13+0xc200], R10 ;  /* 0x00c2000a0d007388 */ /* 0x000fe20000000400 */
[----:B------:R-:W-:Y:S01]  /*67850*/  STS.U16 [R13+0xca00], R26 ;  /* 0x00ca001a0d007388 */ /* 0x000fe20000000400 */
[----:B------:R0:W-:Y:S03]  /*67860*/  STS.U16 [R13+0xd200], R28 ;  /* 0x00d2001c0d007388 */ /* 0x0001e60000000400 */
[----:B------:R-:W-:Y:S04]  /*67870*/  STL [R1+0x696c], R27 ;  /* 0x00696c1b01007387 */ /* 0x000fe80000100800 */
[----:B--2---:R1:W-:Y:S01]  /*67880*/  STL [R1+0x6970], R29 ;  /* 0x0069701d01007387 */ /* 0x0043e20000100800 */
[----:B0-----:R-:W2:Y:S03]  /*67890*/  LDL.LU R28, [R1+0x2e4] ;  /* 0x0002e400011c7983 */ /* 0x001ea60000300800 */
[----:B-1----:R-:W3:Y:S04]  /*678a0*/  LDL.LU R29, [R1+0x29c] ;  /* 0x00029c00011d7983 */ /* 0x002ee80000300800 */
[----:B---3--:R0:W-:Y:S04]  /*678b0*/  STL [R1+0x69f0], R29 ;  /* 0x0069f01d01007387 */ /* 0x0081e80000100800 */
[----:B0-----:R-:W3:Y:S01]  /*678c0*/  LDL.LU R29, [R1+0x2b4] ;  /* 0x0002b400011d7983 */ /* 0x001ee20000300800 */
[----:B------:R-:W-:Y:S02]  /*678d0*/  STS.U16 [R13+0xda00], R11 ;  /* 0x00da000b0d007388 */ /* 0x000fe40000000400 */
[----:B------:R-:W-:Y:S02]  /*678e0*/  STS.U16 [R13+0xe200], R12 ;  /* 0x00e2000c0d007388 */ /* 0x000fe40000000400 */
[----:B------:R-:W-:Y:S01]  /*678f0*/  STS.U16 [R13+0xea00], R22 ;  /* 0x00ea00160d007388 */ /* 0x000fe20000000400 */
[----:B---3--:R0:W-:Y:S04]  /*67900*/  STL [R1+0x69f4], R29 ;  /* 0x0069f41d01007387 */ /* 0x0081e80000100800 */
[----:B0-----:R-:W3:Y:S01]  /*67910*/  LDL.LU R29, [R1+0x2cc] ;  /* 0x0002cc00011d7983 */ /* 0x001ee20000300800 */
        /* <DEDUP_REMOVED lines=25> */
[----:B--2---:R0:W-:Y:S01]  /*67ab0*/  STS.U16 [R13+0xf200], R28 ;  /* 0x00f2001c0d007388 */ /* 0x0041e20000000400 */
[----:B------:R-:W2:Y:S03]  /*67ac0*/  LDL.LU R12, [R1+0x54] ;  /* 0x00005400010c7983 */ /* 0x000ea60000300800 */
[----:B0-----:R-:W2:Y:S04]  /*67ad0*/  LDL.LU R28, [R1+0x50] ;  /* 0x00005000011c7983 */ /* 0x001ea80000300800 */
[----:B---3--:R0:W-:Y:S04]  /*67ae0*/  STS.U16 [R13+0xfa00], R29 ;  /* 0x00fa001d0d007388 */ /* 0x0081e80000000400 */
[----:B0-----:R-:W3:Y:S04]  /*67af0*/  LDL.LU R29, [R1+0x69f4] ;  /* 0x0069f400011d7983 */ /* 0x001ee80000300800 */
[----:B---3--:R0:W-:Y:S04]  /*67b00*/  STS.U16 [R13+0x10200], R29 ;  /* 0x0102001d0d007388 */ /* 0x0081e80000000400 */
[----:B0-----:R-:W3:Y:S04]  /*67b10*/  LDL.LU R29, [R1+0x69f0] ;  /* 0x0069f000011d7983 */ /* 0x001ee80000300800 */
[----:B---3--:R-:W-:Y:S01]  /*67b20*/  STS.U16 [R13+0x10a00], R29 ;  /* 0x010a001d0d007388 */ /* 0x008fe20000000400 */
        /* <DEDUP_REMOVED lines=25> */
[----:B--2---:R-:W-:Y:S02]  /*67cc0*/  STS.U16 [R13+0x1da00], R12 ;  /* 0x01da000c0d007388 */ /* 0x004fe40000000400 */
        /* <DEDUP_REMOVED lines=47> */
[----:B--2---:R-:W-:Y:S01]  /*67fc0*/  STS.U16 [R9+0x300], R29 ;  /* 0x0003001d09007388 */ /* 0x004fe20000000400 */
        /* <DEDUP_REMOVED lines=20> */
[----:B------:R1:W-:Y:S02]  /*68110*/  STS.U16 [R9+0xab00], R10 ;  /* 0x00ab000a09007388 */ /* 0x0003e40000000400 */
[----:B------:R-:W-:Y:S02]  /*68120*/  STS.U16 [R9+0xb300], R26 ;  /* 0x00b3001a09007388 */ /* 0x000fe40000000400 */
[----:B------:R2:W-:Y:S01]  /*68130*/  STS.U16 [R9+0xbb00], R11 ;  /* 0x00bb000b09007388 */ /* 0x0005e20000000400 */
[----:B0-----:R-:W4:Y:S01]  /*68140*/  LDL.LU R8, [R1+0x320] ;  /* 0x0003200001087983 */ /* 0x001f220000300800 */
[----:B-1----:R-:W4:Y:S02]  /*68150*/  LDL.LU R10, [R1+0x2f8] ;  /* 0x0002f800010a7983 */ /* 0x002f240000300800 */
[----:B--2---:R-:W2:Y:S01]  /*68160*/  LDL.LU R11, [R1+0x2c8] ;  /* 0x0002c800010b7983 */ /* 0x004ea20000300800 */
[----:B------:R-:W-:Y:S01]  /*68170*/  STS.U16 [R9+0xc300], R12 ;  /* 0x00c3000c09007388 */ /* 0x000fe20000000400 */
[----:B------:R-:W-:Y:S02]  /*68180*/  STS.U16 [R9+0xcb00], R13 ;  /* 0x00cb000d09007388 */ /* 0x000fe40000000400 */
[----:B------:R-:W-:Y:S02]  /*68190*/  STS.U16 [R9+0xd300], R22 ;  /* 0x00d3001609007388 */ /* 0x000fe40000000400 */
[----:B---3--:R-:W-:Y:S01]  /*681a0*/  STS.U16 [R9+0xdb00], R28 ;  /* 0x00db001c09007388 */ /* 0x008fe20000000400 */
        /* <DEDUP_REMOVED lines=26> */
[----:B----4-:R0:W-:Y:S01]  /*68350*/  STS.U16 [R9+0xe300], R8 ;  /* 0x00e3000809007388 */ /* 0x0101e20000000400 */
[----:B------:R-:W3:Y:S02]  /*68360*/  LDL.LU R7, [R1+0x38] ;  /* 0x0000380001077983 */ /* 0x000ee40000300800 */
[----:B------:R1:W-:Y:S01]  /*68370*/  STS.U16 [R9+0xeb00], R10 ;  /* 0x00eb000a09007388 */ /* 0x0003e20000000400 */
[----:B0-----:R-:W3:Y:S01]  /*68380*/  LDL.LU R8, [R1+0x34] ;  /* 0x0000340001087983 */ /* 0x001ee20000300800 */
[----:B-1----:R-:W3:Y:S03]  /*68390*/  LDL.LU R10, [R1+0x1c] ;  /* 0x00001c00010a7983 */ /* 0x002ee60000300800 */
        /* <DEDUP_REMOVED lines=32> */
[----:B0-----:R-:W0:Y:S01]  /*685a0*/  S2R R26, SR_TID.X ;  /* 0x00000000001a7919 */ /* 0x001e220000002100 */
[----:B------:R1:W-:Y:S02]  /*685b0*/  STS.U16 [R9+0x1bb00], R2 ;  /* 0x01bb000209007388 */ /* 0x0003e40000000400 */
[----:B------:R-:W-:Y:S02]  /*685c0*/  STS.U16 [R9+0x1c300], R7 ;  /* 0x01c3000709007388 */ /* 0x000fe40000000400 */
[----:B------:R-:W-:Y:S01]  /*685d0*/  STS.U16 [R9+0x1cb00], R8 ;  /* 0x01cb000809007388 */ /* 0x000fe20000000400 */
[----:B------:R-:W-:Y:S01]  /*685e0*/  STS.U16 [R9+0x1d300], R10 ;  /* 0x01d3000a09007388 */ /* 0x000fe20000000400 */
[C---:B0-----:R-:W-:Y:S01]  /*685f0*/  LOP3.LUT R0, R26.reuse, 0x7f, RZ, 0xc0, !PT ;  /* 0x0000007f1a007812 */ /* 0x041fe200078ec0ff */
[----:B------:R-:W-:-:S04]  /*68600*/  LOP3.LUT R26, R26, 0x7f, RZ, 0xc0, !PT ;  /* 0x0000007f1a1a7812 */ /* 0x000fc800078ec0ff */
[----:B-1----:R-:W-:Y:S01]  /*68610*/  IMAD.SHL.U32 R2, R0, 0x2, RZ ;  /* 0x0000000200027824 */ /* 0x002fe200078e00ff */
[----:B--2---:R0:W-:Y:S01]  /*68620*/  STL [R1+0x69c8], R29 ;  /* 0x0069c81d01007387 */ /* 0x0041e20000100800 */
        /* <DEDUP_REMOVED lines=10> */
[----:B------:R-:W2:Y:S02]  /*686d0*/  LDL.LU R20, [R1+0x434] ;  /* 0x0004340001147983 */ /* 0x000ea40000300800 */
[----:B0-----:R-:W-:Y:S01]  /*686e0*/  IMAD.SHL.U32 R29, R26, 0x2, RZ ;  /* 0x000000021a1d7824 */ /* 0x001fe200078e00ff */
[----:B------:R-:W2:Y:S01]  /*686f0*/  LDL.LU R3, [R1+0x41c] ;  /* 0x00041c0001037983 */ /* 0x000ea20000300800 */
[----:B------:R-:W2:Y:S02]  /*68700*/  LDL.LU R4, [R1+0x3f4] ;  /* 0x0003f40001047983 */ /* 0x000ea40000300800 */
[----:B------:R-:W2:Y:S02]  /*68710*/  LDL.LU R5, [R1+0x3dc] ;  /* 0x0003dc0001057983 */ /* 0x000ea40000300800 */
[----:B------:R-:W2:Y:S01]  /*68720*/  LDL.LU R6, [R1+0x3c4] ;  /* 0x0003c40001067983 */ /* 0x000ea20000300800 */
[----:B------:R-:W2:Y:S01]  /*68730*/  LDL.LU R24, [R1+0x3ac] ;  /* 0x0003ac0001187983 */ /* 0x000ea20000300800 */
[----:B------:R-:W-:Y:S01]  /*68740*/  LOP3.LUT R29, R29, 0x30, RZ, 0x3c, !PT ;  /* 0x000000301d1d7812 */ /* 0x000fe200078e3cff */
[----:B------:R-:W2:Y:S02]  /*68750*/  LDL.LU R7, [R1+0x394] ;  /* 0x0003940001077983 */ /* 0x000ea40000300800 */
[----:B------:R-:W2:Y:S01]  /*68760*/  LDL.LU R8, [R1+0x37c] ;  /* 0x00037c0001087983 */ /* 0x000ea20000300800 */
[----:B------:R-:W2:Y:S01]  /*68770*/  LDL.LU R9, [R1+0x364] ;  /* 0x0003640001097983 */ /* 0x000ea20000300800 */
[----:B------:R-:W2:Y:S02]  /*68780*/  LDL.LU R10, [R1+0x34c] ;  /* 0x00034c00010a7983 */ /* 0x000ea40000300800 */
[----:B------:R-:W2:Y:S01]  /*68790*/  LDL.LU R26, [R1+0x334] ;  /* 0x00033400011a7983 */ /* 0x000ea20000300800 */
[----:B------:R0:W-:Y:S01]  /*687a0*/  STS.U16 [R29+0x1db00], R28 ;  /* 0x01db001c1d007388 */ /* 0x0001e20000000400 */
[----:B---3--:R1:W-:Y:S02]  /*687b0*/  STS.U16 [R29+0x1e300], R22 ;  /* 0x01e300161d007388 */ /* 0x0083e40000000400 */
[----:B------:R-:W-:Y:S02]  /*687c0*/  STS.U16 [R29+0x1eb00], R13 ;  /* 0x01eb000d1d007388 */ /* 0x000fe40000000400 */
[----:B----4-:R-:W-:Y:S01]  /*687d0*/  STS.U16 [R29+0x1f300], R12 ;  /* 0x01f3000c1d007388 */ /* 0x010fe20000000400 */
[----:B------:R-:W-:Y:S04]  /*687e0*/  STS.U16 [R29+0x1fb00], R11 ;  /* 0x01fb000b1d007388 */ /* 0x000fe80000000400 */
[----:B0-----:R-:W3:Y:S01]  /*687f0*/  LDL.LU R28, [R1+0x5dc] ;  /* 0x0005dc00011c7983 */ /* 0x001ee20000300800 */
[----:B-1----:R-:W4:Y:S02]  /*68800*/  LDL.LU R22, [R1+0x5f0] ;  /* 0x0005f00001167983 */ /* 0x002f240000300800 */
[----:B------:R0:W-:Y:S02]  /*68810*/  STL [R1+0x69b8], R0 ;  /* 0x0069b80001007387 */ /* 0x0001e40000100800 */
[----:B0-----:R-:W2:Y:S01]  /*68820*/  LDL.LU R0, [R1+0x604] ;  /* 0x0006040001007983 */ /* 0x001ea20000300800 */
[----:B------:R-:W2:Y:S02]  /*68830*/  LDL.LU R13, [R1+0x618] ;  /* 0x00061800010d7983 */ /* 0x000ea40000300800 */
[----:B------:R-:W2:Y:S02]  /*68840*/  LDL.LU R12, [R1+0x62c] ;  /* 0x00062c00010c7983 */ /* 0x000ea40000300800 */
[----:B------:R-:W2:Y:S01]  /*68850*/  LDL.LU R29, [R1+0x69c8] ;  /* 0x0069c800011d7983 */ /* 0x000ea20000300800 */
[----:B------:R-:W2:Y:S01]  /*68860*/  LDL.LU R11, [R1+0x680] ;  /* 0x00068000010b7983 */ /* 0x000ea20000300800 */
[----:B------:R-:W-:-:S05]  /*68870*/  LOP3.LUT R2, R2, 0x40, RZ, 0x3c, !PT ;  /* 0x0000004002027812 */ /* 0x000fca00078e3cff */
[----:B--2---:R-:W-:Y:S01]  /*68880*/  STS.U16 [R2+0x400], R11 ;  /* 0x0004000b02007388 */ /* 0x004fe20000000400 */
[----:B------:R-:W-:Y:S02]  /*68890*/  STS.U16 [R2+0xc00], R12 ;  /* 0x000c000c02007388 */ /* 0x000fe40000000400 */
[----:B------:R-:W-:Y:S02]  /*688a0*/  STS.U16 [R2+0x1400], R13 ;  /* 0x0014000d02007388 */ /* 0x000fe40000000400 */
[----:B------:R0:W-:Y:S02]  /*688b0*/  STS.U16 [R2+0x1c00], R0 ;  /* 0x001c000002007388 */ /* 0x0001e40000000400 */
[----:B0-----:R-:W2:Y:S04]  /*688c0*/  LDL.LU R0, [R1+0x2c4] ;  /* 0x0002c40001007983 */ /* 0x001ea80000300800 */
[----:B--2---:R0:W-:Y:S04]  /*688d0*/  STL [R1+0x69bc], R0 ;  /* 0x0069bc0001007387 */ /* 0x0041e80000100800 */
[----:B0-----:R-:W2:Y:S04]  /*688e0*/  LDL.LU R0, [R1+0x2dc] ;  /* 0x0002dc0001007983 */ /* 0x001ea80000300800 */
[----:B--2---:R0:W-:Y:S04]  /*688f0*/  STL [R1+0x69c0], R0 ;  /* 0x0069c00001007387 */ /* 0x0041e80000100800 */
[----:B0-----:R-:W2:Y:S04]  /*68900*/  LDL.LU R0, [R1+0x2f4] ;  /* 0x0002f40001007983 */ /* 0x001ea80000300800 */
[----:B----4-:R-:W-:Y:S01]  /*68910*/  STS.U16 [R2+0x2400], R22 ;  /* 0x0024001602007388 */ /* 0x010fe20000000400 */
[----:B---3--:R-:W-:Y:S02]  /*68920*/  STS.U16 [R2+0x2c00], R28 ;  /* 0x002c001c02007388 */ /* 0x008fe40000000400 */
        /* <DEDUP_REMOVED lines=20> */
[----:B------:R-:W-:Y:S01]  /*68a70*/  STS.U16 [R2+0xd400], R10 ;  /* 0x00d4000a02007388 */ /* 0x000fe20000000400 */
[----:B--2---:R0:W-:Y:S04]  /*68a80*/  STL [R1+0x69c4], R0 ;  /* 0x0069c40001007387 */ /* 0x0041e80000100800 */
[----:B0-----:R-:W2:Y:S01]  /*68a90*/  LDL.LU R0, [R1+0x30c] ;  /* 0x00030c0001007983 */ /* 0x001ea20000300800 */
[----:B------:R-:W3:Y:S02]  /*68aa0*/  LDL.LU R7, [R1+0x2ac] ;  /* 0x0002ac0001077983 */ /* 0x000ee40000300800 */
[----:B------:R-:W4:Y:S02]  /*68ab0*/  LDL.LU R8, [R1+0x294] ;  /* 0x0002940001087983 */ /* 0x000f240000300800 */
[----:B------:R-:W3:Y:S01]  /*68ac0*/  LDL.LU R9, [R1+0x27c] ;  /* 0x00027c0001097983 */ /* 0x000ee20000300800 */
[----:B------:R0:W-:Y:S04]  /*68ad0*/  STS.U16 [R2+0xdc00], R26 ;  /* 0x00dc001a02007388 */ /* 0x0001e80000000400 */
[----:B------:R-:W3:Y:S04]  /*68ae0*/  LDL.LU R10, [R1+0x254] ;  /* 0x00025400010a7983 */ /* 0x000ee80000300800 */
[----:B0-----:R-:W3:Y:S01]  /*68af0*/  LDL.LU R26, [R1+0x23c] ;  /* 0x00023c00011a7983 */ /* 0x001ee20000300800 */
        /* <DEDUP_REMOVED lines=30> */
[----:B----4-:R2:W-:Y:S02]  /*68ce0*/  STS.U16 [R2+0x10c00], R8 ;  /* 0x010c000802007388 */ /* 0x0105e40000000400 */
        /* <DEDUP_REMOVED lines=31> */
[----:B--2---:R-:W-:Y:S01]  /*68ee0*/  STS.U16 [R2+0x1dc00], R26 ;  /* 0x01dc001a02007388 */ /* 0x004fe20000000400 */
[----:B------:R0:W-:Y:S03]  /*68ef0*/  STS.U16 [R2+0x1e400], R10 ;  /* 0x01e4000a02007388 */ /* 0x0001e60000000400 */
        /* <DEDUP_REMOVED lines=22> */
[----:B----4-:R-:W-:-:S02]  /*69060*/  IMAD.SHL.U32 R18, R0, 0x2, RZ ;  /* 0x0000000200127824 */ /* 0x010fc400078e00ff */
[----:B------:R-:W4:Y:S01]  /*69070*/  LDL.LU R24, [R1+0x378] ;  /* 0x0003780001187983 */ /* 0x000f220000300800 */
[----:B------:R-:W2:Y:S04]  /*69080*/  LDL.LU R0, [R1+0x360] ;  /* 0x0003600001007983 */ /* 0x000ea80000300800 */
[----:B---3--:R0:W-:Y:S01]  /*69090*/  STS.U16 [R2+0x1ec00], R9 ;  /* 0x01ec000902007388 */ /* 0x0081e20000000400 */
[----:B------:R1:W-:Y:S03]  /*690a0*/  STS.U16 [R2+0x1f400], R8 ;  /* 0x01f4000802007388 */ /* 0x0003e60000000400 */
[----:B0-----:R-:W3:Y:S01]  /*690b0*/  LDL.LU R9, [R1+0x628] ;  /* 0x0006280001097983 */ /* 0x001ee20000300800 */
[----:B-1----:R-:W2:Y:S01]  /*690c0*/  LDL.LU R8, [R1+0x63c] ;  /* 0x00063c0001087983 */ /* 0x002ea20000300800 */
[----:B------:R-:W-:Y:S01]  /*690d0*/  LOP3.LUT R18, R18, 0x50, RZ, 0x3c, !PT ;  /* 0x0000005012127812 */ /* 0x000fe200078e3cff */
[----:B------:R0:W-:Y:S02]  /*690e0*/  STS.U16 [R2+0x1fc00], R7 ;  /* 0x01fc000702007388 */ /* 0x0001e40000000400 */
[----:B0-----:R-:W4:Y:S04]  /*690f0*/  LDL.LU R2, [R1+0x348] ;  /* 0x0003480001027983 */ /* 0x001f280000300800 */
[----:B--2---:R-:W-:Y:S01]  /*69100*/  STS.U16 [R18+0x500], R8 ;  /* 0x0005000812007388 */ /* 0x004fe20000000400 */
        /* <DEDUP_REMOVED lines=17> */
[----:B------:R0:W-:Y:S02]  /*69220*/  STS.U16 [R18+0x9500], R16 ;  /* 0x0095001012007388 */ /* 0x0001e40000000400 */
[----:B------:R1:W-:Y:S01]  /*69230*/  STS.U16 [R18+0x9d00], R20 ;  /* 0x009d001412007388 */ /* 0x0003e20000000400 */
[----:B0-----:R-:W2:Y:S01]  /*69240*/  LDL.LU R16, [R1+0x330] ;  /* 0x0003300001107983 */ /* 0x001ea20000300800 */
[----:B-1----:R-:W3:Y:S03]  /*69250*/  LDL.LU R20, [R1+0x2f0] ;  /* 0x0002f00001147983 */ /* 0x002ee60000300800 */
[----:B------:R-:W-:Y:S01]  /*69260*/  STS.U16 [R18+0xa500], R3 ;  /* 0x00a5000312007388 */ /* 0x000fe20000000400 */
[----:B------:R-:W-:Y:S02]  /*69270*/  STS.U16 [R18+0xad00], R4 ;  /* 0x00ad000412007388 */ /* 0x000fe40000000400 */
[----:B------:R-:W-:Y:S02]  /*69280*/  STS.U16 [R18+0xb500], R5 ;  /* 0x00b5000512007388 */ /* 0x000fe40000000400 */
[----:B------:R-:W-:Y:S01]  /*69290*/  STS.U16 [R18+0xbd00], R6 ;  /* 0x00bd000612007388 */ /* 0x000fe20000000400 */
[----:B----4-:R-:W-:Y:S01]  /*692a0*/  STS.U16 [R18+0xc500], R24 ;  /* 0x00c5001812007388 */ /* 0x010fe20000000400 */
        /* <DEDUP_REMOVED lines=30> */
[----:B------:R-:W4:Y:S03]  /*69490*/  LDL.LU R17, [R1+0x40] ;  /* 0x0000400001117983 */ /* 0x000f260000300800 */
[----:B0-----:R-:W4:Y:S04]  /*694a0*/  LDL.LU R16, [R1+0x28] ;  /* 0x0000280001107983 */ /* 0x001f280000300800 */
[----:B---3--:R0:W-:Y:S04]  /*694b0*/  STS.U16 [R18+0xe500], R20 ;  /* 0x00e5001412007388 */ /* 0x0081e80000000400 */
[----:B0-----:R-:W3:Y:S04]  /*694c0*/  LDL.LU R20, [R1+0x69a0] ;  /* 0x0069a00001147983 */ /* 0x001ee80000300800 */
[----:B---3--:R0:W-:Y:S01]  /*694d0*/  STS.U16 [R18+0xed00], R20 ;  /* 0x00ed001412007388 */ /* 0x0081e20000000400 */
[----:B----4-:R1:W-:Y:S02]  /*694e0*/  STS.U16 [R18+0xf500], R3 ;  /* 0x00f5000312007388 */ /* 0x0103e40000000400 */
[----:B------:R3:W-:Y:S02]  /*694f0*/  STS.U16 [R18+0xfd00], R4 ;  /* 0x00fd000412007388 */ /* 0x0007e40000000400 */
[----:B------:R4:W-:Y:S01]  /*69500*/  STS.U16 [R18+0x10500], R5 ;  /* 0x0105000512007388 */ /* 0x0009e20000000400 */
[----:B------:R4:W-:Y:S01]  /*69510*/  STS.U16 [R18+0x10d00], R6 ;  /* 0x010d000612007388 */ /* 0x0009e20000000400 */
[----:B------:R4:W-:Y:S03]  /*69520*/  STS.U16 [R18+0x11500], R24 ;  /* 0x0115001812007388 */ /* 0x0009e60000000400 */
[----:B0-----:R-:W2:Y:S01]  /*69530*/  LDL.LU R20, [R1+0x4] ;  /* 0x0000040001147983 */ /* 0x001ea20000300800 */
[----:B-1----:R-:W2:Y:S02]  /*69540*/  LDL.LU R3, [R1+0x699c] ;  /* 0x00699c0001037983 */ /* 0x002ea40000300800 */
[----:B---3--:R-:W3:Y:S02]  /*69550*/  LDL.LU R4, [R1+0x6998] ;  /* 0x0069980001047983 */ /* 0x008ee40000300800 */
[----:B----4-:R-:W4:Y:S01]  /*69560*/  LDL.LU R5, [R1+0x6994] ;  /* 0x0069940001057983 */ /* 0x010f220000300800 */
[----:B------:R-:W2:Y:S01]  /*69570*/  LDL.LU R6, [R1+0x6990] ;  /* 0x0069900001067983 */ /* 0x000ea20000300800 */
[----:B------:R-:W2:Y:S03]  /*69580*/  LDL.LU R24, [R1+0x698c] ;  /* 0x00698c0001187983 */ /* 0x000ea60000300800 */
[----:B------:R0:W-:Y:S01]  /*69590*/  STS.U16 [R18+0x11d00], R2 ;  /* 0x011d000212007388 */ /* 0x0001e20000000400 */
[----:B------:R1:W-:Y:S03]  /*695a0*/  STS.U16 [R18+0x12500], R7 ;  /* 0x0125000712007388 */ /* 0x0003e60000000400 */
[----:B0-----:R-:W2:Y:S01]  /*695b0*/  LDL.LU R2, [R1+0x6988] ;  /* 0x0069880001027983 */ /* 0x001ea20000300800 */
[----:B-1----:R-:W2:Y:S02]  /*695c0*/  LDL.LU R7, [R1+0x5d4] ;  /* 0x0005d40001077983 */ /* 0x002ea40000300800 */
        /* <DEDUP_REMOVED lines=17> */
[----:B------:R0:W-:Y:S02]  /*696e0*/  STS.U16 [R18+0x1b500], R0 ;  /* 0x01b5000012007388 */ /* 0x0001e40000000400 */
[----:B0-----:R-:W0:Y:S04]  /*696f0*/  S2R R0, SR_TID.X ;  /* 0x0000000000007919 */ /* 0x001e280000002100 */
[----:B------:R-:W-:Y:S01]  /*69700*/  STS.U16 [R18+0x1bd00], R17 ;  /* 0x01bd001112007388 */ /* 0x000fe20000000400 */
[----:B------:R-:W-:Y:S03]  /*69710*/  STS.U16 [R18+0x1c500], R16 ;  /* 0x01c5001012007388 */ /* 0x000fe60000000400 */
[----:B--2---:R-:W-:Y:S01]  /*69720*/  STL [R1+0x6984], R7 ;  /* 0x0069840701007387 */ /* 0x004fe20000100800 */
[----:B------:R-:W2:Y:S02]  /*69730*/  LDL.LU R8, [R1+0x5c0] ;  /* 0x0005c00001087983 */ /* 0x000ea40000300800 */
[----:B------:R-:W2:Y:S02]  /*69740*/  LDL.LU R9, [R1+0x51c] ;  /* 0x00051c0001097983 */ /* 0x000ea40000300800 */
[----:B------:R-:W2:Y:S01]  /*69750*/  LDL.LU R10, [R1+0x4f8] ;  /* 0x0004f800010a7983 */ /* 0x000ea20000300800 */
[----:B------:R0:W-:Y:S04]  /*69760*/  STS.U16 [R18+0x1cd00], R2 ;  /* 0x01cd000212007388 */ /* 0x0001e80000000400 */
        /* <DEDUP_REMOVED lines=9> */
[C---:B0-----:R-:W-:Y:S01]  /*69800*/  LOP3.LUT R2, R0.reuse, 0x7f, RZ, 0xc0, !PT ;  /* 0x0000007f00027812 */ /* 0x041fe200078ec0ff */
[----:B------:R-:W-:-:S02]  /*69810*/  LOP3.LUT R0, R0, 0x7f, RZ, 0xc0, !PT ;  /* 0x0000007f00007812 */ /* 0x000fc400078ec0ff */
[----:B------:R-:W2:Y:S01]  /*69820*/  LDL.LU R27, [R1+0x414] ;  /* 0x00041400011b7983 */ /* 0x000ea20000300800 */
[----:B------:R-:W2:Y:S01]  /*69830*/  LDL.LU R25, [R1+0x3ec] ;  /* 0x0003ec0001197983 */ /* 0x000ea20000300800 */
[----:B------:R-:W2:Y:S02]  /*69840*/  LDL.LU R21, [R1+0x3d4] ;  /* 0x0003d40001157983 */ /* 0x000ea40000300800 */
[----:B------:R-:W2:Y:S02]  /*69850*/  LDL.LU R19, [R1+0x3bc] ;  /* 0x0003bc0001137983 */ /* 0x000ea40000300800 */
[----:B------:R-:W-:Y:S01]  /*69860*/  IMAD.SHL.U32 R7, R0, 0x2, RZ ;  /* 0x0000000200077824 */ /* 0x000fe200078e00ff */
[----:B------:R-:W2:Y:S04]  /*69870*/  LDL.LU R17, [R1+0x3a4] ;  /* 0x0003a40001117983 */ /* 0x000ea80000300800 */
[----:B------:R0:W-:Y:S01]  /*69880*/  STS.U16 [R18+0x1d500], R20 ;  /* 0x01d5001412007388 */ /* 0x0001e20000000400 */
[----:B------:R-:W2:Y:S01]  /*69890*/  LDL.LU R16, [R1+0x38c] ;  /* 0x00038c0001107983 */ /* 0x000ea20000300800 */
[----:B------:R-:W-:Y:S01]  /*698a0*/  LOP3.LUT R7, R7, 0x50, RZ, 0x3c, !PT ;  /* 0x0000005007077812 */ /* 0x000fe200078e3cff */
[----:B------:R-:W-:-:S04]  /*698b0*/  IMAD.SHL.U32 R23, R2, 0x2, RZ ;  /* 0x0000000202177824 */ /* 0x000fc800078e00ff */
[----:B------:R1:W-:Y:S04]  /*698c0*/  STS.U16 [R7+0x1dd00], R24 ;  /* 0x01dd001807007388 */ /* 0x0003e80000000400 */
[----:B0-----:R-:W2:Y:S01]  /*698d0*/  LDL.LU R18, [R1+0x374] ;  /* 0x0003740001127983 */ /* 0x001ea20000300800 */
[----:B------:R-:W2:Y:S02]  /*698e0*/  LDL.LU R20, [R1+0x35c] ;  /* 0x00035c0001147983 */ /* 0x000ea40000300800 */
[----:B------:R-:W2:Y:S02]  /*698f0*/  LDL.LU R0, [R1+0x344] ;  /* 0x0003440001007983 */ /* 0x000ea40000300800 */
[----:B------:R0:W-:Y:S01]  /*69900*/  STS.U16 [R7+0x1e500], R6 ;  /* 0x01e5000607007388 */ /* 0x0001e20000000400 */
[----:B----4-:R-:W-:Y:S01]  /*69910*/  STS.U16 [R7+0x1ed00], R5 ;  /* 0x01ed000507007388 */ /* 0x010fe20000000400 */
[----:B---3--:R-:W-:Y:S03]  /*69920*/  STS.U16 [R7+0x1f500], R4 ;  /* 0x01f5000407007388 */ /* 0x008fe60000000400 */
[----:B-1----:R-:W3:Y:S04]  /*69930*/  LDL.LU R24, [R1+0x5e8] ;  /* 0x0005e80001187983 */ /* 0x002ee80000300800 */
[----:B0-----:R-:W4:Y:S01]  /*69940*/  LDL.LU R6, [R1+0x5fc] ;  /* 0x0005fc0001067983 */ /* 0x001f220000300800 */
[----:B------:R0:W-:Y:S03]  /*69950*/  STL [R1+0x6974], R2 ;  /* 0x0069740201007387 */ /* 0x0001e60000100800 */
[----:B0-----:R-:W2:Y:S01]  /*69960*/  LDL.LU R2, [R1+0x610] ;  /* 0x0006100001027983 */ /* 0x001ea20000300800 */
[----:B------:R-:W2:Y:S02]  /*69970*/  LDL.LU R5, [R1+0x624] ;  /* 0x0006240001057983 */ /* 0x000ea40000300800 */
[----:B------:R-:W2:Y:S01]  /*69980*/  LDL.LU R4, [R1+0x638] ;  /* 0x0006380001047983 */ /* 0x000ea20000300800 */
[----:B------:R-:W-:Y:S01]  /*69990*/  LOP3.LUT R23, R23, 0x60, RZ, 0x3c, !PT ;  /* 0x0000006017177812 */ /* 0x000fe200078e3cff */
[----:B------:R0:W-:Y:S04]  /*699a0*/  STS.U16 [R7+0x1fd00], R3 ;  /* 0x01fd000307007388 */ /* 0x0001e80000000400 */
[----:B0-----:R-:W3:Y:S04]  /*699b0*/  LDL.LU R7, [R1+0x6984] ;  /* 0x0069840001077983 */ /* 0x001ee80000300800 */
[----:B--2---:R-:W-:Y:S01]  /*699c0*/  STS.U16 [R23+0x600], R4 ;  /* 0x0006000417007388 */ /* 0x004fe20000000400 */
[----:B------:R-:W-:Y:S02]  /*699d0*/  STS.U16 [R23+0xe00], R5 ;  /* 0x000e000517007388 */ /* 0x000fe40000000400 */
[----:B------:R0:W-:Y:S02]  /*699e0*/  STS.U16 [R23+0x1600], R2 ;  /* 0x0016000217007388 */ /* 0x0001e40000000400 */
[----:B0-----:R-:W2:Y:S04]  /*699f0*/  LDL.LU R2, [R1+0x2d4] ;  /* 0x0002d40001027983 */ /* 0x001ea80000300800 */
[----:B--2---:R0:W-:Y:S04]  /*69a00*/  STL [R1+0x6978], R2 ;  /* 0x0069780201007387 */ /* 0x0041e80000100800 */
[----:B0-----:R-:W2:Y:S04]  /*69a10*/  LDL.LU R2, [R1+0x2ec] ;  /* 0x0002ec0001027983 */ /* 0x001ea80000300800 */
[----:B--2---:R0:W-:Y:S04]  /*69a20*/  STL [R1+0x697c], R2 ;  /* 0x00697c0201007387 */ /* 0x0041e80000100800 */
[----:B0-----:R-:W2:Y:S01]  /*69a30*/  LDL.LU R2, [R1+0x304] ;  /* 0x0003040001027983 */ /* 0x001ea20000300800 */
[----:B----4-:R-:W-:Y:S02]  /*69a40*/  STS.U16 [R23+0x1e00], R6 ;  /* 0x001e000617007388 */ /* 0x010fe40000000400 */
[----:B---3--:R-:W-:Y:S02]  /*69a50*/  STS.U16 [R23+0x2600], R24 ;  /* 0x0026001817007388 */ /* 0x008fe40000000400 */
        /* <DEDUP_REMOVED lines=25> */
[----:B------:R-:W3:Y:S04]  /*69bf0*/  LDL.LU R21, [R1+0x274] ;  /* 0x0002740001157983 */ /* 0x000ee80000300800 */
[----:B------:R-:W-:Y:S01]  /*69c00*/  STS.U16 [R23+0xce00], R20 ;  /* 0x00ce001417007388 */ /* 0x000fe20000000400 */
[----:B------:R-:W3:Y:S02]  /*69c10*/  LDL.LU R17, [R1+0x24c] ;  /* 0x00024c0001117983 */ /* 0x000ee40000300800 */
[----:B------:R0:W-:Y:S02]  /*69c20*/  STS.U16 [R23+0xd600], R0 ;  /* 0x00d6000017007388 */ /* 0x0001e40000000400 */
[----:B------:R-:W3:Y:S01]  /*69c30*/  LDL.LU R18, [R1+0x234] ;  /* 0x0002340001127983 */ /* 0x000ee20000300800 */
        /* <DEDUP_REMOVED lines=56> */
[----:B------:R-:W-:Y:S01]  /*69fc0*/  STS.U16 [R23+0x19e00], R22 ;  /* 0x019e001617007388 */ /* 0x000fe20000000400 */
[----:B------:R-:W-:Y:S01]  /*69fd0*/  STS.U16 [R23+0x1a600], R28 ;  /* 0x01a6001c17007388 */ /* 0x000fe20000000400 */
[----:B------:R-:W-:Y:S02]  /*69fe0*/  STS.U16 [R23+0x1ae00], R14 ;  /* 0x01ae000e17007388 */ /* 0x000fe40000000400 */
[----:B------:R-:W-:Y:S02]  /*69ff0*/  STS.U16 [R23+0x1b600], R15 ;  /* 0x01b6000f17007388 */ /* 0x000fe40000000400 */
[----:B------:R-:W-:Y:S01]  /*6a000*/  STS.U16 [R23+0x1be00], R19 ;  /* 0x01be001317007388 */ /* 0x000fe20000000400 */
[----:B------:R-:W-:Y:S01]  /*6a010*/  STS.U16 [R23+0x1c600], R16 ;  /* 0x01c6001017007388 */ /* 0x000fe20000000400 */
[----:B------:R-:W-:Y:S03]  /*6a020*/  STS.U16 [R23+0x1ce00], R20 ;  /* 0x01ce001417007388 */ /* 0x000fe60000000400 */
[----:B0-----:R-:W3:Y:S04]  /*6a030*/  LDL.LU R13, [R1+0x620] ;  /* 0x00062000010d7983 */ /* 0x001ee80000300800 */
[----:B--2---:R0:W-:Y:S01]  /*6a040*/  STS.U16 [R23+0x1d600], R0 ;  /* 0x01d6000017007388 */ /* 0x0041e20000000400 */
[----:B------:R-:W-:Y:S02]  /*6a050*/  STS.U16 [R23+0x1de00], R18 ;  /* 0x01de001217007388 */ /* 0x000fe40000000400 */
[----:B------:R1:W-:Y:S01]  /*6a060*/  STS.U16 [R23+0x1e600], R17 ;  /* 0x01e6001117007388 */ /* 0x0003e20000000400 */
[----:B0-----:R-:W2:Y:S01]  /*6a070*/  LDL.LU R0, [R1+0x60c] ;  /* 0x00060c0001007983 */ /* 0x001ea20000300800 */
[----:B-1----:R-:W2:Y:S02]  /*6a080*/  LDL.LU R17, [R1+0x5e4] ;  /* 0x0005e40001117983 */ /* 0x002ea40000300800 */
        /* <DEDUP_REMOVED lines=18> */
[----:B----4-:R-:W-:Y:S01]  /*6a1b0*/  IMAD.SHL.U32 R15, R2, 0x2, RZ ;  /* 0x00000002020f7824 */ /* 0x010fe200078e00ff */
[----:B------:R-:W4:Y:S01]  /*6a1c0*/  LDL.LU R20, [R1+0x388] ;  /* 0x0003880001147983 */ /* 0x000f220000300800 */
[----:B------:R-:W2:Y:S03]  /*6a1d0*/  LDL.LU R2, [R1+0x370] ;  /* 0x0003700001027983 */ /* 0x000ea60000300800 */
[----:B------:R0:W-:Y:S01]  /*6a1e0*/  STS.U16 [R23+0x1ee00], R21 ;  /* 0x01ee001517007388 */ /* 0x0001e20000000400 */
[----:B---3--:R1:W-:Y:S03]  /*6a1f0*/  STS.U16 [R23+0x1f600], R25 ;  /* 0x01f6001917007388 */ /* 0x0083e60000000400 */
[----:B0-----:R-:W3:Y:S01]  /*6a200*/  LDL.LU R21, [R1+0x5f8] ;  /* 0x0005f80001157983 */ /* 0x001ee20000300800 */
[----:B-1----:R-:W2:Y:S01]  /*6a210*/  LDL.LU R25, [R1+0x634] ;  /* 0x0006340001197983 */ /* 0x002ea20000300800 */
[----:B------:R-:W-:Y:S01]  /*6a220*/  LOP3.LUT R15, R15, 0x70, RZ, 0x3c, !PT ;  /* 0x000000700f0f7812 */ /* 0x000fe200078e3cff */
[----:B------:R0:W-:Y:S02]  /*6a230*/  STS.U16 [R23+0x1fe00], R29 ;  /* 0x01fe001d17007388 */ /* 0x0001e40000000400 */
[----:B0-----:R-:W4:Y:S04]  /*6a240*/  LDL.LU R23, [R1+0x6954] ;  /* 0x0069540001177983 */ /* 0x001f280000300800 */
[----:B--2---:R-:W-:Y:S01]  /*6a250*/  STS.U16 [R15+0x700], R25 ;  /* 0x000700190f007388 */ /* 0x004fe20000000400 */
[----:B------:R0:W-:Y:S02]  /*6a260*/  STS.U16 [R15+0xf00], R13 ;  /* 0x000f000d0f007388 */ /* 0x0001e40000000400 */
[----:B------:R1:W-:Y:S02]  /*6a270*/  STS.U16 [R15+0x1700], R0 ;  /* 0x001700000f007388 */ /* 0x0003e40000000400 */
[----:B---3--:R-:W-:Y:S01]  /*6a280*/  STS.U16 [R15+0x1f00], R21 ;  /* 0x001f00150f007388 */ /* 0x008fe20000000400 */
[----:B------:R-:W-:Y:S01]  /*6a290*/  STS.U16 [R15+0x2700], R17 ;  /* 0x002700110f007388 */ /* 0x000fe20000000400 */
[----:B------:R-:W-:Y:S03]  /*6a2a0*/  STS.U16 [R15+0x2f00], R18 ;  /* 0x002f00120f007388 */ /* 0x000fe60000000400 */
[----:B0-----:R-:W2:Y:S01]  /*6a2b0*/  LDL.LU R13, [R1+0x358] ;  /* 0x00035800010d7983 */ /* 0x001ea20000300800 */
[----:B-1----:R-:W3:Y:S02]  /*6a2c0*/  LDL.LU R0, [R1+0x340] ;  /* 0x0003400001007983 */ /* 0x002ee40000300800 */
        /* <DEDUP_REMOVED lines=12> */
[----:B------:R-:W-:Y:S02]  /*6a390*/  STS.U16 [R15+0x9700], R26 ;  /* 0x0097001a0f007388 */ /* 0x000fe40000000400 */
[----:B------:R-:W-:Y:S01]  /*6a3a0*/  STS.U16 [R15+0x9f00], R11 ;  /* 0x009f000b0f007388 */ /* 0x000fe20000000400 */
[----:B------:R-:W-:Y:S01]  /*6a3b0*/  STS.U16 [R15+0xa700], R12 ;  /* 0x00a7000c0f007388 */ /* 0x000fe20000000400 */
[----:B------:R4:W-:Y:S02]  /*6a3c0*/  STS.U16 [R15+0xaf00], R19 ;  /* 0x00af00130f007388 */ /* 0x0009e40000000400 */
[----:B------:R4:W-:Y:S01]  /*6a3d0*/  STS.U16 [R15+0xb700], R16 ;  /* 0x00b700100f007388 */ /* 0x0009e20000000400 */
[----:B0-----:R-:W3:Y:S01]  /*6a3e0*/  LDL.LU R22, [R1+0x328] ;  /* 0x0003280001167983 */ /* 0x001ee20000300800 */
[----:B-1----:R-:W3:Y:S02]  /*6a3f0*/  LDL.LU R28, [R1+0x300] ;  /* 0x00030000011c7983 */ /* 0x002ee40000300800 */
[----:B----4-:R-:W4:Y:S02]  /*6a400*/  LDL.LU R14, [R1+0x2e8] ;  /* 0x0002e800010e7983 */ /* 0x010f240000300800 */
[----:B------:R0:W-:Y:S01]  /*6a410*/  STS.U16 [R15+0xbf00], R20 ;  /* 0x00bf00140f007388 */ /* 0x0001e20000000400 */
[----:B------:R1:W-:Y:S04]  /*6a420*/  STS.U16 [R15+0xc700], R2 ;  /* 0x00c700020f007388 */ /* 0x0003e80000000400 */
[----:B------:R-:W4:Y:S01]  /*6a430*/  LDL.LU R19, [R1+0x2d0] ;  /* 0x0002d00001137983 */ /* 0x000f220000300800 */
[----:B------:R-:W4:Y:S03]  /*6a440*/  LDL.LU R16, [R1+0x2b8] ;  /* 0x0002b80001107983 */ /* 0x000f260000300800 */
[----:B0-----:R-:W4:Y:S01]  /*6a450*/  LDL.LU R20, [R1+0x2a0] ;  /* 0x0002a00001147983 */ /* 0x001f220000300800 */
[----:B-1----:R-:W4:Y:S03]  /*6a460*/  LDL.LU R2, [R1+0x288] ;  /* 0x0002880001027983 */ /* 0x002f260000300800 */
[----:B--2---:R-:W-:Y:S01]  /*6a470*/  STS.U16 [R15+0xcf00], R13 ;  /* 0x00cf000d0f007388 */ /* 0x004fe20000000400 */
[----:B---3--:R0:W-:Y:S03]  /*6a480*/  STS.U16 [R15+0xd700], R0 ;  /* 0x00d700000f007388 */ /* 0x0081e60000000400 */
[----:B0-----:R-:W2:Y:S01]  /*6a490*/  LDL.LU R0, [R1+0x248] ;  /* 0x0002480001007983 */ /* 0x001ea20000300800 */
[----:B------:R-:W3:Y:S02]  /*6a4a0*/  LDL.LU R29, [R1+0x230] ;  /* 0x00023000011d7983 */ /* 0x000ee40000300800 */
        /* <DEDUP_REMOVED lines=15> */
[----:B------:R-:W2:Y:S03]  /*6a5a0*/  LDL.LU R12, [R1+0x88] ;  /* 0x00008800010c7983 */ /* 0x000ea60000300800 */
[----:B------:R0:W-:Y:S01]  /*6a5b0*/  STS.U16 [R15+0xdf00], R22 ;  /* 0x00df00160f007388 */ /* 0x0001e20000000400 */
[----:B------:R-:W2:Y:S02]  /*6a5c0*/  LDL.LU R13, [R1+0x70] ;  /* 0x00007000010d7983 */ /* 0x000ea40000300800 */
[----:B------:R1:W-:Y:S02]  /*6a5d0*/  STS.U16 [R15+0xe700], R28 ;  /* 0x00e7001c0f007388 */ /* 0x0003e40000000400 */
[----:B----4-:R4:W-:Y:S01]  /*6a5e0*/  STS.U16 [R15+0xef00], R14 ;  /* 0x00ef000e0f007388 */ /* 0x0109e20000000400 */
[----:B------:R4:W-:Y:S01]  /*6a5f0*/  STS.U16 [R15+0xf700], R19 ;  /* 0x00f700130f007388 */ /* 0x0009e20000000400 */
[----:B------:R4:W-:Y:S02]  /*6a600*/  STS.U16 [R15+0xff00], R16 ;  /* 0x00ff00100f007388 */ /* 0x0009e40000000400 */
[----:B------:R4:W-:Y:S01]  /*6a610*/  STS.U16 [R15+0x10700], R20 ;  /* 0x010700140f007388 */ /* 0x0009e20000000400 */
[----:B0-----:R-:W2:Y:S01]  /*6a620*/  LDL.LU R22, [R1+0x30] ;  /* 0x0000300001167983 */ /* 0x001ea20000300800 */
[----:B-1----:R-:W2:Y:S02]  /*6a630*/  LDL.LU R28, [R1+0x18] ;  /* 0x00001800011c7983 */ /* 0x002ea40000300800 */
[----:B----4-:R-:W4:Y:S01]  /*6a640*/  LDL.LU R14, [R1+0xc] ;  /* 0x00000c00010e7983 */ /* 0x010f220000300800 */
[----:B------:R-:W2:Y:S01]  /*6a650*/  LDL.LU R19, [R1+0x6950] ;  /* 0x0069500001137983 */ /* 0x000ea20000300800 */
[----:B------:R-:W2:Y:S02]  /*6a660*/  LDL.LU R16, [R1+0x694c] ;  /* 0x00694c0001107983 */ /* 0x000ea40000300800 */
[----:B------:R-:W2:Y:S02]  /*6a670*/  LDL.LU R20, [R1+0x6948] ;  /* 0x0069480001147983 */ /* 0x000ea40000300800 */
[----:B------:R0:W-:Y:S02]  /*6a680*/  STS.U16 [R15+0x10f00], R2 ;  /* 0x010f00020f007388 */ /* 0x0001e40000000400 */
[----:B0-----:R-:W2:Y:S04]  /*6a690*/  LDL.LU R2, [R1+0x6944] ;  /* 0x0069440001027983 */ /* 0x001ea80000300800 */
[----:B--2---:R0:W-:Y:S01]  /*6a6a0*/  STS.U16 [R15+0x11700], R2 ;  /* 0x011700020f007388 */ /* 0x0041e20000000400 */
[----:B------:R1:W-:Y:S03]  /*6a6b0*/  STS.U16 [R15+0x11f00], R0 ;  /* 0x011f00000f007388 */ /* 0x0003e60000000400 */
[----:B0-----:R-:W2:Y:S01]  /*6a6c0*/  LDL.LU R2, [R1+0x688] ;  /* 0x0006880001027983 */ /* 0x001ea20000300800 */
[----:B-1----:R-:W2:Y:S02]  /*6a6d0*/  LDL.LU R0, [R1+0x6940] ;  /* 0x0069400001007983 */ /* 0x002ea40000300800 */
[----:B---3--:R0:W-:Y:S02]  /*6a6e0*/  STS.U16 [R15+0x12700], R29 ;  /* 0x0127001d0f007388 */ /* 0x0081e40000000400 */
        /* <DEDUP_REMOVED lines=13> */
[----:B0-----:R-:W3:Y:S04]  /*6a7c0*/  LDL R29, [R1+0xe00] ;  /* 0x000e0000011d7983 */ /* 0x001ee80000100800 */
[----:B--2---:R0:W-:Y:S04]  /*6a7d0*/  STS.U16 [R15+0x19700], R0 ;  /* 0x019700000f007388 */ /* 0x0041e80000000400 */
[----:B0-----:R-:W2:Y:S01]  /*6a7e0*/  LDL R0, [R1+0xe04] ;  /* 0x000e040001007983 */ /* 0x001ea20000100800 */
[----:B------:R-:W-:Y:S02]  /*6a7f0*/  STS.U16 [R15+0x19f00], R26 ;  /* 0x019f001a0f007388 */ /* 0x000fe40000000400 */
[----:B------:R-:W-:Y:S02]  /*6a800*/  STS.U16 [R15+0x1a700], R11 ;  /* 0x01a7000b0f007388 */ /* 0x000fe40000000400 */
[----:B------:R-:W-:Y:S01]  /*6a810*/  STS.U16 [R15+0x1af00], R12 ;  /* 0x01af000c0f007388 */ /* 0x000fe20000000400 */
[----:B------:R-:W-:Y:S01]  /*6a820*/  STS.U16 [R15+0x1b700], R13 ;  /* 0x01b7000d0f007388 */ /* 0x000fe20000000400 */
[----:B------:R-:W-:Y:S02]  /*6a830*/  STS.U16 [R15+0x1bf00], R22 ;  /* 0x01bf00160f007388 */ /* 0x000fe40000000400 */
[----:B------:R-:W-:Y:S02]  /*6a840*/  STS.U16 [R15+0x1c700], R28 ;  /* 0x01c7001c0f007388 */ /* 0x000fe40000000400 */
[----:B----4-:R-:W-:Y:S01]  /*6a850*/  STS.U16 [R15+0x1cf00], R14 ;  /* 0x01cf000e0f007388 */ /* 0x010fe20000000400 */
[----:B------:R-:W-:Y:S01]  /*6a860*/  STS.U16 [R15+0x1d700], R20 ;  /* 0x01d700140f007388 */ /* 0x000fe20000000400 */
[----:B------:R-:W-:Y:S02]  /*6a870*/  STS.U16 [R15+0x1df00], R16 ;  /* 0x01df00100f007388 */ /* 0x000fe40000000400 */
[----:B------:R-:W-:Y:S02]  /*6a880*/  STS.U16 [R15+0x1e700], R19 ;  /* 0x01e700130f007388 */ /* 0x000fe40000000400 */
[----:B------:R-:W-:Y:S01]  /*6a890*/  STS.U16 [R15+0x1ef00], R23 ;  /* 0x01ef00170f007388 */ /* 0x000fe20000000400 */
[----:B------:R-:W-:Y:S01]  /*6a8a0*/  STS.U16 [R15+0x1f700], R27 ;  /* 0x01f7001b0f007388 */ /* 0x000fe20000000400 */
[----:B------:R-:W-:Y:S02]  /*6a8b0*/  STS.U16 [R15+0x1ff00], R2 ;  /* 0x01ff00020f007388 */ /* 0x000fe40000000400 */
[----:B------:R-:W-:Y:S06]  /*6a8c0*/  BAR.SYNC.DEFER_BLOCKING 0x0 ;  /* 0x0000000000007b1d */ /* 0x000fec0000010000 */
[----:B---3--:R-:W-:Y:S04]  /*6a8d0*/  LDSM.16.MT88.4 R16, [R29+0x20000] ;  /* 0x020000001d10783b */ /* 0x008fe80000004200 */
[----:B--2---:R-:W0:Y:S04]  /*6a8e0*/  LDSM.16.M88.4 R4, [R0] ;  /* 0x000000000004783b */ /* 0x004e280000000200 */
[----:B------:R-:W1:Y:S04]  /*6a8f0*/  LDSM.16.M88.4 R20, [R0+0x2000] ;  /* 0x002000000014783b */ /* 0x000e680000000200 */
[----:B------:R-:W2:Y:S04]  /*6a900*/  LDSM.16.M88.4 R12, [R0+0x4000] ;  /* 0x00400000000c783b */ /* 0x000ea80000000200 */
[----:B------:R-:W-:Y:S04]  /*6a910*/  LDSM.16.M88.4 R24, [R0+0xa000] ;  /* 0x00a000000018783b */ /* 0x000fe80000000200 */
[----:B0-----:R-:W-:Y:S01]  /*6a920*/  STL.64 [R1+0x60], R4 ;  /* 0x0000600401007387 */ /* 0x001fe20000100a00 */
[----:B------:R-:W-:Y:S02]  /*6a930*/  STL.64 [R1+0x68], R6 ;  /* 0x0000680601007387 */ /* 0x000fe40000100a00 */
[----:B-1----:R-:W-:Y:S02]  /*6a940*/  STL.64 [R1+0x50], R20 ;  /* 0x0000501401007387 */ /* 0x002fe40000100a00 */
[----:B------:R-:W-:-:S02]  /*6a950*/  IMAD.MOV.U32 R9, RZ, RZ, R4 ;  /* 0x000000ffff097224 */ /* 0x000fc400078e0004 */
[----:B------:R-:W-:Y:S01]  /*6a960*/  IMAD.MOV.U32 R8, RZ, RZ, R5 ;  /* 0x000000ffff087224 */ /* 0x000fe200078e0005 */
[----:B------:R-:W-:Y:S04]  /*6a970*/  STL.64 [R1+0x58], R22 ;  /* 0x0000581601007387 */ /* 0x000fe80000100a00 */
[----:B------:R-:W0:Y:S01]  /*6a980*/  LDSM.16.M88.4 R4, [R0+0x6000] ;  /* 0x006000000004783b */ /* 0x000e220000000200 */
[----:B--2---:R-:W-:Y:S02]  /*6a990*/  STL.64 [R1+0x40], R12 ;  /* 0x0000400c01007387 */ /* 0x004fe40000100a00 */
[----:B------:R-:W-:Y:S02]  /*6a9a0*/  STL.64 [R1+0x48], R14 ;  /* 0x0000480e01007387 */ /* 0x000fe40000100a00 */
[----:B------:R-:W1:Y:S04]  /*6a9b0*/  LDSM.16.M88.4 R12, [R0+0x8000] ;  /* 0x00800000000c783b */ /* 0x000e680000000200 */
[----:B0-----:R0:W-:Y:S01]  /*6a9c0*/  STL.64 [R1+0x30], R4 ;  /* 0x0000300401007387 */ /* 0x0011e20000100a00 */
[----:B------:R2:W-:Y:S02]  /*6a9d0*/  STL.64 [R1+0x38], R6 ;  /* 0x0000380601007387 */ /* 0x0005e40000100a00 */
[----:B------:R-:W-:Y:S01]  /*6a9e0*/  IMAD.MOV.U32 R20, RZ, RZ, R4 ;  /* 0x000000ffff147224 */ /* 0x000fe200078e0004 */
[----:B-1----:R-:W-:Y:S04]  /*6a9f0*/  STL.64 [R1+0x20], R12 ;  /* 0x0000200c01007387 */ /* 0x002fe80000100a00 */
[----:B------:R-:W-:Y:S01]  /*6aa00*/  STL.64 [R1+0x28], R14 ;  /* 0x0000280e01007387 */ /* 0x000fe20000100a00 */
[----:B0-----:R-:W-:-:S02]  /*6aa10*/  IMAD.MOV.U32 R4, RZ, RZ, R12 ;  /* 0x000000ffff047224 */ /* 0x001fc400078e000c */
[----:B--2---:R-:W-:Y:S02]  /*6aa20*/  IMAD.MOV.U32 R7, RZ, RZ, R5 ;  /* 0x000000ffff077224 */ /* 0x004fe400078e0005 */
[----:B------:R-:W-:Y:S02]  /*6aa30*/  IMAD.MOV.U32 R5, RZ, RZ, R13 ;  /* 0x000000ffff057224 */ /* 0x000fe400078e000d */
[----:B------:R-:W0:Y:S04]  /*6aa40*/  LDSM.16.M88.4 R12, [R0+0xc000] ;  /* 0x00c00000000c783b */ /* 0x000e280000000200 */
[----:B0-----:R-:W-:Y:S01]  /*6aa50*/  STL.64 [R1], R12 ;  /* 0x0000000c01007387 */ /* 0x001fe20000100a00 */
[----:B------:R-:W-:Y:S02]  /*6aa60*/  STL.64 [R1+0x8], R14 ;  /* 0x0000080e01007387 */ /* 0x000fe40000100a00 */
[----:B------:R-:W0:Y:S02]  /*6aa70*/  LDSM.16.M88.4 R12, [R0+0xe000] ;  /* 0x00e00000000c783b */ /* 0x000e240000000200 */
[----:B0-----:R-:W-:Y:S02]  /*6aa80*/  STL.64 [R1+0xc0], R12 ;  /* 0x0000c00c01007387 */ /* 0x001fe40000100a00 */
[----:B------:R-:W-:-:S02]  /*6aa90*/  IMAD.MOV.U32 R10, RZ, RZ, R12 ;  /* 0x000000ffff0a7224 */ /* 0x000fc400078e000c */
[----:B------:R-:W-:Y:S02]  /*6aaa0*/  STL.64 [R1+0xc8], R14 ;  /* 0x0000c80e01007387 */ /* 0x000fe40000100a00 */
[----:B------:R-:W-:Y:S02]  /*6aab0*/  IMAD.MOV.U32 R2, RZ, RZ, R13 ;  /* 0x000000ffff027224 */ /* 0x000fe400078e000d */
[----:B------:R-:W0:Y:S04]  /*6aac0*/  LDSM.16.M88.4 R12, [R0+0x10000] ;  /* 0x01000000000c783b */ /* 0x000e280000000200 */
[----:B0-----:R-:W-:Y:S01]  /*6aad0*/  STL.64 [R1+0xb0], R12 ;  /* 0x0000b00c01007387 */ /* 0x001fe20000100a00 */
[----:B------:R-:W-:Y:S02]  /*6aae0*/  STL.64 [R1+0xb8], R14 ;  /* 0x0000b80e01007387 */ /* 0x000fe40000100a00 */
[----:B------:R-:W-:Y:S02]  /*6aaf0*/  STL.64 [R1+0x10], R24 ;  /* 0x0000101801007387 */ /* 0x000fe40000100a00 */
[----:B------:R-:W-:Y:S01]  /*6ab00*/  STL.64 [R1+0x18], R26 ;  /* 0x0000181a01007387 */ /* 0x000fe20000100a00 */
[----:B------:R-:W-:Y:S02]  /*6ab10*/  STL.64 [R1+0x6920], R24 ;  /* 0x0069201801007387 */ /* 0x000fe40000100a00 */
[----:B------:R-:W0:Y:S04]  /*6ab20*/  LDSM.16.M88.4 R24, [R0+0x12000] ;  /* 0x012000000018783b */ /* 0x000e280000000200 */
[----:B------:R-:W-:-:S02]  /*6ab30*/  IMAD.MOV.U32 R28, RZ, RZ, R14 ;  /* 0x000000ffff1c7224 */ /* 0x000fc400078e000e */
[----:B------:R-:W-:Y:S02]  /*6ab40*/  IMAD.MOV.U32 R3, RZ, RZ, R15 ;  /* 0x000000ffff037224 */ /* 0x000fe400078e000f */
[----:B------:R-:W1:Y:S04]  /*6ab50*/  LDSM.16.M88.4 R12, [R0+0x14000] ;  /* 0x01400000000c783b */ /* 0x000e680000000200 */
[----:B------:R2:W-:Y:S01]  /*6ab60*/  STL [R1+0x5a5c], R3 ;  /* 0x005a5c0301007387 */ /* 0x0005e20000100800 */
[----:B------:R-:W-:Y:S03]  /*6ab70*/  STL [R1+0x5a58], R28 ;  /* 0x005a581c01007387 */ /* 0x000fe60000100800 */
[----:B0-----:R-:W-:Y:S01]  /*6ab80*/  STL.64 [R1+0xa0], R24 ;  /* 0x0000a01801007387 */ /* 0x001fe20000100a00 */
[----:B------:R-:W-:Y:S02]  /*6ab90*/  STL.64 [R1+0xa8], R26 ;  /* 0x0000a81a01007387 */ /* 0x000fe40000100a00 */
[----:B------:R-:W0:Y:S04]  /*6aba0*/  LDSM.16.M88.4 R24, [R0+0x16000] ;  /* 0x016000000018783b */ /* 0x000e280000000200 */
[----:B-1----:R-:W-:Y:S01]  /*6abb0*/  IMAD.MOV.U32 R6, RZ, RZ, R13 ;  /* 0x000000ffff067224 */ /* 0x002fe200078e000d */
[----:B------:R-:W-:Y:S01]  /*6abc0*/  STL.64 [R1+0x90], R12 ;  /* 0x0000900c01007387 */ /* 0x000fe20000100a00 */
[----:B------:R-:W-:Y:S02]  /*6abd0*/  STL.64 [R1+0x98], R14 ;  /* 0x0000980e01007387 */ /* 0x000fe40000100a00 */
[----:B--2---:R-:W-:-:S02]  /*6abe0*/  IMAD.MOV.U32 R3, RZ, RZ, R12 ;  /* 0x000000ffff037224 */ /* 0x004fc400078e000c */
[----:B------:R-:W1:Y:S04]  /*6abf0*/  LDSM.16.M88.4 R12, [R0+0x18000] ;  /* 0x01800000000c783b */ /* 0x000e680000000200 */
[----:B0-----:R0:W-:Y:S01]  /*6ac00*/  STL.64 [R1+0x80], R24 ;  /* 0x0000801801007387 */ /* 0x0011e20000100a00 */
[----:B------:R2:W-:Y:S03]  /*6ac10*/  STL.64 [R1+0x88], R26 ;  /* 0x0000881a01007387 */ /* 0x0005e60000100a00 */
[----:B0-----:R-:W3:Y:S01]  /*6ac20*/  LDL.64 R24, [R1+0x50] ;  /* 0x0000500001187983 */ /* 0x001ee20000100a00 */
[----:B-1----:R-:W-:Y:S02]  /*6ac30*/  STL.64 [R1+0x70], R12 ;  /* 0x0000700c01007387 */ /* 0x002fe40000100a00 */
[----:B------:R-:W-:Y:S02]  /*6ac40*/  STL.64 [R1+0x78], R14 ;  /* 0x0000780e01007387 */ /* 0x000fe40000100a00 */
[----:B------:R-:W0:Y:S01]  /*6ac50*/  LDSM.16.M88.4 R12, [R0+0x1a000] ;  /* 0x01a00000000c783b */ /* 0x000e220000000200 */
[----:B--2---:R-:W-:-:S03]  /*6ac60*/  IMAD.MOV.U32 R27, RZ, RZ, R10 ;  /* 0x000000ffff1b7224 */ /* 0x004fc600078e000a */
[----:B0-----:R-:W-:Y:S01]  /*6ac70*/  STL.64 [R1+0x68d0], R14 ;  /* 0x0068d00e01007387 */ /* 0x001fe20000100a00 */
[----:B------:R0:W-:Y:S02]  /*6ac80*/  STL.64 [R1+0x68c8], R12 ;  /* 0x0068c80c01007387 */ /* 0x0001e40000100a00 */
[----:B0-----:R-:W-:Y:S02]  /*6ac90*/  IMAD.MOV.U32 R12, RZ, RZ, R9 ;  /* 0x000000ffff0c7224 */ /* 0x001fe400078e0009 */
[----:B------:R-:W-:Y:S02]  /*6aca0*/  IMAD.MOV.U32 R13, RZ, RZ, R8 ;  /* 0x000000ffff0d7224 */ /* 0x000fe400078e0008 */
[----:B------:R-:W0:Y:S04]  /*6acb0*/  LDSM.16.M88.4 R8, [R0+0x1c000] ;  /* 0x01c000000008783b */ /* 0x000e280000000200 */
[----:B0-----:R-:W-:Y:S01]  /*6acc0*/  STL [R1+0x5a0c], R10 ;  /* 0x005a0c0a01007387 */ /* 0x001fe20000100800 */
[----:B------:R-:W-:Y:S02]  /*6acd0*/  STL [R1+0x5a08], R11 ;  /* 0x005a080b01007387 */ /* 0x000fe40000100800 */
[----:B------:R0:W-:Y:S02]  /*6ace0*/  STL.64 [R1+0x68c0], R8 ;  /* 0x0068c00801007387 */ /* 0x0001e40000100a00 */
[----:B0-----:R-:W2:Y:S01]  /*6acf0*/  LDL.64 R8, [R1] ;  /* 0x0000000001087983 */ /* 0x001ea20000100a00 */
[----:B------:R-:W-:-:S02]  /*6ad00*/  IMAD.MOV.U32 R11, RZ, RZ, R3 ;  /* 0x000000ffff0b7224 */ /* 0x000fc400078e0003 */
[----:B------:R-:W-:Y:S02]  /*6ad10*/  IMAD.MOV.U32 R10, RZ, RZ, R6 ;  /* 0x000000ffff0a7224 */ /* 0x000fe400078e0006 */
[----:B------:R-:W-:Y:S02]  /*6ad20*/  IMAD.MOV.U32 R3, RZ, RZ, R5 ;  /* 0x000000ffff037224 */ /* 0x000fe400078e0005 */
[----:B------:R-:W-:Y:S01]  /*6ad30*/  IMAD.MOV.U32 R28, RZ, RZ, R4 ;  /* 0x000000ffff1c7224 */ /* 0x000fe200078e0004 */
[----:B--2---:R0:W-:Y:S02]  /*6ad40*/  STL.64 [R1+0x6928], R8 ;  /* 0x0069280801007387 */ /* 0x0041e40000100a00 */
[----:B0-----:R-:W-:Y:S02]  /*6ad50*/  IMAD.MOV.U32 R9, RZ, RZ, R7 ;  /* 0x000000ffff097224 */ /* 0x001fe400078e0007 */
[----:B------:R-:W0:Y:S04]  /*6ad60*/  LDSM.16.M88.4 R4, [R0+0x1e000] ;  /* 0x01e000000004783b */ /* 0x000e280000000200 */
[----:B0-----:R-:W-:Y:S01]  /*6ad70*/  STL [R1+0x5a60], R6 ;  /* 0x005a600601007387 */ /* 0x001fe20000100800 */
[----:B------:R-:W-:Y:S02]  /*6ad80*/  STL [R1+0x59c8], R7 ;  /* 0x0059c80701007387 */ /* 0x000fe40000100800 */
[----:B------:R0:W-:Y:S02]  /*6ad90*/  STL.64 [R1+0x68e8], R4 ;  /* 0x0068e80401007387 */ /* 0x0001e40000100a00 */
[----:B0-----:R-:W2:Y:S01]  /*6ada0*/  LDL.64 R4, [R1+0xa0] ;  /* 0x0000a00001047983 */ /* 0x001ea20000100a00 */
[----:B------:R-:W-:-:S02]  /*6adb0*/  IMAD.MOV.U32 R8, RZ, RZ, R20 ;  /* 0x000000ffff087224 */ /* 0x000fc400078e0014 */
[----:B------:R-:W0:Y:S01]  /*6adc0*/  LDSM.16.MT88.4 R20, [R29+0x20080] ;  /* 0x020080001d14783b */ /* 0x000e220000004200 */
[----:B--2---:R1:W-:Y:S04]  /*6add0*/  STL.64 [R1+0x68f0], R4 ;  /* 0x0068f00401007387 */ /* 0x0043e80000100a00 */
[----:B-1----:R-:W2:Y:S04]  /*6ade0*/  LDL.64 R4, [R1+0xb0] ;  /* 0x0000b00001047983 */ /* 0x002ea80000100a00 */
[----:B--2---:R1:W-:Y:S04]  /*6adf0*/  STL.64 [R1+0x6908], R4 ;  /* 0x0069080401007387 */ /* 0x0043e80000100a00 */
[----:B-1----:R-:W2:Y:S01]  /*6ae00*/  LDL.LU.64 R4, [R1+0x1320] ;  /* 0x0013200001047983 */ /* 0x002ea20000300a00 */
[----:B------:R-:W2:Y:S02]  /*6ae10*/  LDL.LU.64 R6, [R1+0x1328] ;  /* 0x0013280001067983 */ /* 0x000ea40000300a00 */
[----:B------:R-:W-:Y:S02]  /*6ae20*/  STL [R1+0x3c00], R0 ;  /* 0x003c000001007387 */ /* 0x000fe40000100800 */
[----:B0-----:R-:W-:Y:S01]  /*6ae30*/  STL.64 [R1+0x68b8], R22 ;  /* 0x0068b81601007387 */ /* 0x001fe20000100a00 */
[----:B------:R0:W-:Y:S04]  /*6ae40*/  STL.64 [R1+0x68b0], R20 ;  /* 0x0068b01401007387 */ /* 0x0001e80000100a00 */
[----:B0-----:R-:W4:Y:S01]  /*6ae50*/  LDL.LU.64 R20, [R1+0x12f0] ;  /* 0x0012f00001147983 */ /* 0x001f220000300a00 */
[----:B------:R-:W4:Y:S02]  /*6ae60*/  LDL.LU.64 R22, [R1+0x12f8] ;  /* 0x0012f80001167983 */ /* 0x000f240000300a00 */
[----:B---3--:R-:W-:Y:S01]  /*6ae70*/  IMAD.MOV.U32 R0, RZ, RZ, R25 ;  /* 0x000000ffff007224 */ /* 0x008fe200078e0019 */
[C---:B--2---:R-:W-:Y:S08]  /*6ae80*/  HMMA.16816.F32 R12, R16.reuse, R12, R4 ;  /* 0x0000000c100c723c */ /* 0x044ff00000001804 */
[----:B----4-:R-:W-:Y:S01]  /*6ae90*/  HMMA.16816.F32 R20, R16, R24, R20 ;  /* 0x000000181014723c */ /* 0x010fe20000001814 */
[----:B------:R-:W-:-:S02]  /*6aea0*/  IMAD.MOV.U32 R4, RZ, RZ, R27 ;  /* 0x000000ffff047224 */ /* 0x000fc400078e001b */
[----:B------:R-:W-:Y:S11]  /*6aeb0*/  IMAD.MOV.U32 R5, RZ, RZ, R2 ;  /* 0x000000ffff057224 */ /* 0x000ff600078e0002 */
[----:B------:R-:W-:Y:S01]  /*6aec0*/  @!UPT UIADD3 URZ, URZ, URZ, URZ ;  /* 0x0000003f3f3ff290 */ /* 0x000fe2000fffe03f */
[----:B------:R0:W-:Y:S01]  /*6aed0*/  STL.64 [R1+0x3c0], R12 ;  /* 0x0003c00c01007387 */ /* 0x0001e20000100a00 */
[----:B------:R1:W-:Y:S02]  /*6aee0*/  STL.64 [R1+0x3c8], R14 ;  /* 0x0003c80e01007387 */ /* 0x0003e40000100a00 */
[----:B------:R-:W-:Y:S01]  /*6aef0*/  IMAD.MOV.U32 R2, RZ, RZ, R24 ;  /* 0x000000ffff027224 */ /* 0x000fe200078e0018 */
[----:B0-----:R-:W2:Y:S01]  /*6af00*/  LDL.LU.64 R12, [R1+0x12c0] ;  /* 0x0012c000010c7983 */ /* 0x001ea20000300a00 */
[----:B-1----:R-:W2:Y:S02]  /*6af10*/  LDL.LU.64 R14, [R1+0x12c8] ;  /* 0x0012c800010e7983 */ /* 0x002ea40000300a00 */
[----:B------:R0:W-:Y:S02]  /*6af20*/  STL.64 [R1+0x6918], R4 ;  /* 0x0069180401007387 */ /* 0x0001e40000100a00 */
[----:B0-----:R-:W2:Y:S01]  /*6af30*/  LDL.64 R4, [R1+0x40] ;  /* 0x0000400001047983 */ /* 0x001ea20000100a00 */
[----:B------:R0:W-:Y:S02]  /*6af40*/  STL.64 [R1+0x3b0], R20 ;  /* 0x0003b01401007387 */ /* 0x0001e40000100a00 */
[----:B------:R-:W-:Y:S02]  /*6af50*/  STL.64 [R1+0x3b8], R22 ;  /* 0x0003b81601007387 */ /* 0x000fe40000100a00 */
[----:B------:R-:W3:Y:S01]  /*6af60*/  LDL.LU.64 R24, [R1+0x10d0] ;  /* 0x0010d00001187983 */ /* 0x000ee20000300a00 */
[----:B------:R-:W4:Y:S01]  /*6af70*/  LDL.LU.64 R26, [R1+0x10d8] ;  /* 0x0010d800011a7983 */ /* 0x000f220000300a00 */
[----:B0-----:R-:W-:-:S02]  /*6af80*/  IMAD.MOV.U32 R20, RZ, RZ, R11 ;  /* 0x000000ffff147224 */ /* 0x001fc400078e000b */
[----:B------:R-:W-:Y:S01]  /*6af90*/  IMAD.MOV.U32 R21, RZ, RZ, R10 ;  /* 0x000000ffff157224 */ /* 0x000fe200078e000a */
[----:B----4-:R-:W-:Y:S01]  /*6afa0*/  STL.64 [R1+0x6938], R26 ;  /* 0x0069381a01007387 */ /* 0x010fe20000100a00 */
[----:B---3--:R0:W-:Y:S03]  /*6afb0*/  STL.64 [R1+0x6930], R24 ;  /* 0x0069301801007387 */ /* 0x0081e60000100a00 */
[----:B0-----:R-:W3:Y:S01]  /*6afc0*/  LDL.LU.64 R24, [R1+0x12b0] ;  /* 0x0012b00001187983 */ /* 0x001ee20000300a00 */
[----:B------:R-:W3:Y:S01]  /*6afd0*/  LDL.LU.64 R26, [R1+0x12b8] ;  /* 0x0012b800011a7983 */ /* 0x000ee20000300a00 */
[C---:B--2---:R-:W-:Y:S01]  /*6afe0*/  HMMA.16816.F32 R12, R16.reuse, R4, R12 ;  /* 0x00000004100c723c */ /* 0x044fe2000000180c */
[----:B------:R0:W-:Y:S02]  /*6aff0*/  STL.64 [R1+0x68e0], R20 ;  /* 0x0068e01401007387 */ /* 0x0001e40000100a00 */
[----:B0-----:R-:W2:Y:S01]  /*6b000*/  LDL.LU.64 R20, [R1+0x1010] ;  /* 0x0010100001147983 */ /* 0x001ea20000300a00 */
[----:B------:R-:W2:Y:S11]  /*6b010*/  LDL.LU.64 R22, [R1+0x1018] ;  /* 0x0010180001167983 */ /* 0x000eb60000300a00 */
[----:B------:R-:W-:Y:S08]  /*6b020*/  @!UPT UIADD3 URZ, URZ, URZ, URZ ;  /* 0x0000003f3f3ff290 */ /* 0x000ff0000fffe03f */
[----:B------:R-:W-:Y:S01]  /*6b030*/  STL.64 [R1+0x3a0], R12 ;  /* 0x0003a00c01007387 */ /* 0x000fe20000100a00 */
[----:B------:R0:W-:Y:S02]  /*6b040*/  STL.64 [R1+0x3a8], R14 ;  /* 0x0003a80e01007387 */ /* 0x0001e40000100a00 */
[----:B0-----:R-:W-:Y:S02]  /*6b050*/  IMAD.MOV.U32 R15, RZ, RZ, R4 ;  /* 0x000000ffff0f7224 */ /* 0x001fe400078e0004 */
[----:B------:R-:W-:Y:S02]  /*6b060*/  IMAD.MOV.U32 R14, RZ, RZ, R5 ;  /* 0x000000ffff0e7224 */ /* 0x000fe400078e0005 */
[----:B------:R-:W4:Y:S01]  /*6b070*/  LDL.LU.64 R4, [R1+0x10a0] ;  /* 0x0010a00001047983 */ /* 0x000f220000300a00 */
[----:B------:R-:W4:Y:S02]  /*6b080*/  LDL.LU.64 R6, [R1+0x10a8] ;  /* 0x0010a80001067983 */ /* 0x000f240000300a00 */
[----:B------:R-:W-:Y:S01]  /*6b090*/  STL.64 [R1+0x6910], R14 ;  /* 0x0069100e01007387 */ /* 0x000fe20000100a00 */
[----:B---3--:R-:W-:Y:S01]  /*6b0a0*/  HMMA.16816.F32 R8, R16, R8, R24 ;  /* 0x000000081008723c */ /* 0x008fe20000001818 */
[----:B------:R-:W3:Y:S01]  /*6b0b0*/  LDL.LU.64 R26, [R1+0x6938] ;  /* 0x00693800011a7983 */ /* 0x000ee20000300a00 */
[----:B------:R-:W3:Y:S02]  /*6b0c0*/  LDL.LU.64 R24, [R1+0x6930] ;  /* 0x0069300001187983 */ /* 0x000ee40000300a00 */
[----:B------:R-:W-:-:S02]  /*6b0d0*/  IMAD.MOV.U32 R12, RZ, RZ, R28 ;  /* 0x000000ffff0c7224 */ /* 0x000fc400078e001c */
[----:B------:R-:W-:Y:S11]  /*6b0e0*/  IMAD.MOV.U32 R13, RZ, RZ, R3 ;  /* 0x000000ffff0d7224 */ /* 0x000ff600078e0003 */
[----:B------:R-:W-:Y:S06]  /*6b0f0*/  @!UPT UIADD3 URZ, URZ, URZ, URZ ;  /* 0x0000003f3f3ff290 */ /* 0x000fec000fffe03f */
[----:B------:R0:W-:Y:S01]  /*6b100*/  STL.64 [R1+0x390], R8 ;  /* 0x0003900801007387 */ /* 0x0001e20000100a00 */
[----:B------:R-:W-:Y:S03]  /*6b110*/  STL.64 [R1+0x398], R10 ;  /* 0x0003980a01007387 */ /* 0x000fe60000100a00 */
[----:B0-----:R-:W4:Y:S01]  /*6b120*/  LDL.LU.64 R8, [R1+0x6928] ;  /* 0x0069280001087983 */ /* 0x001f220000300a00 */
[C---:B---3--:R-:W-:Y:S03]  /*6b130*/  HMMA.16816.F32 R12, R16.reuse, R12, R24 ;  /* 0x0000000c100c723c */ /* 0x048fe60000001818 */
[----:B------:R-:W2:Y:S11]  /*6b140*/  LDL.LU.64 R24, [R1+0x6920] ;  /* 0x0069200001187983 */ /* 0x000eb60000300a00 */
[----:B------:R-:W-:Y:S09]  /*6b150*/  @!UPT UIADD3 URZ, URZ, URZ, URZ ;  /* 0x0000003f3f3ff290 */ /* 0x000ff2000fffe03f */
[----:B------:R0:W-:Y:S01]  /*6b160*/  STL.64 [R1+0x380], R12 ;  /* 0x0003800c01007387 */ /* 0x0001e20000100a00 */
[----:B------:R1:W-:Y:S03]  /*6b170*/  STL.64 [R1+0x388], R14 ;  /* 0x0003880e01007387 */ /* 0x0003e60000100a00 */
[----:B0-----:R-:W3:Y:S01]  /*6b180*/  LDL.LU.64 R12, [R1+0x1070] ;  /* 0x00107000010c7983 */ /* 0x001ee20000300a00 */
[----:B-1----:R-:W3:Y:S01]  /*6b190*/  LDL.LU.64 R14, [R1+0x1078] ;  /* 0x00107800010e7983 */ /* 0x002ee20000300a00 */
[C---:B--2---:R-:W-:Y:S02]  /*6b1a0*/  HMMA.16816.F32 R20, R16.reuse, R24, R20 ;  /* 0x000000181014723c */ /* 0x044fe40000001814 */
[----:B------:R-:W0:Y:S11]  /*6b1b0*/  LDSM.16.MT88.4 R24, [R29+0x20100] ;  /* 0x020100001d18783b */ /* 0x000e360000004200 */
[----:B------:R-:W-:Y:S10]  /*6b1c0*/  @!UPT UIADD3 URZ, URZ, URZ, URZ ;  /* 0x0000003f3f3ff290 */ /* 0x000ff4000fffe03f */
[----:B------:R1:W-:Y:S01]  /*6b1d0*/  STL.64 [R1+0x370], R20 ;  /* 0x0003701401007387 */ /* 0x0003e20000100a00 */
[----:B------:R2:W-:Y:S03]  /*6b1e0*/  STL.64 [R1+0x378], R22 ;  /* 0x0003781601007387 */ /* 0x0005e60000100a00 */
[----:B-1----:R-:W3:Y:S01]  /*6b1f0*/  LDL.LU.64 R20, [R1+0xf50] ;  /* 0x000f500001147983 */ /* 0x002ee20000300a00 */
[----:B--2---:R-:W2:Y:S01]  /*6b200*/  LDL.LU.64 R22, [R1+0xf58] ;  /* 0x000f580001167983 */ /* 0x004ea20000300a00 */
[----:B----4-:R-:W-:Y:S02]  /*6b210*/  HMMA.16816.F32 R4, R16, R8, R4 ;  /* 0x000000081004723c */ /* 0x010fe40000001804 */
[----:B--2---:R-:W-:Y:S01]  /*6b220*/  STL.64 [R1+0x6900], R22 ;  /* 0x0069001601007387 */ /* 0x004fe20000100a00 */
[----:B---3--:R1:W-:Y:S03]  /*6b230*/  STL.64 [R1+0x68f8], R20 ;  /* 0x0068f81401007387 */ /* 0x0083e60000100a00 */
[----:B-1----:R-:W2:Y:S01]  /*6b240*/  LDL.LU.64 R20, [R1+0xf90] ;  /* 0x000f900001147983 */ /* 0x002ea20000300a00 */
[----:B------:R-:W2:Y:S02]  /*6b250*/  LDL.LU.64 R22, [R1+0xf98] ;  /* 0x000f980001167983 */ /* 0x000ea40000300a00 */
[----:B------:R-:W-:Y:S02]  /*6b260*/  STL [R1+0x6838], R29 ;  /* 0x0068381d01007387 */ /* 0x000fe40000100800 */
[----:B0-----:R-:W-:Y:S01]  /*6b270*/  STL.64 [R1+0x67a8], R26 ;  /* 0x0067a81a01007387 */ /* 0x001fe20000100a00 */
[----:B------:R0:W-:Y:S04]  /*6b280*/  STL.64 [R1+0x67a0], R24 ;  /* 0x0067a01801007387 */ /* 0x0001e80000100a00 */
[----:B0-----:R-:W3:Y:S07]  /*6b290*/  LDL.64 R24, [R1+0x80] ;  /* 0x0000800001187983 */ /* 0x001eee0000100a00 */
[----:B------:R0:W-:Y:S02]  /*6b2a0*/  STL.64 [R1+0x750], R4 ;  /* 0x0007500401007387 */ /* 0x0001e40000100a00 */
[----:B------:R1:W-:Y:S01]  /*6b2b0*/  STL.64 [R1+0x758], R6 ;  /* 0x0007580601007387 */ /* 0x0003e20000100a00 */
[----:B0-----:R-:W1:Y:S01]  /*6b2c0*/  LDL.LU.64 R4, [R1+0x6918] ;  /* 0x0069180001047983 */ /* 0x001e620000300a00 */
[----:B------:R-:W-:-:S02]  /*6b2d0*/  IMAD.MOV.U32 R26, RZ, RZ, R9 ;  /* 0x000000ffff1a7224 */ /* 0x000fc400078e0009 */
[----:B------:R-:W-:Y:S02]  /*6b2e0*/  IMAD.MOV.U32 R27, RZ, RZ, R8 ;  /* 0x000000ffff1b7224 */ /* 0x000fe400078e0008 */
[----:B------:R-:W3:Y:S01]  /*6b2f0*/  LDL.LU.64 R8, [R1+0xf00] ;  /* 0x000f000001087983 */ /* 0x000ee20000300a00 */
[----:B------:R-:W3:Y:S02]  /*6b300*/  LDL.LU.64 R10, [R1+0xf08] ;  /* 0x000f0800010a7983 */ /* 0x000ee40000300a00 */
[----:B------:R-:W-:Y:S02]  /*6b310*/  STL [R1+0x6840], R26 ;  /* 0x0068401a01007387 */ /* 0x000fe40000100800 */
[----:B------:R-:W-:Y:S01]  /*6b320*/  STL [R1+0x683c], R27 ;  /* 0x00683c1b01007387 */ /* 0x000fe20000100800 */
[C---:B-1----:R-:W-:Y:S01]  /*6b330*/  HMMA.16816.F32 R4, R16.reuse, R4, R12 ;  /* 0x000000041004723c */ /* 0x042fe2000000180c */
[----:B------:R-:W4:Y:S11]  /*6b340*/  LDL.LU.64 R14, [R1+0x6910] ;  /* 0x00691000010e7983 */ /* 0x000f360000300a00 */
[----:B------:R-:W-:Y:S11]  /*6b350*/  @!UPT UIADD3 URZ, URZ, URZ, URZ ;  /* 0x0000003f3f3ff290 */ /* 0x000ff6000fffe03f */
[----:B------:R0:W-:Y:S01]  /*6b360*/  STL.64 [R1+0x740], R4 ;  /* 0x0007400401007387 */ /* 0x0001e20000100a00 */
[----:B------:R-:W-:Y:S03]  /*6b370*/  STL.64 [R1+0x748], R6 ;  /* 0x0007480601007387 */ /* 0x000fe60000100a00 */
[----:B0-----:R-:W2:Y:S01]  /*6b380*/  LDL.LU.64 R4, [R1+0x6908] ;  /* 0x0069080001047983 */ /* 0x001ea20000300a00 */
[----:B------:R-:W3:Y:S01]  /*6b390*/  LDL.64 R12, [R1+0x70] ;  /* 0x00007000010c7983 */ /* 0x000ee20000100a00 */
[C---:B--2---:R-:W-:Y:S01]  /*6b3a0*/  HMMA.16816.F32 R20, R16.reuse, R4, R20 ;  /* 0x000000041014723c */ /* 0x044fe20000001814 */
[----:B------:R-:W-:Y:S11]  /*6b3b0*/  IMAD.MOV.U32 R29, RZ, RZ, R4 ;  /* 0x000000ffff1d7224 */ /* 0x000ff600078e0004 */
[----:B------:R-:W-:Y:S11]  /*6b3c0*/  @!UPT UIADD3 URZ, URZ, URZ, URZ ;  /* 0x0000003f3f3ff290 */ /* 0x000ff6000fffe03f */
[----:B------:R-:W-:Y:S01]  /*6b3d0*/  STL.64 [R1+0x730], R20 ;  /* 0x0007301401007387 */ /* 0x000fe20000100a00 */
[----:B------:R0:W-:Y:S03]  /*6b3e0*/  STL.64 [R1+0x738], R22 ;  /* 0x0007381601007387 */ /* 0x0001e60000100a00 */
[----:B0-----:R-:W2:Y:S01]  /*6b3f0*/  LDL.LU.64 R22, [R1+0x6900] ;  /* 0x0069000001167983 */ /* 0x001ea20000300a00 */
[----:B------:R-:W2:Y:S02]  /*6b400*/  LDL.LU.64 R20, [R1+0x68f8] ;  /* 0x0068f80001147983 */ /* 0x000ea40000300a00 */
[----:B------:R-:W2:Y:S02]  /*6b410*/  LDL.LU.64 R4, [R1+0x68f0] ;  /* 0x0068f00001047983 */ /* 0x000ea40000300a00 */
[----:B--2---:R-:W-:Y:S01]  /*6b420*/  HMMA.16816.F32 R20, R16, R4, R20 ;  /* 0x000000041014723c */ /* 0x004fe20000001814 */
[----:B------:R-:W-:-:S02]  /*6b430*/  IMAD.MOV.U32 R26, RZ, RZ, R4 ;  /* 0x000000ffff1a7224 */ /* 0x000fc400078e0004 */
[----:B------:R-:W-:Y:S02]  /*6b440*/  IMAD.MOV.U32 R27, RZ, RZ, R5 ;  /* 0x000000ffff1b7224 */ /* 0x000fe400078e0005 */
[----:B------:R-:W2:Y:S11]  /*6b450*/  LDL.LU.64 R4, [R1+0x68e8] ;  /* 0x0068e80001047983 */ /* 0x000eb60000300a00 */
[----:B------:R-:W-:Y:S08]  /*6b460*/  @!UPT UIADD3 URZ, URZ, URZ, URZ ;  /* 0x0000003f3f3ff290 */ /* 0x000ff0000fffe03f */
[----:B------:R-:W-:Y:S01]  /*6b470*/  IMAD.MOV.U32 R6, RZ, RZ, R21 ;  /* 0x000000ffff067224 */ /* 0x000fe200078e0015 */
[----:B------:R0:W-:Y:S04]  /*6b480*/  STL [R1+0x720], R20 ;  /* 0x0007201401007387 */ /* 0x0001e80000100800 */
[----:B0-----:R-:W4:Y:S01]  /*6b490*/  LDL.LU.64 R20, [R1+0x68e0] ;  /* 0x0068e00001147983 */ /* 0x001f220000300a00 */
[----:B------:R-:W-:Y:S03]  /*6b4a0*/  STL [R1+0x5bd0], R6 ;  /* 0x005bd00601007387 */ /* 0x000fe60000100800 */
[----:B--2---:R0:W-:Y:S04]  /*6b4b0*/  STL.64 [R1+0x68d8], R4 ;  /* 0x0068d80401007387 */ /* 0x0041e80000100a00 */
[----:B0-----:R-:W4:Y:S01]  /*6b4c0*/  LDL.LU.64 R4, [R1+0xf40] ;  /* 0x000f400001047983 */ /* 0x001f220000300a00 */
[----:B------:R-:W4:Y:S02]  /*6b4d0*/  LDL.LU.64 R6, [R1+0xf48] ;  /* 0x000f480001067983 */ /* 0x000f240000300a00 */
[----:B------:R-:W-:-:S02]  /*6b4e0*/  IMAD.MOV.U32 R3, RZ, RZ, R22 ;  /* 0x000000ffff037224 */ /* 0x000fc400078e0016 */
[----:B------:R-:W-:Y:S01]  /*6b4f0*/  IMAD.MOV.U32 R28, RZ, RZ, R23 ;  /* 0x000000ffff1c7224 */ /* 0x000fe200078e0017 */
[C---:B---3--:R-:W-:Y:S04]  /*6b500*/  HMMA.16816.F32 R8, R16.reuse, R24, R8 ;  /* 0x000000181008723c */ /* 0x048fe80000001808 */
[----:B------:R-:W-:Y:S01]  /*6b510*/  STL [R1+0x5b94], R28 ;  /* 0x005b941c01007387 */ /* 0x000fe20000100800 */
[----:B------:R-:W-:Y:S03]  /*6b520*/  STL [R1+0x5b90], R3 ;  /* 0x005b900301007387 */ /* 0x000fe60000100800 */
[C---:B----4-:R-:W-:Y:S01]  /*6b530*/  HMMA.16816.F32 R20, R16.reuse, R20, R4 ;  /* 0x000000141014723c */ /* 0x050fe20000001804 */
[----:B------:R-:W2:Y:S11]  /*6b540*/  LDL.LU.64 R4, [R1+0xed0] ;  /* 0x000ed00001047983 */ /* 0x000eb60000300a00 */
[----:B------:R-:W-:Y:S11]  /*6b550*/  @!UPT UIADD3 URZ, URZ, URZ, URZ ;  /* 0x0000003f3f3ff290 */ /* 0x000ff6000fffe03f */
[----:B------:R-:W-:Y:S01]  /*6b560*/  STL.64 [R1+0x710], R20 ;  /* 0x0007101401007387 */ /* 0x000fe20000100a00 */
[----:B------:R-:W-:Y:S02]  /*6b570*/  STL.64 [R1+0x718], R22 ;  /* 0x0007181601007387 */ /* 0x000fe40000100a00 */
[----:B------:R-:W2:Y:S02]  /*6b580*/  LDL.LU.64 R6, [R1+0xed8] ;  /* 0x000ed80001067983 */ /* 0x000ea40000300a00 */
[----:B------:R0:W-:Y:S01]  /*6b590*/  STL.64 [R1+0x700], R8 ;  /* 0x0007000801007387 */ /* 0x0001e20000100a00 */
[----:B------:R1:W-:Y:S04]  /*6b5a0*/  STL.64 [R1+0x708], R10 ;  /* 0x0007080a01007387 */ /* 0x0003e80000100a00 */
[----:B0-----:R-:W3:Y:S01]  /*6b5b0*/  LDL.LU.64 R8, [R1+0xeb0] ;  /* 0x000eb00001087983 */ /* 0x001ee20000300a00 */
[----:B-1----:R-:W3:Y:S02]  /*6b5c0*/  LDL.LU.64 R10, [R1+0xeb8] ;  /* 0x000eb800010a7983 */ /* 0x002ee40000300a00 */
[----:B------:R-:W4:Y:S02]  /*6b5d0*/  LDL.LU.64 R20, [R1+0xe80] ;  /* 0x000e800001147983 */ /* 0x000f240000300a00 */
[----:B------:R-:W4:Y:S01]  /*6b5e0*/  LDL.LU.64 R22, [R1+0xe88] ;  /* 0x000e880001167983 */ /* 0x000f220000300a00 */
[----:B------:R0:W-:Y:S01]  /*6b5f0*/  STL.64 [R1+0x67e8], R24 ;  /* 0x0067e81801007387 */ /* 0x0001e20000100a00 */
[----:B------:R-:W-:Y:S03]  /*6b600*/  STL.64 [R1+0x6848], R26 ;  /* 0x0068481a01007387 */ /* 0x000fe60000100a00 */
[----:B0-----:R-:W2:Y:S04]  /*6b610*/  LDL.64 R24, [R1+0x20] ;  /* 0x0000200001187983 */ /* 0x001ea80000100a00 */
[----:B--2---:R0:W-:Y:S04]  /*6b620*/  STL.64 [R1+0x6858], R24 ;  /* 0x0068581801007387 */ /* 0x0041e80000100a00 */
[----:B0-----:R-:W2:Y:S04]  /*6b630*/  LDL R24, [R1+0x30] ;  /* 0x0000300001187983 */ /* 0x001ea80000100800 */
[----:B------:R-:W2:Y:S01]  /*6b640*/  LDL R25, [R1+0x34] ;  /* 0x0000340001197983 */ /* 0x000ea20000100800 */
[----:B------:R-:W-:Y:S01]  /*6b650*/  HMMA.16816.F32 R4, R16, R12, R4 ;  /* 0x0000000c1004723c */ /* 0x000fe20000001804 */
[----:B------:R-:W-:-:S02]  /*6b660*/  IMAD.MOV.U32 R28, RZ, RZ, R13 ;  /* 0x000000ffff1c7224 */ /* 0x000fc400078e000d */
[----:B--2---:R0:W-:Y:S02]  /*6b670*/  STL.64 [R1+0x6870], R24 ;  /* 0x0068701801007387 */ /* 0x0041e40000100a00 */
[----:B0-----:R-:W-:Y:S02]  /*6b680*/  IMAD.MOV.U32 R24, RZ, RZ, R15 ;  /* 0x000000ffff187224 */ /* 0x001fe400078e000f */
[----:B------:R-:W-:-:S05]  /*6b690*/  IMAD.MOV.U32 R25, RZ, RZ, R14 ;  /* 0x000000ffff197224 */ /* 0x000fca00078e000e */
[----:B------:R0:W-:Y:S02]  /*6b6a0*/  STL.64 [R1+0x6888], R24 ;  /* 0x0068881801007387 */ /* 0x0001e40000100a00 */
[----:B0-----:R-:W-:Y:S02]  /*6b6b0*/  IMAD.MOV.U32 R24, RZ, RZ, R2 ;  /* 0x000000ffff187224 */ /* 0x001fe400078e0002 */
[----:B------:R-:W-:-:S05]  /*6b6c0*/  IMAD.MOV.U32 R25, RZ, RZ, R0 ;  /* 0x000000ffff197224 */ /* 0x000fca00078e0000 */
[----:B------:R0:W-:Y:S04]  /*6b6d0*/  STL.64 [R1+0x6898], R24 ;  /* 0x0068981801007387 */ /* 0x0001e80000100a00 */
[----:B0-----:R-:W2:Y:S01]  /*6b6e0*/  LDL.64 R24, [R1+0x60] ;  /* 0x0000600001187983 */ /* 0x001ea20000100a00 */
[----:B------:R0:W-:Y:S02]  /*6b6f0*/  STL.64 [R1+0x6f0], R4 ;  /* 0x0006f00401007387 */ /* 0x0001e40000100a00 */
[----:B------:R-:W-:Y:S01]  /*6b700*/  STL.64 [R1+0x6f8], R6 ;  /* 0x0006f80601007387 */ /* 0x000fe20000100a00 */
[----:B0-----:R-:W2:Y:S01]  /*6b710*/  LDL.LU.64 R4, [R1+0x68d8] ;  /* 0x0068d80001047983 */ /* 0x001ea20000300a00 */
[----:B------:R-:W2:Y:S02]  /*6b720*/  LDL.LU.64 R14, [R1+0x68d0] ;  /* 0x0068d000010e7983 */ /* 0x000ea40000300a00 */
[----:B------:R-:W3:Y:S02]  /*6b730*/  LDL.LU.64 R12, [R1+0x68c8] ;  /* 0x0068c800010c7983 */ /* 0x000ee40000300a00 */
[C---:B---3--:R-:W-:Y:S11]  /*6b740*/  HMMA.16816.F32 R8, R16.reuse, R12, R8 ;  /* 0x0000000c1008723c */ /* 0x048ff60000001808 */
[----:B------:R-:W-:Y:S11]  /*6b750*/  @!UPT UIADD3 URZ, URZ, URZ, URZ ;  /* 0x0000003f3f3ff290 */ /* 0x000ff6000fffe03f */
[----:B------:R-:W-:Y:S01]  /*6b760*/  @!UPT UIADD3 URZ, URZ, URZ, URZ ;  /* 0x0000003f3f3ff290 */ /* 0x000fe2000fffe03f */
[----:B------:R0:W-:Y:S01]  /*6b770*/  STL.64 [R1+0x6e0], R8 ;  /* 0x0006e00801007387 */ /* 0x0001e20000100a00 */
[----:B------:R-:W-:Y:S03]  /*6b780*/  STL.64 [R1+0x6e8], R10 ;  /* 0x0006e80a01007387 */ /* 0x000fe60000100a00 */
[----:B0-----:R-:W4:Y:S01]  /*6b790*/  LDL.LU.64 R8, [R1+0x68c0] ;  /* 0x0068c00001087983 */ /* 0x001f220000300a00 */
[----:B--2---:R-:W-:Y:S02]  /*6b7a0*/  STL.64 [R1+0x67d0], R14 ;  /* 0x0067d00e01007387 */ /* 0x004fe40000100a00 */
[----:B------:R0:W-:Y:S02]  /*6b7b0*/  STL.64 [R1+0x67c8], R12 ;  /* 0x0067c80c01007387 */ /* 0x0001e40000100a00 */
[----:B0-----:R-:W2:Y:S04]  /*6b7c0*/  LDL.64 R12, [R1+0x10] ;  /* 0x00001000010c7983 */ /* 0x001ea80000100a00 */
[----:B--2---:R4:W-:Y:S02]  /*6b7d0*/  STL.64 [R1+0x6850], R12 ;  /* 0x0068500c01007387 */ /* 0x0049e40000100a00 */
[C---:B----4-:R-:W-:Y:S02]  /*6b7e0*/  HMMA.16816.F32 R12, R16.reuse, R8, R20 ;  /* 0x00000008100c723c */ /* 0x050fe40000001814 */
[----:B------:R-:W2:Y:S01]  /*6b7f0*/  LDL.LU.64 R20, [R1+0xe40] ;  /* 0x000e400001147983 */ /* 0x000ea20000300a00 */
[----:B------:R-:W2:Y:S11]  /*6b800*/  LDL.LU.64 R22, [R1+0xe48] ;  /* 0x000e480001167983 */ /* 0x000eb60000300a00 */
[----:B------:R-:W-:Y:S09]  /*6b810*/  @!UPT UIADD3 URZ, URZ, URZ, URZ ;  /* 0x0000003f3f3ff290 */ /* 0x000ff2000fffe03f */
[----:B------:R-:W-:Y:S01]  /*6b820*/  STL.64 [R1+0x6d0], R12 ;  /* 0x0006d00c01007387 */ /* 0x000fe20000100a00 */
[----:B------:R-:W-:Y:S02]  /*6b830*/  STL.64 [R1+0x6d8], R14 ;  /* 0x0006d80e01007387 */ /* 0x000fe40000100a00 */
[----:B------:R0:W-:Y:S02]  /*6b840*/  STL.64 [R1+0x6890], R8 ;  /* 0x0068900801007387 */ /* 0x0001e40000100a00 */
[----:B0-----:R-:W3:Y:S01]  /*6b850*/  LDL.LU.64 R8, [R1+0xf20] ;  /* 0x000f200001087983 */ /* 0x001ee20000300a00 */
[----:B------:R-:W4:Y:S03]  /*6b860*/  LDL.LU.64 R10, [R1+0xf28] ;  /* 0x000f2800010a7983 */ /* 0x000f260000300a00 */
[----:B----4-:R-:W-:Y:S01]  /*6b870*/  STL.64 [R1+0x68a8], R10 ;  /* 0x0068a80a01007387 */ /* 0x010fe20000100a00 */
[----:B---3--:R0:W-:Y:S03]  /*6b880*/  STL.64 [R1+0x68a0], R8 ;  /* 0x0068a00801007387 */ /* 0x0081e60000100a00 */
[----:B0-----:R-:W3:Y:S01]  /*6b890*/  LDL.LU.64 R8, [R1+0xf30] ;  /* 0x000f300001087983 */ /* 0x001ee20000300a00 */
[----:B------:R-:W3:Y:S02]  /*6b8a0*/  LDL.LU.64 R10, [R1+0xf38] ;  /* 0x000f3800010a7983 */ /* 0x000ee40000300a00 */
[----:B------:R-:W4:Y:S02]  /*6b8b0*/  LDL.LU.64 R12, [R1+0xe30] ;  /* 0x000e3000010c7983 */ /* 0x000f240000300a00 */
[----:B------:R-:W2:Y:S02]  /*6b8c0*/  LDL.LU.64 R14, [R1+0xe38] ;  /* 0x000e3800010e7983 */ /* 0x000ea40000300a00 */
[----:B--2---:R-:W-:Y:S01]  /*6b8d0*/  STL.64 [R1+0x6868], R14 ;  /* 0x0068680e01007387 */ /* 0x004fe20000100a00 */
[----:B----4-:R0:W-:Y:S03]  /*6b8e0*/  STL.64 [R1+0x6860], R12 ;  /* 0x0068600c01007387 */ /* 0x0101e60000100a00 */
[----:B0-----:R-:W2:Y:S01]  /*6b8f0*/  LDL.LU.64 R12, [R1+0xef0] ;  /* 0x000ef000010c7983 */ /* 0x001ea20000300a00 */
[----:B------:R-:W4:Y:S01]  /*6b900*/  LDL.LU.64 R14, [R1+0xef8] ;  /* 0x000ef800010e7983 */ /* 0x000f220000300a00 */
[----:B------:R-:W-:Y:S02]  /*6b910*/  HMMA.16816.F32 R16, R16, R4, R20 ;  /* 0x000000041010723c */ /* 0x000fe40000001814 */
[----:B----4-:R-:W-:Y:S01]  /*6b920*/  STL.64 [R1+0x6880], R14 ;  /* 0x0068800e01007387 */ /* 0x010fe20000100a00 */
[----:B--2---:R0:W-:Y:S03]  /*6b930*/  STL.64 [R1+0x6878], R12 ;  /* 0x0068780c01007387 */ /* 0x0041e60000100a00 */
[----:B0-----:R-:W2:Y:S01]  /*6b940*/  LDL.LU.64 R12, [R1+0xf10] ;  /* 0x000f1000010c7983 */ /* 0x001ea20000300a00 */
[----:B------:R-:W2:Y:S02]  /*6b950*/  LDL.LU.64 R14, [R1+0xf18] ;  /* 0x000f1800010e7983 */ /* 0x000ea40000300a00 */
[----:B------:R-:W3:Y:S02]  /*6b960*/  LDL.LU.64 R22, [R1+0x68b8] ;  /* 0x0068b80001167983 */ /* 0x000ee40000300a00 */
[----:B------:R-:W3:Y:S11]  /*6b970*/  LDL.LU.64 R20, [R1+0x68b0] ;  /* 0x0068b00001147983 */ /* 0x000ef60000300a00 */
[----:B------:R-:W-:Y:S01]  /*6b980*/  @!UPT UIADD3 URZ, URZ, URZ, URZ ;  /* 0x0000003f3f3ff290 */ /* 0x000fe2000fffe03f */
[----:B------:R0:W-:Y:S01]  /*6b990*/  STL.64 [R1+0x360], R16 ;  /* 0x0003601001007387 */ /* 0x0001e20000100a00 */
[----:B------:R1:W-:Y:S02]  /*6b9a0*/  STL.64 [R1+0x368], R18 ;  /* 0x0003681201007387 */ /* 0x0003e40000100a00 */
[----:B------:R-:W-:Y:S02]  /*6b9b0*/  IMAD.MOV.U32 R6, RZ, RZ, R24 ;  /* 0x000000ffff067224 */ /* 0x000fe400078e0018 */
[----:B------:R-:W-:Y:S01]  /*6b9c0*/  IMAD.MOV.U32 R3, RZ, RZ, R25 ;  /* 0x000000ffff037224 */ /* 0x000fe200078e0019 */
[----:B0-----:R-:W4:Y:S01]  /*6b9d0*/  LDL.LU.64 R16, [R1+0xcd0] ;  /* 0x000cd00001107983 */ /* 0x001f220000300a00 */
[----:B-1----:R-:W4:Y:S01]  /*6b9e0*/  LDL.LU.64 R18, [R1+0xcd8] ;  /* 0x000cd80001127983 */ /* 0x002f220000300a00 */
[C---:B---3--:R-:W-:Y:S11]  /*6b9f0*/  HMMA.16816.F32 R8, R20.reuse, R24, R8 ;  /* 0x000000181408723c */ /* 0x048ff60000001808 */
[----:B------:R-:W-:Y:S11]  /*6ba00*/  @!UPT UIADD3 URZ, URZ, URZ, URZ ;  /* 0x0000003f3f3ff290 */ /* 0x000ff6000fffe03f */
[----:B------:R-:W-:Y:S01]  /*6ba10*/  @!UPT UIADD3 URZ, URZ, URZ, URZ ;  /* 0x0000003f3f3ff290 */ /* 0x000fe2000fffe03f */
[----:B------:R-:W-:Y:S01]  /*6ba20*/  STL.64 [R1+0x2e0], R8 ;  /* 0x0002e00801007387 */ /* 0x000fe20000100a00 */
[----:B------:R0:W-:Y:S03]  /*6ba30*/  STL.64 [R1+0x2e8], R10 ;  /* 0x0002e80a01007387 */ /* 0x0001e60000100a00 */
[----:B0-----:R-:W3:Y:S01]  /*6ba40*/  LDL.LU.64 R10, [R1+0x68a8] ;  /* 0x0068a800010a7983 */ /* 0x001ee20000300a00 */
[----:B------:R-:W3:Y:S02]  /*6ba50*/  LDL.LU.64 R8, [R1+0x68a0] ;  /* 0x0068a00001087983 */ /* 0x000ee40000300a00 */
[----:B------:R-:W3:Y:S02]  /*6ba60*/  LDL.LU.64 R24, [R1+0x6898] ;  /* 0x0068980001187983 */ /* 0x000ee40000300a00 */
[----:B---3--:R-:W-:Y:S01]  /*6ba70*/  HMMA.16816.F32 R24, R20, R24, R8 ;  /* 0x000000181418723c */ /* 0x008fe20000001808 */
[----:B------:R-:W3:Y:S11]  /*6ba80*/  LDL.LU.64 R8, [R1+0x6890] ;  /* 0x0068900001087983 */ /* 0x000ef60000300a00 */
[----:B------:R-:W-:Y:S11]  /*6ba90*/  @!UPT UIADD3 URZ, URZ, URZ, URZ ;  /* 0x0000003f3f3ff290 */ /* 0x000ff6000fffe03f */
[----:B------:R0:W-:Y:S04]  /*6baa0*/  STL.64 [R1+0x2d0], R24 ;  /* 0x0002d01801007387 */ /* 0x0001e80000100a00 */
[----:B0-----:R-:W2:Y:S01]  /*6bab0*/  LDL.LU.64 R24, [R1+0x6888] ;  /* 0x0068880001187983 */ /* 0x001ea20000300a00 */
[----:B------:R-:W-:Y:S02]  /*6bac0*/  IMAD.MOV.U32 R10, RZ, RZ, R26 ;  /* 0x000000ffff0a7224 */ /* 0x000fe400078e001a */
[----:B------:R-:W-:-:S05]  /*6bad0*/  IMAD.MOV.U32 R11, RZ, RZ, R27 ;  /* 0x000000ffff0b7224 */ /* 0x000fca00078e001b */
[----:B------:R-:W-:Y:S01]  /*6bae0*/  STL [R1+0x5bf8], R11 ;  /* 0x005bf80b01007387 */ /* 0x000fe20000100800 */
[----:B------:R-:W-:Y:S01]  /*6baf0*/  STL [R1+0x5bf4], R10 ;  /* 0x005bf40a01007387 */ /* 0x000fe20000100800 */
[C---:B--2---:R-:W-:Y:S02]  /*6bb00*/  HMMA.16816.F32 R24, R20.reuse, R24, R12 ;  /* 0x000000181418723c */ /* 0x044fe4000000180c */
[----:B------:R-:W2:Y:S01]  /*6bb10*/  LDL.LU.64 R14, [R1+0x6880] ;  /* 0x00688000010e7983 */ /* 0x000ea20000300a00 */
[----:B------:R-:W2:Y:S11]  /*6bb20*/  LDL.LU.64 R12, [R1+0x6878] ;  /* 0x00687800010c7983 */ /* 0x000eb60000300a00 */
[----:B------:R-:W-:Y:S09]  /*6bb30*/  @!UPT UIADD3 URZ, URZ, URZ, URZ ;  /* 0x0000003f3f3ff290 */ /* 0x000ff2000fffe03f */
[----:B------:R0:W-:Y:S01]  /*6bb40*/  STL.64 [R1+0x2c0], R24 ;  /* 0x0002c01801007387 */ /* 0x0001e20000100a00 */
[----:B------:R2:W-:Y:S03]  /*6bb50*/  STL.64 [R1+0x2c8], R26 ;  /* 0x0002c81a01007387 */ /* 0x0005e60000100a00 */
[----:B0-----:R-:W2:Y:S02]  /*6bb60*/  LDL.LU.64 R24, [R1+0x6870] ;  /* 0x0068700001187983 */ /* 0x001ea40000300a00 */
[C---:B--2---:R-:W-:Y:S02]  /*6bb70*/  HMMA.16816.F32 R24, R20.reuse, R24, R12 ;  /* 0x000000181418723c */ /* 0x044fe4000000180c */
[----:B------:R-:W2:Y:S01]  /*6bb80*/  LDL.LU.64 R14, [R1+0x6868] ;  /* 0x00686800010e7983 */ /* 0x000ea20000300a00 */
[----:B------:R-:W2:Y:S11]  /*6bb90*/  LDL.LU.64 R12, [R1+0x6860] ;  /* 0x00686000010c7983 */ /* 0x000eb60000300a00 */
[----:B------:R-:W-:Y:S09]  /*6bba0*/  @!UPT UIADD3 URZ, URZ, URZ, URZ ;  /* 0x0000003f3f3ff290 */ /* 0x000ff2000fffe03f */
[----:B------:R0:W-:Y:S01]  /*6bbb0*/  STL [R1+0x2b4], R25 ;  /* 0x0002b41901007387 */ /* 0x0001e20000100800 */
[----:B------:R-:W-:Y:S02]  /*6bbc0*/  STL.64 [R1+0x2b8], R26 ;  /* 0x0002b81a01007387 */ /* 0x000fe40000100a00 */
[----:B------:R-:W-:Y:S02]  /*6bbd0*/  IMAD.MOV.U32 R7, RZ, RZ, R24 ;  /* 0x000000ffff077224 */ /* 0x000fe400078e0018 */
[----:B0-----:R-:W2:Y:S03]  /*6bbe0*/  LDL.LU.64 R24, [R1+0x6858] ;  /* 0x0068580001187983 */ /* 0x001ea60000300a00 */
[----:B------:R-:W-:Y:S02]  /*6bbf0*/  STL [R1+0x5bd4], R7 ;  /* 0x005bd40701007387 */ /* 0x000fe40000100800 */
[----:B------:R-:W-:Y:S01]  /*6bc00*/  STL.64 [R1+0x67f0], R4 ;  /* 0x0067f00401007387 */ /* 0x000fe20000100a00 */
[C---:B--2---:R-:W-:Y:S11]  /*6bc10*/  HMMA.16816.F32 R12, R20.reuse, R24, R12 ;  /* 0x00000018140c723c */ /* 0x044ff6000000180c */
[----:B------:R-:W-:Y:S11]  /*6bc20*/  @!UPT UIADD3 URZ, URZ, URZ, URZ ;  /* 0x0000003f3f3ff290 */ /* 0x000ff6000fffe03f */
[----:B------:R-:W-:Y:S01]  /*6bc30*/  @!UPT UIADD3 URZ, URZ, URZ, URZ ;  /* 0x0000003f3f3ff290 */ /* 0x000fe2000fffe03f */
[----:B------:R0:W-:Y:S01]  /*6bc40*/  STL.64 [R1+0x2a0], R12 ;  /* 0x0002a00c01007387 */ /* 0x0001e20000100a00 */
[----:B------:R-:W-:Y:S03]  /*6bc50*/  STL.64 [R1+0x2a8], R14 ;  /* 0x0002a80e01007387 */ /* 0x000fe60000100a00 */
[----:B0-----:R-:W4:Y:S01]  /*6bc60*/  LDL.LU.64 R12, [R1+0x6850] ;  /* 0x00685000010c7983 */ /* 0x001f220000300a00 */
[----:B------:R-:W2:Y:S02]  /*6bc70*/  LDL.LU.64 R26, [R1+0x6848] ;  /* 0x00684800011a7983 */ /* 0x000ea40000300a00 */
[----:B------:R-:W-:Y:S02]  /*6bc80*/  IMAD.MOV.U32 R2, RZ, RZ, R24 ;  /* 0x000000ffff027224 */ /* 0x000fe400078e0018 */
[----:B------:R-:W-:Y:S01]  /*6bc90*/  IMAD.MOV.U32 R0, RZ, RZ, R25 ;  /* 0x000000ffff007224 */ /* 0x000fe200078e0019 */
[----:B----4-:R-:W-:Y:S11]  /*6bca0*/  HMMA.16816.F32 R16, R20, R12, R16 ;  /* 0x0000000c1410723c */ /* 0x010ff60000001810 */
[----:B------:R-:W-:Y:S11]  /*6bcb0*/  @!UPT UIADD3 URZ, URZ, URZ, URZ ;  /* 0x0000003f3f3ff290 */ /* 0x000ff6000fffe03f */
[----:B------:R-:W-:Y:S01]  /*6bcc0*/  @!UPT UIADD3 URZ, URZ, URZ, URZ ;  /* 0x0000003f3f3ff290 */ /* 0x000fe2000fffe03f */
[----:B------:R-:W-:Y:S01]  /*6bcd0*/  STL.64 [R1+0x290], R16 ;  /* 0x0002901001007387 */ /* 0x000fe20000100a00 */
[----:B------:R-:W-:Y:S02]  /*6bce0*/  STL.64 [R1+0x298], R18 ;  /* 0x0002981201007387 */ /* 0x000fe40000100a00 */
[----:B------:R-:W4:Y:S02]  /*6bcf0*/  LDL.64 R24, [R1+0x90] ;  /* 0x0000900001187983 */ /* 0x000f240000100a00 */
[----:B------:R-:W-:Y:S01]  /*6bd00*/  IMAD.MOV.U32 R11, RZ, RZ, R12 ;  /* 0x000000ffff0b7224 */ /* 0x000fe200078e000c */
[----:B----4-:R2:W-:Y:S02]  /*6bd10*/  STL.64 [R1+0x67f8], R24 ;  /* 0x0067f81801007387 */ /* 0x0105e40000100a00 */
[----:B--2---:R-:W-:Y:S02]  /*6bd20*/  IMAD.MOV.U32 R24, RZ, RZ, R26 ;  /* 0x000000ffff187224 */ /* 0x004fe400078e001a */
[----:B------:R-:W-:Y:S01]  /*6bd30*/  IMAD.MOV.U32 R25, RZ, RZ, R27 ;  /* 0x000000ffff197224 */ /* 0x000fe200078e001b */
[----:B------:R-:W2:Y:S01]  /*6bd40*/  LDL.LU R26, [R1+0x6840] ;  /* 0x00684000011a7983 */ /* 0x000ea20000300800 */
[----:B------:R-:W4:Y:S03]  /*6bd50*/  LDL.LU R27, [R1+0x683c] ;  /* 0x00683c00011b7983 */ /* 0x000f260000300800 */
[----:B------:R0:W-:Y:S01]  /*6bd60*/  STL.64 [R1+0x6808], R24 ;  /* 0x0068081801007387 */ /* 0x0001e20000100a00 */
[----:B------:R-:W2:Y:S02]  /*6bd70*/  LDL R12, [R1+0x70] ;  /* 0x00007000010c7983 */ /* 0x000ea40000100800 */
[----:B0-----:R-:W-:-:S02]  /*6bd80*/  IMAD.MOV.U32 R24, RZ, RZ, R29 ;  /* 0x000000ffff187224 */ /* 0x001fc400078e001d */
[----:B------:R-:W2:Y:S01]  /*6bd90*/  LDL.LU R29, [R1+0x6838] ;  /* 0x00683800011d7983 */ /* 0x000ea20000300800 */
[----:B------:R-:W3:Y:S02]  /*6bda0*/  LDL R25, [R1+0xb4] ;  /* 0x0000b40001197983 */ /* 0x000ee40000100800 */
[----:B------:R-:W-:Y:S02]  /*6bdb0*/  IMAD.MOV.U32 R10, RZ, RZ, R13 ;  /* 0x000000ffff0a7224 */ /* 0x000fe400078e000d */
[----:B------:R-:W-:Y:S01]  /*6bdc0*/  IMAD.MOV.U32 R13, RZ, RZ, R28 ;  /* 0x000000ffff0d7224 */ /* 0x000fe200078e001c */
[----:B--2---:R-:W0:Y:S04]  /*6bdd0*/  LDSM.16.MT88.4 R16, [R29+0x20180] ;  /* 0x020180001d10783b */ /* 0x004e280000004200 */
[----:B---3--:R1:W-:Y:S04]  /*6bde0*/  STL.64 [R1+0x6820], R24 ;  /* 0x0068201801007387 */ /* 0x0083e80000100a00 */
[----:B-1----:R-:W2:Y:S01]  /*6bdf0*/  LDL.64 R24, [R1+0xc0] ;  /* 0x0000c00001187983 */ /* 0x002ea20000100a00 */
[----:B------:R-:W-:Y:S02]  /*6be00*/  STL.64 [R1+0x6800], R12 ;  /* 0x0068000c01007387 */ /* 0x000fe40000100a00 */
[----:B------:R-:W-:Y:S02]  /*6be10*/  STL.64 [R1+0x67c0], R10 ;  /* 0x0067c00a01007387 */ /* 0x000fe40000100a00 */
[----:B------:R1:W-:Y:S02]  /*6be20*/  STL.64 [R1+0x67b8], R8 ;  /* 0x0067b80801007387 */ /* 0x0003e40000100a00 */
[----:B-1----:R-:W3:Y:S01]  /*6be30*/  LDL.LU.64 R8, [R1+0xe10] ;  /* 0x000e100001087983 */ /* 0x002ee20000300a00 */
[----:B------:R-:W3:Y:S03]  /*6be40*/  LDL.LU.64 R10, [R1+0xe18] ;  /* 0x000e1800010a7983 */ /* 0x000ee60000300a00 */
[----:B0-----:R-:W-:Y:S01]  /*6be50*/  STL.64 [R1+0x66c0], R18 ;  /* 0x0066c01201007387 */ /* 0x001fe20000100a00 */
[----:B------:R0:W-:Y:S03]  /*6be60*/  STL.64 [R1+0x66b8], R16 ;  /* 0x0066b81001007387 */ /* 0x0001e60000100a00 */
[----:B0-----:R-:W2:Y:S01]  /*6be70*/  LDL.64 R16, [R1+0x40] ;  /* 0x0000400001107983 */ /* 0x001ea20000100a00 */
[----:B----4-:R-:W-:-:S02]  /*6be80*/  IMAD.MOV.U32 R12, RZ, RZ, R27 ;  /* 0x000000ffff0c7224 */ /* 0x010fc400078e001b */
[----:B------:R-:W-:-:S07]  /*6be90*/  IMAD.MOV.U32 R13, RZ, RZ, R26 ;  /* 0x000000ffff0d7224 */ /* 0x000fce00078e001a */
[C---:B---3--:R-:W-:Y:S01]  /*6bea0*/  HMMA.16816.F32 R8, R20.reuse, R12, R8 ;  /* 0x0000000c1408723c */ /* 0x048fe20000001808 */
[----:B--2---:R0:W-:Y:S11]  /*6beb0*/  STL.64 [R1+0x6770], R16 ;  /* 0x0067701001007387 */ /* 0x0041f60000100a00 */
[----:B------:R-:W-:Y:S11]  /*6bec0*/  @!UPT UIADD3 URZ, URZ, URZ, URZ ;  /* 0x0000003f3f3ff290 */ /* 0x000ff6000fffe03f */
[----:B------:R-:W-:Y:S02]  /*6bed0*/  STL.64 [R1+0x630], R8 ;  /* 0x0006300801007387 */ /* 0x000fe40000100a00 */
[----:B------:R-:W-:Y:S01]  /*6bee0*/  STL.64 [R1+0x638], R10 ;  /* 0x0006380a01007387 */ /* 0x000fe20000100a00 */
[----:B0-----:R-:W2:Y:S04]  /*6bef0*/  LDL.64 R16, [R1+0x50] ;  /* 0x0000500001107983 */ /* 0x001ea80000100a00 */
[----:B--2---:R-:W-:Y:S01]  /*6bf00*/  STL.64 [R1+0x6788], R16 ;  /* 0x0067881001007387 */ /* 0x004fe20000100a00 */
[----:B------:R-:W2:Y:S02]  /*6bf10*/  LDL.LU.64 R12, [R1+0xbb0] ;  /* 0x000bb000010c7983 */ /* 0x000ea40000300a00 */
[----:B------:R-:W3:Y:S02]  /*6bf20*/  LDL.LU.64 R14, [R1+0xbb8] ;  /* 0x000bb800010e7983 */ /* 0x000ee40000300a00 */
[----:B---3--:R-:W-:Y:S01]  /*6bf30*/  STL.64 [R1+0x6818], R14 ;  /* 0x0068180e01007387 */ /* 0x008fe20000100a00 */
[----:B--2---:R0:W-:Y:S03]  /*6bf40*/  STL.64 [R1+0x6810], R12 ;  /* 0x0068100c01007387 */ /* 0x0041e60000100a00 */
[----:B0-----:R-:W2:Y:S01]  /*6bf50*/  LDL.LU.64 R12, [R1+0xcb0] ;  /* 0x000cb000010c7983 */ /* 0x001ea20000300a00 */
[----:B------:R-:W3:Y:S02]  /*6bf60*/  LDL.LU.64 R14, [R1+0xcb8] ;  /* 0x000cb800010e7983 */ /* 0x000ee40000300a00 */
[----:B------:R-:W-:Y:S01]  /*6bf70*/  IMAD.MOV.U32 R16, RZ, RZ, R6 ;  /* 0x000000ffff107224 */ /* 0x000fe200078e0006 */
[----:B---3--:R-:W-:Y:S01]  /*6bf80*/  STL.64 [R1+0x6830], R14 ;  /* 0x0068300e01007387 */ /* 0x008fe20000100a00 */
[----:B--2---:R0:W-:Y:S03]  /*6bf90*/  STL.64 [R1+0x6828], R12 ;  /* 0x0068280c01007387 */ /* 0x0041e60000100a00 */
[----:B0-----:R-:W2:Y:S01]  /*6bfa0*/  LDL.LU.64 R12, [R1+0xcf0] ;  /* 0x000cf000010c7983 */ /* 0x001ea20000300a00 */
[----:B------:R-:W2:Y:S02]  /*6bfb0*/  LDL.LU.64 R14, [R1+0xcf8] ;  /* 0x000cf800010e7983 */ /* 0x000ea40000300a00 */
[----:B------:R-:W3:Y:S02]  /*6bfc0*/  LDL.LU.64 R4, [R1+0xb80] ;  /* 0x000b800001047983 */ /* 0x000ee40000300a00 */
[----:B------:R-:W3:Y:S01]  /*6bfd0*/  LDL.LU.64 R6, [R1+0xb88] ;  /* 0x000b880001067983 */ /* 0x000ee20000300a00 */
[----:B------:R-:W4:Y:S01]  /*6bfe0*/  LDL.LU.64 R8, [R1+0xb00] ;  /* 0x000b000001087983 */ /* 0x000f220000300a00 */
[----:B------:R-:W2:Y:S02]  /*6bff0*/  LDL.LU.64 R10, [R1+0xb08] ;  /* 0x000b0800010a7983 */ /* 0x000ea40000300a00 */
[----:B------:R-:W-:Y:S01]  /*6c000*/  IMAD.MOV.U32 R17, RZ, RZ, R3 ;  /* 0x000000ffff117224 */ /* 0x000fe200078e0003 */
[----:B--2---:R-:W-:Y:S01]  /*6c010*/  STL.64 [R1+0x67e0], R10 ;  /* 0x0067e00a01007387 */ /* 0x004fe20000100a00 */
[----:B----4-:R0:W-:Y:S03]  /*6c020*/  STL.64 [R1+0x67d8], R8 ;  /* 0x0067d80801007387 */ /* 0x0101e60000100a00 */
[----:B0-----:R-:W2:Y:S01]  /*6c030*/  LDL.LU.64 R8, [R1+0xb20] ;  /* 0x000b200001087983 */ /* 0x001ea20000300a00 */
[----:B------:R-:W2:Y:S02]  /*6c040*/  LDL.LU.64 R10, [R1+0xb28] ;  /* 0x000b2800010a7983 */ /* 0x000ea40000300a00 */
[----:B------:R0:W-:Y:S02]  /*6c050*/  STL.64 [R1+0x67b0], R16 ;  /* 0x0067b01001007387 */ /* 0x0001e40000100a00 */
[----:B0-----:R-:W4:Y:S01]  /*6c060*/  LDL.LU.64 R16, [R1+0xb40] ;  /* 0x000b400001107983 */ /* 0x001f220000300a00 */
[----:B------:R-:W4:Y:S02]  /*6c070*/  LDL.LU.64 R18, [R1+0xb48] ;  /* 0x000b480001127983 */ /* 0x000f240000300a00 */
[----:B------:R-:W2:Y:S01]  /*6c080*/  LDL R3, [R1+0x33f4] ;  /* 0x0033f40001037983 */ /* 0x000ea20000100800 */
[----:B------:R-:W-:Y:S01]  /*6c090*/  HMMA.16816.F32 R12, R20, R24, R12 ;  /* 0x00000018140c723c */ /* 0x000fe2000000180c */
[----:B------:R-:W-:-:S02]  /*6c0a0*/  IMAD.MOV.U32 R29, RZ, RZ, R24 ;  /* 0x000000ffff1d7224 */ /* 0x000fc400078e0018 */
[----:B------:R-:W-:Y:S01]  /*6c0b0*/  IMAD.MOV.U32 R28, RZ, RZ, R25 ;  /* 0x000000ffff1c7224 */ /* 0x000fe200078e0019 */
[----:B--2---:R-:W-:Y:S11]  /*6c0c0*/  STL [R1+0x6768], R3 ;  /* 0x0067680301007387 */ /* 0x004ff60000100800 */
[----:B------:R-:W-:Y:S08]  /*6c0d0*/  @!UPT UIADD3 URZ, URZ, URZ, URZ ;  /* 0x0000003f3f3ff290 */ /* 0x000ff0000fffe03f */
[----:B------:R-:W-:Y:S02]  /*6c0e0*/  STL.64 [R1+0x620], R12 ;  /* 0x0006200c01007387 */ /* 0x000fe40000100a00 */
[----:B------:R0:W-:Y:S02]  /*6c0f0*/  STL.64 [R1+0x628], R14 ;  /* 0x0006280e01007387 */ /* 0x0001e40000100a00 */
[----:B0-----:R-:W2:Y:S01]  /*6c100*/  LDL.LU.64 R14, [R1+0x6830] ;  /* 0x00683000010e7983 */ /* 0x001ea20000300a00 */
[----:B------:R-:W2:Y:S02]  /*6c110*/  LDL.LU.64 R12, [R1+0x6828] ;  /* 0x00682800010c7983 */ /* 0x000ea40000300a00 */
[----:B------:R-:W2:Y:S02]  /*6c120*/  LDL.LU.64 R24, [R1+0x6820] ;  /* 0x0068200001187983 */ /* 0x000ea40000300a00 */
[C---:B--2---:R-:W-:Y:S01]  /*6c130*/  HMMA.16816.F32 R24, R20.reuse, R24, R12 ;  /* 0x000000181418723c */ /* 0x044fe2000000180c */
[----:B------:R-:W2:Y:S01]  /*6c140*/  LDL.LU.64 R14, [R1+0x6818] ;  /* 0x00681800010e7983 */ /* 0x000ea20000300a00 */
[----:B------:R-:W2:Y:S11]  /*6c150*/  LDL.LU.64 R12, [R1+0x6810] ;  /* 0x00681000010c7983 */ /* 0x000eb60000300a00 */
[----:B------:R-:W-:Y:S10]  /*6c160*/  @!UPT UIADD3 URZ, URZ, URZ, URZ ;  /* 0x0000003f3f3ff290 */ /* 0x000ff4000fffe03f */
[----:B------:R0:W-:Y:S01]  /*6c170*/  STL.64 [R1+0x610], R24 ;  /* 0x0006101801007387 */ /* 0x0001e20000100a00 */
[----:B------:R2:W-:Y:S03]  /*6c180*/  STL.64 [R1+0x618], R26 ;  /* 0x0006181a01007387 */ /* 0x0005e60000100a00 */
[----:B0-----:R-:W2:Y:S02]  /*6c190*/  LDL.LU.64 R24, [R1+0x6808] ;  /* 0x0068080001187983 */ /* 0x001ea40000300a00 */
[C---:B--2---:R-:W-:Y:S02]  /*6c1a0*/  HMMA.16816.F32 R24, R20.reuse, R24, R12 ;  /* 0x000000181418723c */ /* 0x044fe4000000180c */
[----:B------:R-:W2:Y:S11]  /*6c1b0*/  LDL.LU.64 R12, [R1+0x6800] ;  /* 0x00680000010c7983 */ /* 0x000eb60000300a00 */
[----:B------:R-:W-:Y:S10]  /*6c1c0*/  @!UPT UIADD3 URZ, URZ, URZ, URZ ;  /* 0x0000003f3f3ff290 */ /* 0x000ff4000fffe03f */
[----:B------:R0:W-:Y:S01]  /*6c1d0*/  STL.64 [R1+0x600], R24 ;  /* 0x0006001801007387 */ /* 0x0001e20000100a00 */
[----:B------:R-:W-:Y:S03]  /*6c1e0*/  STL.64 [R1+0x608], R26 ;  /* 0x0006081a01007387 */ /* 0x000fe60000100a00 */
[----:B0-----:R-:W3:Y:S02]  /*6c1f0*/  LDL.LU.64 R24, [R1+0x67f8] ;  /* 0x0067f80001187983 */ /* 0x001ee40000300a00 */
[C---:B---3--:R-:W-:Y:S01]  /*6c200*/  HMMA.16816.F32 R4, R20.reuse, R24, R4 ;  /* 0x000000181404723c */ /* 0x048fe20000001804 */
[----:B------:R-:W-:Y:S11]  /*6c210*/  IMAD.MOV.U32 R3, RZ, RZ, R25 ;  /* 0x000000ffff037224 */ /* 0x000ff600078e0019 */
[----:B------:R-:W-:Y:S11]  /*6c220*/  @!UPT UIADD3 URZ, URZ, URZ, URZ ;  /* 0x0000003f3f3ff290 */ /* 0x000ff6000fffe03f */
[----:B------:R0:W-:Y:S01]  /*6c230*/  STL.64 [R1+0x5f0], R4 ;  /* 0x0005f00401007387 */ /* 0x0001e20000100a00 */
[----:B------:R1:W-:Y:S03]  /*6c240*/  STL.64 [R1+0x5f8], R6 ;  /* 0x0005f80601007387 */ /* 0x0003e60000100a00 */
[----:B0-----:R-:W3:Y:S01]  /*6c250*/  LDL.LU.64 R4, [R1+0x67f0] ;  /* 0x0067f00001047983 */ /* 0x001ee20000300a00 */
[----:B------:R-:W4:Y:S01]  /*6c260*/  LDL.LU.64 R24, [R1+0x67e8] ;  /* 0x0067e80001187983 */ /* 0x000f220000300a00 */
[C---:B--2---:R-:W-:Y:S08]  /*6c270*/  HMMA.16816.F32 R12, R20.reuse, R12, R8 ;  /* 0x0000000c140c723c */ /* 0x044ff00000001808 */
[----:B----4-:R-:W-:Y:S01]  /*6c280*/  HMMA.16816.F32 R16, R20, R24, R16 ;  /* 0x000000181410723c */ /* 0x010fe20000001810 */
[----:B-1----:R-:W-:-:S02]  /*6c290*/  IMAD.MOV.U32 R7, RZ, RZ, R24 ;  /* 0x000000ffff077224 */ /* 0x002fc400078e0018 */
[----:B------:R-:W-:Y:S11]  /*6c2a0*/  IMAD.MOV.U32 R6, RZ, RZ, R25 ;  /* 0x000000ffff067224 */ /* 0x000ff600078e0019 */
[----:B------:R-:W-:Y:S09]  /*6c2b0*/  @!UPT UIADD3 URZ, URZ, URZ, URZ ;  /* 0x0000003f3f3ff290 */ /* 0x000ff2000fffe03f */
[----:B------:R0:W-:Y:S01]  /*6c2c0*/  STL.64 [R1+0x5e0], R16 ;  /* 0x0005e01001007387 */ /* 0x0001e20000100a00 */
[----:B------:R1:W-:Y:S03]  /*6c2d0*/  STL.64 [R1+0x5e8], R18 ;  /* 0x0005e81201007387 */ /* 0x0003e60000100a00 */
[----:B0-----:R-:W2:Y:S01]  /*6c2e0*/  LDL.LU.64 R16, [R1+0x5b0] ;  /* 0x0005b00001107983 */ /* 0x001ea20000300a00 */
[----:B-1----:R-:W2:Y:S02]  /*6c2f0*/  LDL.LU.64 R18, [R1+0x5b8] ;  /* 0x0005b80001127983 */ /* 0x002ea40000300a00 */
[----:B------:R-:W3:Y:S02]  /*6c300*/  LDL.LU.64 R24, [R1+0xa20] ;  /* 0x000a200001187983 */ /* 0x000ee40000300a00 */
[----:B------:R-:W3:Y:S01]  /*6c310*/  LDL.LU.64 R26, [R1+0xa28] ;  /* 0x000a2800011a7983 */ /* 0x000ee20000300a00 */
[----:B------:R-:W4:Y:S01]  /*6c320*/  LDL.LU.64 R10, [R1+0x67e0] ;  /* 0x0067e000010a7983 */ /* 0x000f220000300a00 */
[----:B------:R-:W4:Y:S02]  /*6c330*/  LDL.LU.64 R8, [R1+0x67d8] ;  /* 0x0067d80001087983 */ /* 0x000f240000300a00 */
[----:B------:R-:W-:Y:S02]  /*6c340*/  STL.64 [R1+0x5d0], R12 ;  /* 0x0005d00c01007387 */ /* 0x000fe40000100a00 */
[----:B------:R0:W-:Y:S02]  /*6c350*/  STL.64 [R1+0x5d8], R14 ;  /* 0x0005d80e01007387 */ /* 0x0001e40000100a00 */
[----:B0-----:R-:W2:Y:S01]  /*6c360*/  LDL.LU.64 R14, [R1+0x67d0] ;  /* 0x0067d000010e7983 */ /* 0x001ea20000300a00 */
[----:B------:R-:W4:Y:S02]  /*6c370*/  LDL.LU.64 R12, [R1+0x67c8] ;  /* 0x0067c800010c7983 */ /* 0x000f240000300a00 */
[C---:B----4-:R-:W-:Y:S11]  /*6c380*/  HMMA.16816.F32 R8, R20.reuse, R12, R8 ;  /* 0x0000000c1408723c */ /* 0x050ff60000001808 */
[----:B------:R-:W-:Y:S11]  /*6c390*/  @!UPT UIADD3 URZ, URZ, URZ, URZ ;  /* 0x0000003f3f3ff290 */ /* 0x000ff6000fffe03f */
[----:B------:R-:W-:Y:S01]  /*6c3a0*/  @!UPT UIADD3 URZ, URZ, URZ, URZ ;  /* 0x0000003f3f3ff290 */ /* 0x000fe2000fffe03f */
[----:B------:R-:W-:Y:S01]  /*6c3b0*/  STL.64 [R1+0x5c0], R8 ;  /* 0x0005c00801007387 */ /* 0x000fe20000100a00 */
[----:B------:R0:W-:Y:S03]  /*6c3c0*/  STL.64 [R1+0x5c8], R10 ;  /* 0x0005c80a01007387 */ /* 0x0001e60000100a00 */
[----:B0-----:R-:W4:Y:S01]  /*6c3d0*/  LDL.LU.64 R10, [R1+0x67c0] ;  /* 0x0067c000010a7983 */ /* 0x001f220000300a00 */
[----:B------:R-:W3:Y:S02]  /*6c3e0*/  LDL.LU.64 R8, [R1+0x67b8] ;  /* 0x0067b80001087983 */ /* 0x000ee40000300a00 */
[----:B--2---:R-:W-:Y:S02]  /*6c3f0*/  STL.64 [R1+0x66e0], R14 ;  /* 0x0066e00e01007387 */ /* 0x004fe40000100a00 */
[----:B------:R0:W-:Y:S02]  /*6c400*/  STL.64 [R1+0x66d8], R12 ;  /* 0x0066d80c01007387 */ /* 0x0001e40000100a00 */
[----:B0-----:R-:W2:Y:S01]  /*6c410*/  LDL.LU.64 R12, [R1+0x9b0] ;  /* 0x0009b000010c7983 */ /* 0x001ea20000300a00 */
[----:B------:R-:W2:Y:S03]  /*6c420*/  LDL.LU.64 R14, [R1+0x9b8] ;  /* 0x0009b800010e7983 */ /* 0x000ea60000300a00 */
[----:B--2---:R-:W-:Y:S01]  /*6c430*/  STL.64 [R1+0x6780], R14 ;  /* 0x0067800e01007387 */ /* 0x004fe20000100a00 */
[----:B------:R0:W-:Y:S03]  /*6c440*/  STL.64 [R1+0x6778], R12 ;  /* 0x0067780c01007387 */ /* 0x0001e60000100a00 */
[----:B0-----:R-:W2:Y:S01]  /*6c450*/  LDL.LU.64 R12, [R1+0x9c0] ;  /* 0x0009c000010c7983 */ /* 0x001ea20000300a00 */
[----:B------:R-:W2:Y:S01]  /*6c460*/  LDL.LU.64 R14, [R1+0x9c8] ;  /* 0x0009c800010e7983 */ /* 0x000ea20000300a00 */
[C---:B---3--:R-:W-:Y:S08]  /*6c470*/  HMMA.16816.F32 R16, R20.reuse, R8, R16 ;  /* 0x000000081410723c */ /* 0x048ff00000001810 */
[----:B------:R-:W-:Y:S01]  /*6c480*/  HMMA.16816.F32 R20, R20, R4, R24 ;  /* 0x000000041414723c */ /* 0x000fe20000001818 */
[----:B--2---:R-:W-:Y:S01]  /*6c490*/  STL.64 [R1+0x6798], R14 ;  /* 0x0067980e01007387 */ /* 0x004fe20000100a00 */
[----:B------:R0:W-:Y:S03]  /*6c4a0*/  STL.64 [R1+0x6790], R12 ;  /* 0x0067900c01007387 */ /* 0x0001e60000100a00 */
[----:B0-----:R-:W2:Y:S01]  /*6c4b0*/  LDL.LU.64 R12, [R1+0x9e0] ;  /* 0x0009e000010c7983 */ /* 0x001ea20000300a00 */
[----:B------:R-:W2:Y:S09]  /*6c4c0*/  LDL.LU.64 R14, [R1+0x9e8] ;  /* 0x0009e800010e7983 */ /* 0x000eb20000300a00 */
[----:B------:R0:W-:Y:S02]  /*6c4d0*/  STL.64 [R1+0x5b0], R16 ;  /* 0x0005b01001007387 */ /* 0x0001e40000100a00 */
[----:B------:R-:W-:Y:S01]  /*6c4e0*/  STL.64 [R1+0x5b8], R18 ;  /* 0x0005b81201007387 */ /* 0x000fe20000100a00 */
[----:B0-----:R-:W2:Y:S01]  /*6c4f0*/  LDL.LU.64 R16, [R1+0x67b0] ;  /* 0x0067b00001107983 */ /* 0x001ea20000300a00 */
[----:B------:R-:W2:Y:S02]  /*6c500*/  LDL.LU.64 R26, [R1+0x67a8] ;  /* 0x0067a800011a7983 */ /* 0x000ea40000300a00 */
[----:B------:R-:W2:Y:S02]  /*6c510*/  LDL.LU.64 R24, [R1+0x67a0] ;  /* 0x0067a00001187983 */ /* 0x000ea40000300a00 */
[----:B------:R4:W-:Y:S01]  /*6c520*/  STL.64 [R1+0x280], R20 ;  /* 0x0002801401007387 */ /* 0x0009e20000100a00 */
[----:B------:R-:W-:Y:S01]  /*6c530*/  STL.64 [R1+0x288], R22 ;  /* 0x0002881601007387 */ /* 0x000fe20000100a00 */
[----:B----4-:R-:W-:-:S02]  /*6c540*/  IMAD.MOV.U32 R20, RZ, RZ, R11 ;  /* 0x000000ffff147224 */ /* 0x010fc400078e000b */
[----:B------:R-:W-:-:S05]  /*6c550*/  IMAD.MOV.U32 R21, RZ, RZ, R10 ;  /* 0x000000ffff157224 */ /* 0x000fca00078e000a */
[----:B------:R0:W-:Y:S02]  /*6c560*/  STL.64 [R1+0x6750], R20 ;  /* 0x0067501401007387 */ /* 0x0001e40000100a00 */
[----:B0-----:R-:W-:Y:S02]  /*6c570*/  IMAD.MOV.U32 R20, RZ, RZ, R2 ;  /* 0x000000ffff147224 */ /* 0x001fe400078e0002 */
[----:B------:R-:W-:-:S05]  /*6c580*/  IMAD.MOV.U32 R21, RZ, RZ, R0 ;  /* 0x000000ffff157224 */ /* 0x000fca00078e0000 */
[----:B------:R0:W-:Y:S04]  /*6c590*/  STL.64 [R1+0x6760], R20 ;  /* 0x0067601401007387 */ /* 0x0001e80000100a00 */
[----:B0-----:R-:W3:Y:S01]  /*6c5a0*/  LDL.64 R20, [R1+0x30] ;  /* 0x0000300001147983 */ /* 0x001ee20000100a00 */
[----:B------:R-:W-:Y:S01]  /*6c5b0*/  STL.64 [R1+0x6730], R4 ;  /* 0x0067300401007387 */ /* 0x000fe20000100a00 */
[C---:B--2---:R-:W-:Y:S02]  /*6c5c0*/  HMMA.16816.F32 R16, R24.reuse, R16, R12 ;  /* 0x000000101810723c */ /* 0x044fe4000000180c */
[----:B------:R-:W2:Y:S01]  /*6c5d0*/  LDL.LU.64 R14, [R1+0x6798] ;  /* 0x00679800010e7983 */ /* 0x000ea20000300a00 */
[----:B------:R-:W2:Y:S11]  /*6c5e0*/  LDL.LU.64 R12, [R1+0x6790] ;  /* 0x00679000010c7983 */ /* 0x000eb60000300a00 */
[----:B------:R-:W-:Y:S09]  /*6c5f0*/  @!UPT UIADD3 URZ, URZ, URZ, URZ ;  /* 0x0000003f3f3ff290 */ /* 0x000ff2000fffe03f */
[----:B------:R0:W-:Y:S01]  /*6c600*/  STL.64 [R1+0x200], R16 ;  /* 0x0002001001007387 */ /* 0x0001e20000100a00 */
[----:B------:R-:W-:Y:S03]  /*6c610*/  STL.64 [R1+0x208], R18 ;  /* 0x0002081201007387 */ /* 0x000fe60000100a00 */
[----:B0-----:R-:W2:Y:S02]  /*6c620*/  LDL.LU.64 R16, [R1+0x6788] ;  /* 0x0067880001107983 */ /* 0x001ea40000300a00 */
[C---:B--2---:R-:W-:Y:S01]  /*6c630*/  HMMA.16816.F32 R12, R24.reuse, R16, R12 ;  /* 0x00000010180c723c */ /* 0x044fe2000000180c */
[----:B------:R-:W-:Y:S02]  /*6c640*/  IMAD.MOV.U32 R2, RZ, RZ, R16 ;  /* 0x000000ffff027224 */ /* 0x000fe400078e0010 */
[----:B------:R-:W-:Y:S11]  /*6c650*/  IMAD.MOV.U32 R0, RZ, RZ, R17 ;  /* 0x000000ffff007224 */ /* 0x000ff600078e0011 */
[----:B------:R-:W-:Y:S09]  /*6c660*/  @!UPT UIADD3 URZ, URZ, URZ, URZ ;  /* 0x0000003f3f3ff290 */ /* 0x000ff2000fffe03f */
[----:B------:R-:W-:Y:S01]  /*6c670*/  STL.64 [R1+0x1f0], R12 ;  /* 0x0001f00c01007387 */ /* 0x000fe20000100a00 */
[----:B------:R0:W-:Y:S03]  /*6c680*/  STL.64 [R1+0x1f8], R14 ;  /* 0x0001f80e01007387 */ /* 0x0001e60000100a00 */
[----:B0-----:R-:W2:Y:S01]  /*6c690*/  LDL.LU.64 R14, [R1+0x6780] ;  /* 0x00678000010e7983 */ /* 0x001ea20000300a00 */
[----:B------:R-:W2:Y:S02]  /*6c6a0*/  LDL.LU.64 R12, [R1+0x6778] ;  /* 0x00677800010c7983 */ /* 0x000ea40000300a00 */
[----:B------:R-:W2:Y:S02]  /*6c6b0*/  LDL.LU.64 R16, [R1+0x6770] ;  /* 0x0067700001107983 */ /* 0x000ea40000300a00 */
[----:B--2---:R-:W-:Y:S01]  /*6c6c0*/  HMMA.16816.F32 R12, R24, R16, R12 ;  /* 0x00000010180c723c */ /* 0x004fe2000000180c */
[----:B------:R-:W-:-:S02]  /*6c6d0*/  IMAD.MOV.U32 R11, RZ, RZ, R16 ;  /* 0x000000ffff0b7224 */ /* 0x000fc400078e0010 */
[----:B------:R-:W-:Y:S11]  /*6c6e0*/  IMAD.MOV.U32 R10, RZ, RZ, R17 ;  /* 0x000000ffff0a7224 */ /* 0x000ff600078e0011 */
[----:B------:R-:W-:Y:S09]  /*6c6f0*/  @!UPT UIADD3 URZ, URZ, URZ, URZ ;  /* 0x0000003f3f3ff290 */ /* 0x000ff2000fffe03f */
[----:B------:R0:W-:Y:S01]  /*6c700*/  STL.64 [R1+0x1e0], R12 ;  /* 0x0001e00c01007387 */ /* 0x0001e20000100a00 */
[----:B------:R-:W-:Y:S02]  /*6c710*/  STL.64 [R1+0x1e8], R14 ;  /* 0x0001e80e01007387 */ /* 0x000fe40000100a00 */
[----:B------:R-:W3:Y:S02]  /*6c720*/  LDL.LU.64 R16, [R1+0x9a0] ;  /* 0x0009a00001107983 */ /* 0x000ee40000300a00 */
[----:B------:R-:W3:Y:S01]  /*6c730*/  LDL.LU.64 R18, [R1+0x9a8] ;  /* 0x0009a80001127983 */ /* 0x000ee20000300a00 */
[----:B0-----:R-:W2:Y:S04]  /*6c740*/  LDL.64 R12, [R1] ;  /* 0x00000000010c7983 */ /* 0x001ea80000100a00 */
[----:B--2---:R0:W-:Y:S01]  /*6c750*/  STL.64 [R1+0x6758], R12 ;  /* 0x0067580c01007387 */ /* 0x0041e20000100a00 */
[----:B------:R-:W-:Y:S02]  /*6c760*/  STL.64 [R1+0x66f0], R10 ;  /* 0x0066f00a01007387 */ /* 0x000fe40000100a00 */
[----:B------:R1:W-:Y:S01]  /*6c770*/  STL.64 [R1+0x66e8], R8 ;  /* 0x0066e80801007387 */ /* 0x0003e20000100a00 */
[----:B0-----:R-:W2:Y:S01]  /*6c780*/  LDL.LU.64 R12, [R1+0x990] ;  /* 0x00099000010c7983 */ /* 0x001ea20000300a00 */
[----:B------:R-:W2:Y:S02]  /*6c790*/  LDL.LU.64 R14, [R1+0x998] ;  /* 0x00099800010e7983 */ /* 0x000ea40000300a00 */
[----:B-1----:R-:W-:-:S02]  /*6c7a0*/  IMAD.MOV.U32 R8, RZ, RZ, R7 ;  /* 0x000000ffff087224 */ /* 0x002fc400078e0007 */
[----:B------:R-:W-:Y:S01]  /*6c7b0*/  IMAD.MOV.U32 R9, RZ, RZ, R6 ;  /* 0x000000ffff097224 */ /* 0x000fe200078e0006 */
[----:B------:R-:W4:Y:S01]  /*6c7c0*/  LDL.LU.64 R4, [R1+0x1b0] ;  /* 0x0001b00001047983 */ /* 0x000f220000300a00 */
[----:B------:R-:W4:Y:S03]  /*6c7d0*/  LDL.LU.64 R6, [R1+0x1b8] ;  /* 0x0001b80001067983 */ /* 0x000f260000300a00 */
[----:B------:R0:W-:Y:S04]  /*6c7e0*/  STL.64 [R1+0x6700], R8 ;  /* 0x0067000801007387 */ /* 0x0001e80000100a00 */
[----:B0-----:R-:W2:Y:S01]  /*6c7f0*/  LDL R8, [R1+0x90] ;  /* 0x0000900001087983 */ /* 0x001ea20000100800 */
[----:B------:R-:W-:-:S02]  /*6c800*/  IMAD.MOV.U32 R9, RZ, RZ, R3 ;  /* 0x000000ffff097224 */ /* 0x000fc400078e0003 */
[----:B------:R-:W3:Y:S03]  /*6c810*/  LDL.LU R3, [R1+0x6768] ;  /* 0x0067680001037983 */ /* 0x000ee60000300800 */
[----:B--2---:R0:W-:Y:S04]  /*6c820*/  STL.64 [R1+0x6710], R8 ;  /* 0x0067100801007387 */ /* 0x0041e80000100a00 */
[----:B0-----:R-:W2:Y:S01]  /*6c830*/  LDL.64 R8, [R1+0xa0] ;  /* 0x0000a00001087983 */ /* 0x001ea20000100a00 */
[C---:B---3--:R-:W-:Y:S03]  /*6c840*/  HMMA.16816.F32 R16, R24.reuse, R20, R16 ;  /* 0x000000141810723c */ /* 0x048fe60000001810 */
[----:B--2---:R0:W-:Y:S04]  /*6c850*/  STL.64 [R1+0x6728], R8 ;  /* 0x0067280801007387 */ /* 0x0041e80000100a00 */
[----:B0-----:R-:W2:Y:S04]  /*6c860*/  LDL.64 R8, [R1+0xb0] ;  /* 0x0000b00001087983 */ /* 0x001ea80000100a00 */
[----:B--2---:R-:W-:Y:S11]  /*6c870*/  STL.64 [R1+0x6738], R8 ;  /* 0x0067380801007387 */ /* 0x004ff60000100a00 */
[----:B------:R-:W-:Y:S01]  /*6c880*/  @!UPT UIADD3 URZ, URZ, URZ, URZ ;  /* 0x0000003f3f3ff290 */ /* 0x000fe2000fffe03f */
[----:B------:R0:W-:Y:S02]  /*6c890*/  STL.64 [R1+0x1d0], R16 ;  /* 0x0001d01001007387 */ /* 0x0001e40000100a00 */
[----:B------:R-:W-:Y:S02]  /*6c8a0*/  STL.64 [R1+0x1d8], R18 ;  /* 0x0001d81201007387 */ /* 0x000fe40000100a00 */
[----:B0-----:R-:W-:Y:S02]  /*6c8b0*/  IMAD.MOV.U32 R17, RZ, RZ, R20 ;  /* 0x000000ffff117224 */ /* 0x001fe400078e0014 */
[----:B------:R-:W-:Y:S02]  /*6c8c0*/  IMAD.MOV.U32 R16, RZ, RZ, R21 ;  /* 0x000000ffff107224 */ /* 0x000fe400078e0015 */
[----:B------:R-:W2:Y:S03]  /*6c8d0*/  LDL.LU.64 R20, [R1+0x6760] ;  /* 0x0067600001147983 */ /* 0x000ea60000300a00 */
[----:B------:R0:W-:Y:S02]  /*6c8e0*/  STL.64 [R1+0x66f8], R16 ;  /* 0x0066f81001007387 */ /* 0x0001e40000100a00 */
[----:B0-----:R-:W3:Y:S01]  /*6c8f0*/  LDL.LU.64 R16, [R1+0x970] ;  /* 0x0009700001107983 */ /* 0x001ee20000300a00 */
[----:B------:R-:W3:Y:S01]  /*6c900*/  LDL.LU.64 R18, [R1+0x978] ;  /* 0x0009780001127983 */ /* 0x000ee20000300a00 */
[C---:B--2---:R-:W-:Y:S02]  /*6c910*/  HMMA.16816.F32 R20, R24.reuse, R20, R12 ;  /* 0x000000141814723c */ /* 0x044fe4000000180c */
[----:B------:R-:W3:Y:S11]  /*6c920*/  LDL.LU.64 R12, [R1+0x6758] ;  /* 0x00675800010c7983 */ /* 0x000ef60000300a00 */
[----:B------:R-:W-:Y:S10]  /*6c930*/  @!UPT UIADD3 URZ, URZ, URZ, URZ ;  /* 0x0000003f3f3ff290 */ /* 0x000ff4000fffe03f */
[----:B------:R0:W-:Y:S01]  /*6c940*/  STL.64 [R1+0x1c0], R20 ;  /* 0x0001c01401007387 */ /* 0x0001e20000100a00 */
[----:B------:R4:W-:Y:S03]  /*6c950*/  STL.64 [R1+0x1c8], R22 ;  /* 0x0001c81601007387 */ /* 0x0009e60000100a00 */
[----:B0-----:R-:W4:Y:S02]  /*6c960*/  LDL.LU.64 R20, [R1+0x6750] ;  /* 0x0067500001147983 */ /* 0x001f240000300a00 */
[C---:B----4-:R-:W-:Y:S02]  /*6c970*/  HMMA.16816.F32 R20, R24.reuse, R20, R4 ;  /* 0x000000141814723c */ /* 0x050fe40000001804 */
[----:B------:R-:W2:Y:S01]  /*6c980*/  LDL.LU.64 R4, [R1+0x950] ;  /* 0x0009500001047983 */ /* 0x000ea20000300a00 */
[----:B------:R-:W4:Y:S11]  /*6c990*/  LDL.LU.64 R6, [R1+0x958] ;  /* 0x0009580001067983 */ /* 0x000f360000300a00 */
[----:B------:R-:W-:Y:S09]  /*6c9a0*/  @!UPT UIADD3 URZ, URZ, URZ, URZ ;  /* 0x0000003f3f3ff290 */ /* 0x000ff2000fffe03f */
[----:B------:R-:W-:Y:S01]  /*6c9b0*/  STL.64 [R1+0x1b0], R20 ;  /* 0x0001b01401007387 */ /* 0x000fe20000100a00 */
[----:B------:R-:W-:Y:S02]  /*6c9c0*/  STL.64 [R1+0x1b8], R22 ;  /* 0x0001b81601007387 */ /* 0x000fe40000100a00 */
[----:B------:R-:W0:Y:S01]  /*6c9d0*/  LDSM.16.MT88.4 R20, [R3+0x20000] ;  /* 0x020000000314783b */ /* 0x000e220000004200 */
[----:B----4-:R-:W-:Y:S03]  /*6c9e0*/  STL.64 [R1+0x6748], R6 ;  /* 0x0067480601007387 */ /* 0x010fe60000100a00 */
[----:B--2---:R1:W-:Y:S02]  /*6c9f0*/  STL.64 [R1+0x6740], R4 ;  /* 0x0067400401007387 */ /* 0x0043e40000100a00 */
[----:B-1----:R-:W2:Y:S01]  /*6ca00*/  LDL.LU.64 R4, [R1+0x500] ;  /* 0x0005000001047983 */ /* 0x002ea20000300a00 */
[----:B------:R-:W2:Y:S02]  /*6ca10*/  LDL.LU.64 R6, [R1+0x508] ;  /* 0x0005080001067983 */ /* 0x000ea40000300a00 */
[----:B------:R-:W-:Y:S02]  /*6ca20*/  STL [R1+0x6650], R3 ;  /* 0x0066500301007387 */ /* 0x000fe40000100800 */
[----:B0-----:R-:W-:Y:S01]  /*6ca30*/  STL.64 [R1+0x65a8], R22 ;  /* 0x0065a81601007387 */ /* 0x001fe20000100a00 */
[----:B------:R0:W-:Y:S04]  /*6ca40*/  STL.64 [R1+0x65a0], R20 ;  /* 0x0065a01401007387 */ /* 0x0001e80000100a00 */
[----:B0-----:R-:W4:Y:S01]  /*6ca50*/  LDL.64 R20, [R1+0x70] ;  /* 0x0000700001147983 */ /* 0x001f220000100a00 */
[----:B---3--:R-:W-:Y:S01]  /*6ca60*/  HMMA.16816.F32 R16, R24, R12, R16 ;  /* 0x0000000c1810723c */ /* 0x008fe20000001810 */
[----:B------:R-:W-:-:S02]  /*6ca70*/  IMAD.MOV.U32 R8, RZ, RZ, R29 ;  /* 0x000000ffff087224 */ /* 0x000fc400078e001d */
[----:B------:R-:W-:Y:S01]  /*6ca80*/  IMAD.MOV.U32 R9, RZ, RZ, R28 ;  /* 0x000000ffff097224 */ /* 0x000fe200078e001c */
[----:B----4-:R0:W-:Y:S11]  /*6ca90*/  STL.64 [R1+0x6708], R20 ;  /* 0x0067081401007387 */ /* 0x0101f60000100a00 */
[----:B------:R-:W-:Y:S08]  /*6caa0*/  @!UPT UIADD3 URZ, URZ, URZ, URZ ;  /* 0x0000003f3f3ff290 */ /* 0x000ff0000fffe03f */
[----:B------:R-:W-:Y:S02]  /*6cab0*/  STL.64 [R1+0x510], R16 ;  /* 0x0005101001007387 */ /* 0x000fe40000100a00 */
[----:B------:R-:W-:Y:S01]  /*6cac0*/  STL.64 [R1+0x518], R18 ;  /* 0x0005181201007387 */ /* 0x000fe20000100a00 */
[----:B0-----:R-:W3:Y:S01]  /*6cad0*/  LDL.LU.64 R20, [R1+0x930] ;  /* 0x0009300001147983 */ /* 0x001ee20000300a00 */
[----:B------:R-:W4:Y:S01]  /*6cae0*/  LDL.LU.64 R22, [R1+0x938] ;  /* 0x0009380001167983 */ /* 0x000f220000300a00 */
[C---:B--2---:R-:W-:Y:S01]  /*6caf0*/  HMMA.16816.F32 R8, R24.reuse, R8, R4 ;  /* 0x000000081808723c */ /* 0x044fe20000001804 */
[----:B------:R-:W-:Y:S02]  /*6cb00*/  IMAD.MOV.U32 R28, RZ, RZ, R13 ;  /* 0x000000ffff1c7224 */ /* 0x000fe400078e000d */
[----:B------:R-:W-:Y:S01]  /*6cb10*/  IMAD.MOV.U32 R29, RZ, RZ, R12 ;  /* 0x000000ffff1d7224 */ /* 0x000fe200078e000c */
[----:B----4-:R-:W-:Y:S01]  /*6cb20*/  STL.64 [R1+0x6720], R22 ;  /* 0x0067201601007387 */ /* 0x010fe20000100a00 */
[----:B---3--:R0:W-:Y:S03]  /*6cb30*/  STL.64 [R1+0x6718], R20 ;  /* 0x0067181401007387 */ /* 0x0081e60000100a00 */
[----:B0-----:R-:W2:Y:S01]  /*6cb40*/  LDL.LU.64 R20, [R1+0x940] ;  /* 0x0009400001147983 */ /* 0x001ea20000300a00 */
[----:B------:R-:W2:Y:S02]  /*6cb50*/  LDL.LU.64 R22, [R1+0x948] ;  /* 0x0009480001167983 */ /* 0x000ea40000300a00 */
[----:B------:R-:W3:Y:S02]  /*6cb60*/  LDL.LU.64 R16, [R1+0x920] ;  /* 0x0009200001107983 */ /* 0x000ee40000300a00 */
[----:B------:R-:W3:Y:S01]  /*6cb70*/  LDL.LU.64 R18, [R1+0x928] ;  /* 0x0009280001127983 */ /* 0x000ee20000300a00 */
[----:B------:R-:W4:Y:S01]  /*6cb80*/  LDL.LU.64 R12, [R1+0x910] ;  /* 0x00091000010c7983 */ /* 0x000f220000300a00 */
[----:B------:R-:W4:Y:S02]  /*6cb90*/  LDL.LU.64 R14, [R1+0x918] ;  /* 0x00091800010e7983 */ /* 0x000f240000300a00 */
[----:B------:R-:W-:Y:S02]  /*6cba0*/  STL [R1+0x6654], R28 ;  /* 0x0066541c01007387 */ /* 0x000fe40000100800 */
[----:B------:R-:W2:Y:S01]  /*6cbb0*/  LDL.LU.64 R6, [R1+0x6748] ;  /* 0x0067480001067983 */ /* 0x000ea20000300a00 */
[----:B------:R-:W2:Y:S03]  /*6cbc0*/  LDL.LU.64 R4, [R1+0x6740] ;  /* 0x0067400001047983 */ /* 0x000ea60000300a00 */
[----:B------:R0:W-:Y:S02]  /*6cbd0*/  STL.64 [R1+0x500], R8 ;  /* 0x0005000801007387 */ /* 0x0001e40000100a00 */
[----:B------:R-:W-:Y:S01]  /*6cbe0*/  STL.64 [R1+0x508], R10 ;  /* 0x0005080a01007387 */ /* 0x000fe20000100a00 */
[----:B0-----:R-:W2:Y:S02]  /*6cbf0*/  LDL.LU.64 R8, [R1+0x6738] ;  /* 0x0067380001087983 */ /* 0x001ea40000300a00 */
[C---:B--2---:R-:W-:Y:S11]  /*6cc00*/  HMMA.16816.F32 R4, R24.reuse, R8, R4 ;  /* 0x000000081804723c */ /* 0x044ff60000001804 */
[----:B------:R-:W-:Y:S11]  /*6cc10*/  @!UPT UIADD3 URZ, URZ, URZ, URZ ;  /* 0x0000003f3f3ff290 */ /* 0x000ff6000fffe03f */
[----:B------:R-:W-:Y:S01]  /*6cc20*/  @!UPT UIADD3 URZ, URZ, URZ, URZ ;  /* 0x0000003f3f3ff290 */ /* 0x000fe2000fffe03f */
[----:B------:R0:W-:Y:S01]  /*6cc30*/  STL.64 [R1+0x4f0], R4 ;  /* 0x0004f00401007387 */ /* 0x0001e20000100a00 */
[----:B------:R1:W-:Y:S03]  /*6cc40*/  STL.64 [R1+0x4f8], R6 ;  /* 0x0004f80601007387 */ /* 0x0003e60000100a00 */
[----:B0-----:R-:W2:Y:S01]  /*6cc50*/  LDL.LU.64 R4, [R1+0x6730] ;  /* 0x0067300001047983 */ /* 0x001ea20000300a00 */
[----:B-1----:R-:W-:Y:S02]  /*6cc60*/  IMAD.MOV.U32 R7, RZ, RZ, R8 ;  /* 0x000000ffff077224 */ /* 0x002fe400078e0008 */
[----:B------:R-:W-:Y:S02]  /*6cc70*/  IMAD.MOV.U32 R6, RZ, RZ, R9 ;  /* 0x000000ffff067224 */ /* 0x000fe400078e0009 */
[----:B------:R-:W2:Y:S03]  /*6cc80*/  LDL.LU.64 R8, [R1+0x6728] ;  /* 0x0067280001087983 */ /* 0x000ea60000300a00 */
[----:B------:R-:W-:Y:S01]  /*6cc90*/  STL.64 [R1+0x66d0], R6 ;  /* 0x0066d00601007387 */ /* 0x000fe20000100a00 */
[----:B--2---:R-:W-:Y:S01]  /*6cca0*/  HMMA.16816.F32 R20, R24, R8, R20 ;  /* 0x000000081814723c */ /* 0x004fe20000001814 */
[----:B------:R0:W-:Y:S01]  /*6ccb0*/  STL.64 [R1+0x66c8], R4 ;  /* 0x0066c80401007387 */ /* 0x0001e20000100a00 */
[----:B------:R-:W-:-:S02]  /*6ccc0*/  IMAD.MOV.U32 R28, RZ, RZ, R8 ;  /* 0x000000ffff1c7224 */ /* 0x000fc400078e0008 */
[----:B------:R-:W-:Y:S01]  /*6ccd0*/  IMAD.MOV.U32 R3, RZ, RZ, R9 ;  /* 0x000000ffff037224 */ /* 0x000fe200078e0009 */
[----:B0-----:R-:W2:Y:S01]  /*6cce0*/  LDL.LU.64 R4, [R1+0x900] ;  /* 0x0009000001047983 */ /* 0x001ea20000300a00 */
[----:B------:R-:W2:Y:S11]  /*6ccf0*/  LDL.LU.64 R6, [R1+0x908] ;  /* 0x0009080001067983 */ /* 0x000eb60000300a00 */
[----:B------:R-:W-:Y:S06]  /*6cd00*/  @!UPT UIADD3 URZ, URZ, URZ, URZ ;  /* 0x0000003f3f3ff290 */ /* 0x000fec000fffe03f */
[----:B------:R-:W-:Y:S01]  /*6cd10*/  STL.64 [R1+0x4e0], R20 ;  /* 0x0004e01401007387 */ /* 0x000fe20000100a00 */
[----:B------:R0:W-:Y:S03]  /*6cd20*/  STL.64 [R1+0x4e8], R22 ;  /* 0x0004e81601007387 */ /* 0x0001e60000100a00 */
[----:B0-----:R-:W2:Y:S01]  /*6cd30*/  LDL.LU.64 R22, [R1+0x6720] ;  /* 0x0067200001167983 */ /* 0x001ea20000300a00 */
[----:B------:R-:W2:Y:S02]  /*6cd40*/  LDL.LU.64 R20, [R1+0x6718] ;  /* 0x0067180001147983 */ /* 0x000ea40000300a00 */
[----:B------:R-:W2:Y:S02]  /*6cd50*/  LDL.LU.64 R8, [R1+0x6710] ;  /* 0x0067100001087983 */ /* 0x000ea40000300a00 */
[C---:B--2---:R-:W-:Y:S01]  /*6cd60*/  HMMA.16816.F32 R8, R24.reuse, R8, R20 ;  /* 0x000000081808723c */ /* 0x044fe20000001814 */
[----:B------:R-:W4:Y:S11]  /*6cd70*/  LDL.LU.64 R20, [R1+0x6708] ;  /* 0x0067080001147983 */ /* 0x000f360000300a00 */
[----:B------:R-:W-:Y:S11]  /*6cd80*/  @!UPT UIADD3 URZ, URZ, URZ, URZ ;  /* 0x0000003f3f3ff290 */ /* 0x000ff6000fffe03f */
[----:B------:R0:W-:Y:S01]  /*6cd90*/  STL.64 [R1+0x4d0], R8 ;  /* 0x0004d00801007387 */ /* 0x0001e20000100a00 */
[----:B------:R3:W-:Y:S03]  /*6cda0*/  STL.64 [R1+0x4d8], R10 ;  /* 0x0004d80a01007387 */ /* 0x0007e60000100a00 */
[----:B0-----:R-:W3:Y:S01]  /*6cdb0*/  LDL.LU.64 R8, [R1+0x6700] ;  /* 0x0067000001087983 */ /* 0x001ee20000300a00 */
[C---:B----4-:R-:W-:Y:S08]  /*6cdc0*/  HMMA.16816.F32 R12, R24.reuse, R20, R12 ;  /* 0x00000014180c723c */ /* 0x050ff0000000180c */
[C---:B---3--:R-:W-:Y:S01]  /*6cdd0*/  HMMA.16816.F32 R8, R24.reuse, R8, R16 ;  /* 0x000000081808723c */ /* 0x048fe20000001810 */
[----:B------:R-:W2:Y:S11]  /*6cde0*/  LDL.LU.64 R16, [R1+0x66f8] ;  /* 0x0066f80001107983 */ /* 0x000eb60000300a00 */
[----:B------:R-:W-:Y:S11]  /*6cdf0*/  @!UPT UIADD3 URZ, URZ, URZ, URZ ;  /* 0x0000003f3f3ff290 */ /* 0x000ff6000fffe03f */
[----:B------:R-:W-:Y:S01]  /*6ce00*/  STL.64 [R1+0x4c0], R8 ;  /* 0x0004c00801007387 */ /* 0x000fe20000100a00 */
[----:B------:R0:W-:Y:S03]  /*6ce10*/  STL.64 [R1+0x4c8], R10 ;  /* 0x0004c80a01007387 */ /* 0x0001e60000100a00 */
[----:B0-----:R-:W3:Y:S01]  /*6ce20*/  LDL.LU.64 R10, [R1+0x66f0] ;  /* 0x0066f000010a7983 */ /* 0x001ee20000300a00 */
[----:B------:R-:W4:Y:S02]  /*6ce30*/  LDL.LU.64 R8, [R1+0x66e8] ;  /* 0x0066e80001087983 */ /* 0x000f240000300a00 */
[----:B------:R-:W-:Y:S02]  /*6ce40*/  STL.64 [R1+0x4b0], R12 ;  /* 0x0004b00c01007387 */ /* 0x000fe40000100a00 */
[----:B------:R0:W-:Y:S02]  /*6ce50*/  STL.64 [R1+0x4b8], R14 ;  /* 0x0004b80e01007387 */ /* 0x0001e40000100a00 */
[----:B0-----:R-:W2:Y:S01]  /*6ce60*/  LDL.LU.64 R14, [R1+0x66e0] ;  /* 0x0066e000010e7983 */ /* 0x001ea20000300a00 */
[----:B------:R-:W2:Y:S02]  /*6ce70*/  LDL.LU.64 R12, [R1+0x66d8] ;  /* 0x0066d800010c7983 */ /* 0x000ea40000300a00 */
[----:B------:R2:W-:Y:S02]  /*6ce80*/  STL.64 [R1+0x66b0], R20 ;  /* 0x0066b01401007387 */ /* 0x0005e40000100a00 */
[C---:B--2---:R-:W-:Y:S01]  /*6ce90*/  HMMA.16816.F32 R20, R24.reuse, R12, R4 ;  /* 0x0000000c1814723c */ /* 0x044fe20000001804 */
[----:B------:R-:W4:Y:S01]  /*6cea0*/  LDL.LU.64 R4, [R1+0x8f0] ;  /* 0x0008f00001047983 */ /* 0x000f220000300a00 */
[----:B------:R-:W4:Y:S11]  /*6ceb0*/  LDL.LU.64 R6, [R1+0x8f8] ;  /* 0x0008f80001067983 */ /* 0x000f360000300a00 */
[----:B------:R-:W-:Y:S10]  /*6cec0*/  @!UPT UIADD3 URZ, URZ, URZ, URZ ;  /* 0x0000003f3f3ff290 */ /* 0x000ff4000fffe03f */
[----:B------:R-:W-:Y:S01]  /*6ced0*/  STL.64 [R1+0x4a0], R20 ;  /* 0x0004a01401007387 */ /* 0x000fe20000100a00 */
[----:B------:R-:W-:Y:S02]  /*6cee0*/  STL.64 [R1+0x4a8], R22 ;  /* 0x0004a81601007387 */ /* 0x000fe40000100a00 */
[----:B------:R-:W-:Y:S02]  /*6cef0*/  STL.64 [R1+0x65d8], R14 ;  /* 0x0065d80e01007387 */ /* 0x000fe40000100a00 */
[----:B------:R0:W-:Y:S02]  /*6cf00*/  STL.64 [R1+0x65d0], R12 ;  /* 0x0065d00c01007387 */ /* 0x0001e40000100a00 */
[----:B0-----:R-:W2:Y:S04]  /*6cf10*/  LDL.64 R12, [R1+0x10] ;  /* 0x00001000010c7983 */ /* 0x001ea80000100a00 */
[----:B--2---:R0:W-:Y:S04]  /*6cf20*/  STL.64 [R1+0x6658], R12 ;  /* 0x0066580c01007387 */ /* 0x0041e80000100a00 */
[----:B0-----:R-:W2:Y:S01]  /*6cf30*/  LDL.LU.64 R12, [R1+0x590] ;  /* 0x00059000010c7983 */ /* 0x001ea20000300a00 */
[----:B------:R-:W2:Y:S01]  /*6cf40*/  LDL.LU.64 R14, [R1+0x598] ;  /* 0x00059800010e7983 */ /* 0x000ea20000300a00 */
[----:B----4-:R-:W-:Y:S02]  /*6cf50*/  HMMA.16816.F32 R4, R24, R8, R4 ;  /* 0x000000081804723c */ /* 0x010fe40000001804 */
[----:B--2---:R-:W-:Y:S01]  /*6cf60*/  STL.64 [R1+0x6668], R14 ;  /* 0x0066680e01007387 */ /* 0x004fe20000100a00 */
[----:B------:R0:W-:Y:S02]  /*6cf70*/  STL.64 [R1+0x6660], R12 ;  /* 0x0066600c01007387 */ /* 0x0001e40000100a00 */
[----:B0-----:R-:W-:-:S02]  /*6cf80*/  IMAD.MOV.U32 R12, RZ, RZ, R17 ;  /* 0x000000ffff0c7224 */ /* 0x001fc400078e0011 */
[----:B------:R-:W-:-:S05]  /*6cf90*/  IMAD.MOV.U32 R13, RZ, RZ, R16 ;  /* 0x000000ffff0d7224 */ /* 0x000fca00078e0010 */
[----:B------:R3:W-:Y:S02]  /*6cfa0*/  STL.64 [R1+0x6678], R12 ;  /* 0x0066780c01007387 */ /* 0x0007e40000100a00 */
[----:B---3--:R-:W-:Y:S02]  /*6cfb0*/  IMAD.MOV.U32 R12, RZ, RZ, R11 ;  /* 0x000000ffff0c7224 */ /* 0x008fe400078e000b */
[----:B------:R-:W-:-:S05]  /*6cfc0*/  IMAD.MOV.U32 R13, RZ, RZ, R10 ;  /* 0x000000ffff0d7224 */ /* 0x000fca00078e000a */
[----:B------:R0:W-:Y:S01]  /*6cfd0*/  STL.64 [R1+0x6690], R12 ;  /* 0x0066900c01007387 */ /* 0x0001e20000100a00 */
[----:B------:R-:W2:Y:S02]  /*6cfe0*/  LDL.LU.64 R16, [R1+0x6a0] ;  /* 0x0006a00001107983 */ /* 0x000ea40000300a00 */
[----:B------:R-:W2:Y:S02]  /*6cff0*/  LDL.LU.64 R18, [R1+0x6a8] ;  /* 0x0006a80001127983 */ /* 0x000ea40000300a00 */
[----:B------:R-:W3:Y:S01]  /*6d000*/  LDL.LU.64 R20, [R1+0x670] ;  /* 0x0006700001147983 */ /* 0x000ee20000300a00 */
[----:B------:R-:W3:Y:S01]  /*6d010*/  LDL.LU.64 R22, [R1+0x678] ;  /* 0x0006780001167983 */ /* 0x000ee20000300a00 */
[----:B0-----:R-:W-:Y:S02]  /*6d020*/  IMAD.MOV.U32 R12, RZ, RZ, R2 ;  /* 0x000000ffff0c7224 */ /* 0x001fe400078e0002 */
[----:B------:R-:W-:-:S05]  /*6d030*/  IMAD.MOV.U32 R13, RZ, RZ, R0 ;  /* 0x000000ffff0d7224 */ /* 0x000fca00078e0000 */
[----:B------:R0:W-:Y:S04]  /*6d040*/  STL.64 [R1+0x66a8], R12 ;  /* 0x0066a80c01007387 */ /* 0x0001e80000100a00 */
[----:B0-----:R-:W3:Y:S01]  /*6d050*/  LDL.64 R12, [R1+0x60] ;  /* 0x00006000010c7983 */ /* 0x001ee20000100a00 */
[----:B------:R-:W-:Y:S02]  /*6d060*/  STL.64 [R1+0x490], R4 ;  /* 0x0004900401007387 */ /* 0x000fe40000100a00 */
[----:B------:R0:W-:Y:S02]  /*6d070*/  STL.64 [R1+0x498], R6 ;  /* 0x0004980601007387 */ /* 0x0001e40000100a00 */
[----:B0-----:R-:W4:Y:S01]  /*6d080*/  LDL.LU.64 R6, [R1+0x66d0] ;  /* 0x0066d00001067983 */ /* 0x001f220000300a00 */
[----:B------:R-:W2:Y:S02]  /*6d090*/  LDL.LU.64 R4, [R1+0x66c8] ;  /* 0x0066c80001047983 */ /* 0x000ea40000300a00 */
[----:B------:R0:W-:Y:S02]  /*6d0a0*/  STL.64 [R1+0x6670], R8 ;  /* 0x0066700801007387 */ /* 0x0001e40000100a00 */
[----:B0-----:R-:W2:Y:S01]  /*6d0b0*/  LDL.LU.64 R8, [R1+0x640] ;  /* 0x0006400001087983 */ /* 0x001ea20000300a00 */
[----:B------:R-:W2:Y:S03]  /*6d0c0*/  LDL.LU.64 R10, [R1+0x648] ;  /* 0x00064800010a7983 */ /* 0x000ea60000300a00 */
[----:B--2---:R-:W-:Y:S01]  /*6d0d0*/  STL.64 [R1+0x6688], R10 ;  /* 0x0066880a01007387 */ /* 0x004fe20000100a00 */
[----:B------:R0:W-:Y:S03]  /*6d0e0*/  STL.64 [R1+0x6680], R8 ;  /* 0x0066800801007387 */ /* 0x0001e60000100a00 */
[----:B0-----:R-:W2:Y:S01]  /*6d0f0*/  LDL.LU.64 R8, [R1+0x650] ;  /* 0x0006500001087983 */ /* 0x001ea20000300a00 */
[----:B------:R-:W2:Y:S01]  /*6d100*/  LDL.LU.64 R10, [R1+0x658] ;  /* 0x00065800010a7983 */ /* 0x000ea20000300a00 */
[----:B------:R-:W-:Y:S02]  /*6d110*/  HMMA.16816.F32 R24, R24, R4, R16 ;  /* 0x000000041818723c */ /* 0x000fe40000001810 */
[----:B--2---:R-:W-:Y:S01]  /*6d120*/  STL.64 [R1+0x66a0], R10 ;  /* 0x0066a00a01007387 */ /* 0x004fe20000100a00 */
[----:B------:R0:W-:Y:S03]  /*6d130*/  STL.64 [R1+0x6698], R8 ;  /* 0x0066980801007387 */ /* 0x0001e60000100a00 */
[----:B0-----:R-:W2:Y:S01]  /*6d140*/  LDL.LU.64 R8, [R1+0x660] ;  /* 0x0006600001087983 */ /* 0x001ea20000300a00 */
[----:B------:R-:W2:Y:S02]  /*6d150*/  LDL.LU.64 R10, [R1+0x668] ;  /* 0x00066800010a7983 */ /* 0x000ea40000300a00 */
[----:B------:R-:W3:Y:S02]  /*6d160*/  LDL.LU.64 R18, [R1+0x66c0] ;  /* 0x0066c00001127983 */ /* 0x000ee40000300a00 */
[----:B------:R-:W3:Y:S11]  /*6d170*/  LDL.LU.64 R16, [R1+0x66b8] ;  /* 0x0066b80001107983 */ /* 0x000ef60000300a00 */
[----:B------:R-:W-:Y:S01]  /*6d180*/  @!UPT UIADD3 URZ, URZ, URZ, URZ ;  /* 0x0000003f3f3ff290 */ /* 0x000fe2000fffe03f */
[----:B------:R0:W-:Y:S01]  /*6d190*/  STL.64 [R1+0x1a0], R24 ;  /* 0x0001a01801007387 */ /* 0x0001e20000100a00 */
[----:B------:R1:W-:Y:S03]  /*6d1a0*/  STL.64 [R1+0x1a8], R26 ;  /* 0x0001a81a01007387 */ /* 0x0003e60000100a00 */
[----:B0-----:R-:W2:Y:S01]  /*6d1b0*/  LDL.LU.64 R24, [R1+0x560] ;  /* 0x0005600001187983 */ /* 0x001ea20000300a00 */
[----:B-1----:R-:W2:Y:S02]  /*6d1c0*/  LDL.LU.64 R26, [R1+0x568] ;  /* 0x00056800011a7983 */ /* 0x002ea40000300a00 */
[----:B------:R-:W-:Y:S01]  /*6d1d0*/  STL.64 [R1+0x6630], R4 ;  /* 0x0066300401007387 */ /* 0x000fe20000100a00 */
[C---:B---3--:R-:W-:Y:S11]  /*6d1e0*/  HMMA.16816.F32 R20, R16.reuse, R12, R20 ;  /* 0x0000000c1014723c */ /* 0x048ff60000001814 */
[----:B------:R-:W-:Y:S11]  /*6d1f0*/  @!UPT UIADD3 URZ, URZ, URZ, URZ ;  /* 0x0000003f3f3ff290 */ /* 0x000ff6000fffe03f */
[----:B------:R-:W-:Y:S01]  /*6d200*/  @!UPT UIADD3 URZ, URZ, URZ, URZ ;  /* 0x0000003f3f3ff290 */ /* 0x000fe2000fffe03f */
[----:B------:R0:W-:Y:S01]  /*6d210*/  STL.64 [R1+0x130], R20 ;  /* 0x0001301401007387 */ /* 0x0001e20000100a00 */
[----:B------:R1:W-:Y:S03]  /*6d220*/  STL.64 [R1+0x138], R22 ;  /* 0x0001381601007387 */ /* 0x0003e60000100a00 */
[----:B0-----:R-:W3:Y:S01]  /*6d230*/  LDL.LU.64 R20, [R1+0x66b0] ;  /* 0x0066b00001147983 */ /* 0x001ee20000300a00 */
[----:B-1----:R-:W-:Y:S02]  /*6d240*/  IMAD.MOV.U32 R23, RZ, RZ, R12 ;  /* 0x000000ffff177224 */ /* 0x002fe400078e000c */
[----:B------:R-:W-:Y:S02]  /*6d250*/  IMAD.MOV.U32 R22, RZ, RZ, R13 ;  /* 0x000000ffff167224 */ /* 0x000fe400078e000d */
[----:B------:R-:W2:Y:S03]  /*6d260*/  LDL.LU.64 R12, [R1+0x66a8] ;  /* 0x0066a800010c7983 */ /* 0x000ea60000300a00 */
[----:B------:R-:W-:Y:S01]  /*6d270*/  STL.64 [R1+0x65e8], R22 ;  /* 0x0065e81601007387 */ /* 0x000fe20000100a00 */
[C---:B--2---:R-:W-:Y:S01]  /*6d280*/  HMMA.16816.F32 R12, R16.reuse, R12, R8 ;  /* 0x0000000c100c723c */ /* 0x044fe20000001808 */
[----:B---3--:R0:W-:Y:S04]  /*6d290*/  STL.64 [R1+0x65e0], R20 ;  /* 0x0065e01401007387 */ /* 0x0081e80000100a00 */
[----:B0-----:R-:W2:Y:S01]  /*6d2a0*/  LDL.64 R20, [R1+0x20] ;  /* 0x0000200001147983 */ /* 0x001ea20000100a00 */
[----:B------:R-:W3:Y:S02]  /*6d2b0*/  LDL.LU.64 R10, [R1+0x66a0] ;  /* 0x0066a000010a7983 */ /* 0x000ee40000300a00 */
[----:B------:R-:W3:Y:S11]  /*6d2c0*/  LDL.LU.64 R8, [R1+0x6698] ;  /* 0x0066980001087983 */ /* 0x000ef60000300a00 */
[----:B------:R-:W-:Y:S04]  /*6d2d0*/  @!UPT UIADD3 URZ, URZ, URZ, URZ ;  /* 0x0000003f3f3ff290 */ /* 0x000fe8000fffe03f */
[----:B------:R0:W-:Y:S01]  /*6d2e0*/  STL.64 [R1+0x120], R12 ;  /* 0x0001200c01007387 */ /* 0x0001e20000100a00 */
[----:B------:R3:W-:Y:S03]  /*6d2f0*/  STL.64 [R1+0x128], R14 ;  /* 0x0001280e01007387 */ /* 0x0007e60000100a00 */
[----:B0-----:R-:W3:Y:S02]  /*6d300*/  LDL.LU.64 R12, [R1+0x6690] ;  /* 0x00669000010c7983 */ /* 0x001ee40000300a00 */
[C---:B---3--:R-:W-:Y:S02]  /*6d310*/  HMMA.16816.F32 R12, R16.reuse, R12, R8 ;  /* 0x0000000c100c723c */ /* 0x048fe40000001808 */
[----:B------:R-:W3:Y:S01]  /*6d320*/  LDL.LU.64 R10, [R1+0x6688] ;  /* 0x00668800010a7983 */ /* 0x000ee20000300a00 */
[----:B------:R-:W3:Y:S11]  /*6d330*/  LDL.LU.64 R8, [R1+0x6680] ;  /* 0x0066800001087983 */ /* 0x000ef60000300a00 */
[----:B------:R-:W-:Y:S09]  /*6d340*/  @!UPT UIADD3 URZ, URZ, URZ, URZ ;  /* 0x0000003f3f3ff290 */ /* 0x000ff2000fffe03f */
[----:B------:R0:W-:Y:S01]  /*6d350*/  STL.64 [R1+0x110], R12 ;  /* 0x0001100c01007387 */ /* 0x0001e20000100a00 */
[----:B------:R3:W-:Y:S03]  /*6d360*/  STL.64 [R1+0x118], R14 ;  /* 0x0001180e01007387 */ /* 0x0007e60000100a00 */
[----:B0-----:R-:W3:Y:S02]  /*6d370*/  LDL.LU.64 R12, [R1+0x6678] ;  /* 0x00667800010c7983 */ /* 0x001ee40000300a00 */
[C---:B---3--:R-:W-:Y:S02]  /*6d380*/  HMMA.16816.F32 R12, R16.reuse, R12, R8 ;  /* 0x0000000c100c723c */ /* 0x048fe40000001808 */
[----:B------:R-:W3:Y:S11]  /*6d390*/  LDL.LU.64 R8, [R1+0x6670] ;  /* 0x0066700001087983 */ /* 0x000ef60000300a00 */
[----:B------:R-:W-:Y:S10]  /*6d3a0*/  @!UPT UIADD3 URZ, URZ, URZ, URZ ;  /* 0x0000003f3f3ff290 */ /* 0x000ff4000fffe03f */
[----:B------:R-:W-:Y:S01]  /*6d3b0*/  STL.64 [R1+0x100], R12 ;  /* 0x0001000c01007387 */ /* 0x000fe20000100a00 */
[----:B------:R0:W-:Y:S03]  /*6d3c0*/  STL.64 [R1+0x108], R14 ;  /* 0x0001080e01007387 */ /* 0x0001e60000100a00 */
[----:B0-----:R-:W2:Y:S01]  /*6d3d0*/  LDL.LU.64 R14, [R1+0x6668] ;  /* 0x00666800010e7983 */ /* 0x001ea20000300a00 */
[----:B------:R-:W2:Y:S02]  /*6d3e0*/  LDL.LU.64 R12, [R1+0x6660] ;  /* 0x00666000010c7983 */ /* 0x000ea40000300a00 */
[C---:B--2---:R-:W-:Y:S11]  /*6d3f0*/  HMMA.16816.F32 R12, R16.reuse, R20, R12 ;  /* 0x00000014100c723c */ /* 0x044ff6000000180c */
[----:B------:R-:W-:Y:S11]  /*6d400*/  @!UPT UIADD3 URZ, URZ, URZ, URZ ;  /* 0x0000003f3f3ff290 */ /* 0x000ff6000fffe03f */
[----:B------:R-:W-:Y:S01]  /*6d410*/  @!UPT UIADD3 URZ, URZ, URZ, URZ ;  /* 0x0000003f3f3ff290 */ /* 0x000fe2000fffe03f */
[----:B------:R0:W-:Y:S01]  /*6d420*/  STL.64 [R1+0xf0], R12 ;  /* 0x0000f00c01007387 */ /* 0x0001e20000100a00 */
[----:B------:R-:W-:Y:S03]  /*6d430*/  STL.64 [R1+0xf8], R14 ;  /* 0x0000f80e01007387 */ /* 0x000fe60000100a00 */
[----:B0-----:R-:W2:Y:S01]  /*6d440*/  LDL.LU.64 R12, [R1+0x6658] ;  /* 0x00665800010c7983 */ /* 0x001ea20000300a00 */
[----:B------:R-:W-:Y:S02]  /*6d450*/  IMAD.MOV.U32 R2, RZ, RZ, R20 ;  /* 0x000000ffff027224 */ /* 0x000fe400078e0014 */
[----:B------:R-:W-:Y:S02]  /*6d460*/  IMAD.MOV.U32 R0, RZ, RZ, R21 ;  /* 0x000000ffff007224 */ /* 0x000fe400078e0015 */
[----:B--2---:R-:W-:Y:S11]  /*6d470*/  HMMA.16816.F32 R20, R16, R12, R24 ;  /* 0x0000000c1014723c */ /* 0x004ff60000001818 */
[----:B------:R-:W-:Y:S11]  /*6d480*/  @!UPT UIADD3 URZ, URZ, URZ, URZ ;  /* 0x0000003f3f3ff290 */ /* 0x000ff6000fffe03f */
[----:B------:R-:W-:Y:S01]  /*6d490*/  @!UPT UIADD3 URZ, URZ, URZ, URZ ;  /* 0x0000003f3f3ff290 */ /* 0x000fe2000fffe03f */
[----:B------:R0:W-:Y:S01]  /*6d4a0*/  STL.64 [R1+0xe0], R20 ;  /* 0x0000e01401007387 */ /* 0x0001e20000100a00 */
[----:B------:R1:W-:Y:S03]  /*6d4b0*/  STL.64 [R1+0xe8], R22 ;  /* 0x0000e81601007387 */ /* 0x0003e60000100a00 */
[----:B0-----:R-:W2:Y:S01]  /*6d4c0*/  LDL.LU.64 R20, [R1+0x530] ;  /* 0x0005300001147983 */ /* 0x001ea20000300a00 */
[----:B-1----:R-:W2:Y:S03]  /*6d4d0*/  LDL.LU.64 R22, [R1+0x538] ;  /* 0x0005380001167983 */ /* 0x002ea60000300a00 */
[----:B--2---:R-:W-:Y:S01]  /*6d4e0*/  STL.64 [R1+0x65f8], R22 ;  /* 0x0065f81601007387 */ /* 0x004fe20000100a00 */
[----:B------:R0:W-:Y:S02]  /*6d4f0*/  STL.64 [R1+0x65f0], R20 ;  /* 0x0065f01401007387 */ /* 0x0001e40000100a00 */
[----:B0-----:R-:W-:-:S02]  /*6d500*/  IMAD.MOV.U32 R20, RZ, RZ, R28 ;  /* 0x000000ffff147224 */ /* 0x001fc400078e001c */
[----:B------:R-:W-:Y:S01]  /*6d510*/  IMAD.MOV.U32 R21, RZ, RZ, R3 ;  /* 0x000000ffff157224 */ /* 0x000fe200078e0003 */
[----:B------:R-:W2:Y:S01]  /*6d520*/  LDL.LU R28, [R1+0x6654] ;  /* 0x00665400011c7983 */ /* 0x000ea20000300800 */
[----:B------:R-:W2:Y:S03]  /*6d530*/  LDL.LU R3, [R1+0x6650] ;  /* 0x0066500001037983 */ /* 0x000ea60000300800 */
[----:B------:R4:W-:Y:S01]  /*6d540*/  STL.64 [R1+0x6610], R20 ;  /* 0x0066101401007387 */ /* 0x0009e20000100a00 */
[----:B------:R-:W3:Y:S02]  /*6d550*/  LDL.LU.64 R4, [R1+0x570] ;  /* 0x0005700001047983 */ /* 0x000ee40000300a00 */
[----:B----4-:R-:W-:Y:S02]  /*6d560*/  IMAD.MOV.U32 R20, RZ, RZ, R7 ;  /* 0x000000ffff147224 */ /* 0x010fe400078e0007 */
[----:B------:R-:W-:-:S02]  /*6d570*/  IMAD.MOV.U32 R21, RZ, RZ, R6 ;  /* 0x000000ffff157224 */ /* 0x000fc400078e0006 */
[----:B------:R-:W4:Y:S01]  /*6d580*/  LDL.LU.64 R6, [R1+0x578] ;  /* 0x0005780001067983 */ /* 0x000f220000300a00 */
[----:B------:R-:W-:Y:S02]  /*6d590*/  IMAD.MOV.U32 R11, RZ, RZ, R12 ;  /* 0x000000ffff0b7224 */ /* 0x000fe400078e000c */
[----:B------:R-:W-:Y:S01]  /*6d5a0*/  IMAD.MOV.U32 R10, RZ, RZ, R13 ;  /* 0x000000ffff0a7224 */ /* 0x000fe200078e000d */
[----:B--2---:R-:W0:Y:S04]  /*6d5b0*/  LDSM.16.MT88.4 R24, [R3+0x20080] ;  /* 0x020080000318783b */ /* 0x004e280000004200 */
[----:B----4-:R-:W-:Y:S01]  /*6d5c0*/  STL.64 [R1+0x6640], R6 ;  /* 0x0066400601007387 */ /* 0x010fe20000100a00 */
[----:B---3--:R-:W-:Y:S02]  /*6d5d0*/  STL.64 [R1+0x6638], R4 ;  /* 0x0066380401007387 */ /* 0x008fe40000100a00 */
[----:B------:R1:W-:Y:S02]  /*6d5e0*/  STL.64 [R1+0x6628], R20 ;  /* 0x0066281401007387 */ /* 0x0003e40000100a00 */
[----:B-1----:R-:W2:Y:S04]  /*6d5f0*/  LDL.64 R20, [R1+0xc0] ;  /* 0x0000c00001147983 */ /* 0x002ea80000100a00 */
[----:B--2---:R1:W-:Y:S04]  /*6d600*/  STL.64 [R1+0x6648], R20 ;  /* 0x0066481401007387 */ /* 0x0043e80000100a00 */
[----:B-1----:R-:W2:Y:S01]  /*6d610*/  LDL.LU.64 R20, [R1+0x580] ;  /* 0x0005800001147983 */ /* 0x002ea20000300a00 */
[----:B------:R-:W2:Y:S02]  /*6d620*/  LDL.LU.64 R22, [R1+0x588] ;  /* 0x0005880001167983 */ /* 0x000ea40000300a00 */
[----:B------:R-:W3:Y:S02]  /*6d630*/  LDL.LU.64 R12, [R1+0x400] ;  /* 0x00040000010c7983 */ /* 0x000ee40000300a00 */
[----:B------:R-:W4:Y:S02]  /*6d640*/  LDL.LU.64 R14, [R1+0x408] ;  /* 0x00040800010e7983 */ /* 0x000f240000300a00 */
[----:B------:R-:W-:-:S02]  /*6d650*/  IMAD.MOV.U32 R4, RZ, RZ, R29 ;  /* 0x000000ffff047224 */ /* 0x000fc400078e001d */
[----:B------:R-:W-:Y:S01]  /*6d660*/  IMAD.MOV.U32 R5, RZ, RZ, R28 ;  /* 0x000000ffff057224 */ /* 0x000fe200078e001c */
[----:B----4-:R-:W-:Y:S01]  /*6d670*/  STL.64 [R1+0x6608], R14 ;  /* 0x0066080e01007387 */ /* 0x010fe20000100a00 */
[----:B---3--:R1:W-:Y:S03]  /*6d680*/  STL.64 [R1+0x6600], R12 ;  /* 0x0066000c01007387 */ /* 0x0083e60000100a00 */
[----:B-1----:R-:W3:Y:S01]  /*6d690*/  LDL.LU.64 R12, [R1+0x540] ;  /* 0x00054000010c7983 */ /* 0x002ee20000300a00 */
[----:B------:R-:W4:Y:S01]  /*6d6a0*/  LDL.LU.64 R14, [R1+0x548] ;  /* 0x00054800010e7983 */ /* 0x000f220000300a00 */
[C---:B--2---:R-:W-:Y:S02]  /*6d6b0*/  HMMA.16816.F32 R4, R16.reuse, R4, R20 ;  /* 0x000000041004723c */ /* 0x044fe40000001814 */
[----:B----4-:R-:W-:Y:S01]  /*6d6c0*/  STL.64 [R1+0x6620], R14 ;  /* 0x0066200e01007387 */ /* 0x010fe20000100a00 */
[----:B---3--:R1:W-:Y:S03]  /*6d6d0*/  STL.64 [R1+0x6618], R12 ;  /* 0x0066180c01007387 */ /* 0x0083e60000100a00 */
[----:B-1----:R-:W2:Y:S01]  /*6d6e0*/  LDL.LU.64 R12, [R1+0x550] ;  /* 0x00055000010c7983 */ /* 0x002ea20000300a00 */
[----:B------:R-:W2:Y:S02]  /*6d6f0*/  LDL.LU.64 R14, [R1+0x558] ;  /* 0x00055800010e7983 */ /* 0x000ea40000300a00 */
[----:B------:R-:W-:Y:S02]  /*6d700*/  STL.64 [R1+0x65c8], R10 ;  /* 0x0065c80a01007387 */ /* 0x000fe40000100a00 */
[----:B------:R1:W-:Y:S02]  /*6d710*/  STL.64 [R1+0x65c0], R8 ;  /* 0x0065c00801007387 */ /* 0x0003e40000100a00 */
[----:B-1----:R-:W3:Y:S01]  /*6d720*/  LDL.64 R8, [R1+0x90] ;  /* 0x0000900001087983 */ /* 0x002ee20000100a00 */
[----:B0-----:R-:W-:Y:S02]  /*6d730*/  STL.64 [R1+0x64c8], R26 ;  /* 0x0064c81a01007387 */ /* 0x001fe40000100a00 */
[----:B------:R0:W-:Y:S02]  /*6d740*/  STL.64 [R1+0x64c0], R24 ;  /* 0x0064c01801007387 */ /* 0x0001e40000100a00 */
[----:B0-----:R-:W4:Y:S01]  /*6d750*/  LDL.64 R24, [R1+0x80] ;  /* 0x0000800001187983 */ /* 0x001f220000100a00 */
[----:B------:R-:W2:Y:S04]  /*6d760*/  LDL.LU.64 R20, [R1+0x6648] ;  /* 0x0066480001147983 */ /* 0x000ea80000300a00 */
[----:B------:R-:W-:Y:S02]  /*6d770*/  STL.64 [R1+0x450], R4 ;  /* 0x0004500401007387 */ /* 0x000fe40000100a00 */
[----:B------:R0:W-:Y:S02]  /*6d780*/  STL.64 [R1+0x458], R6 ;  /* 0x0004580601007387 */ /* 0x0001e40000100a00 */
[----:B0-----:R-:W2:Y:S01]  /*6d790*/  LDL.LU.64 R6, [R1+0x6640] ;  /* 0x0066400001067983 */ /* 0x001ea20000300a00 */
[----:B------:R-:W2:Y:S02]  /*6d7a0*/  LDL.LU.64 R4, [R1+0x6638] ;  /* 0x0066380001047983 */ /* 0x000ea40000300a00 */
        /* <DEDUP_REMOVED lines=10> */
[C---:B--2---:R-:W-:Y:S01]  /*6d850*/  HMMA.16816.F32 R20, R16.reuse, R20, R12 ;  /* 0x000000141014723c */ /* 0x044fe2000000180c */
[----:B------:R0:W-:Y:S04]  /*6d860*/  STL.64 [R1+0x65b0], R4 ;  /* 0x0065b00401007387 */ /* 0x0001e80000100a00 */
[----:B0-----:R-:W2:Y:S01]  /*6d870*/  LDL.LU.64 R4, [R1+0x520] ;  /* 0x0005200001047983 */ /* 0x001ea20000300a00 */
[----:B------:R-:W2:Y:S02]  /*6d880*/  LDL.LU.64 R6, [R1+0x528] ;  /* 0x0005280001067983 */ /* 0x000ea40000300a00 */
[----:B------:R-:W2:Y:S02]  /*6d890*/  LDL.LU.64 R14, [R1+0x6620] ;  /* 0x00662000010e7983 */ /* 0x000ea40000300a00 */
[----:B------:R-:W2:Y:S11]  /*6d8a0*/  LDL.LU.64 R12, [R1+0x6618] ;  /* 0x00661800010c7983 */ /* 0x000eb60000300a00 */
[----:B------:R-:W-:Y:S02]  /*6d8b0*/  @!UPT UIADD3 URZ, URZ, URZ, URZ ;  /* 0x0000003f3f3ff290 */ /* 0x000fe4000fffe03f */
[----:B------:R0:W-:Y:S01]  /*6d8c0*/  STL.64 [R1+0x430], R20 ;  /* 0x0004301401007387 */ /* 0x0001e20000100a00 */
[----:B------:R2:W-:Y:S03]  /*6d8d0*/  STL.64 [R1+0x438], R22 ;  /* 0x0004381601007387 */ /* 0x0005e60000100a00 */
[----:B0-----:R-:W2:Y:S02]  /*6d8e0*/  LDL.LU.64 R20, [R1+0x6610] ;  /* 0x0066100001147983 */ /* 0x001ea40000300a00 */
[C---:B--2---:R-:W-:Y:S02]  /*6d8f0*/  HMMA.16816.F32 R20, R16.reuse, R20, R12 ;  /* 0x000000141014723c */ /* 0x044fe4000000180c */
[----:B------:R-:W4:Y:S01]  /*6d900*/  LDL.LU.64 R14, [R1+0x6608] ;  /* 0x00660800010e7983 */ /* 0x000f220000300a00 */
[----:B------:R-:W4:Y:S11]  /*6d910*/  LDL.LU.64 R12, [R1+0x6600] ;  /* 0x00660000010c7983 */ /* 0x000f360000300a00 */
[----:B------:R-:W-:Y:S09]  /*6d920*/  @!UPT UIADD3 URZ, URZ, URZ, URZ ;  /* 0x0000003f3f3ff290 */ /* 0x000ff2000fffe03f */
[----:B------:R-:W-:Y:S01]  /*6d930*/  STL.64 [R1+0x420], R20 ;  /* 0x0004201401007387 */ /* 0x000fe20000100a00 */
[----:B------:R0:W-:Y:S03]  /*6d940*/  STL.64 [R1+0x428], R22 ;  /* 0x0004281601007387 */ /* 0x0001e60000100a00 */
[----:B0-----:R-:W2:Y:S01]  /*6d950*/  LDL.LU.64 R22, [R1+0x65f8] ;  /* 0x0065f80001167983 */ /* 0x001ea20000300a00 */
[----:B------:R-:W2:Y:S02]  /*6d960*/  LDL.LU.64 R20, [R1+0x65f0] ;  /* 0x0065f00001147983 */ /* 0x000ea40000300a00 */
[----:B---3--:R-:W-:Y:S02]  /*6d970*/  IMAD.MOV.U32 R27, RZ, RZ, R8 ;  /* 0x000000ffff1b7224 */ /* 0x008fe400078e0008 */
[----:B------:R-:W-:Y:S01]  /*6d980*/  IMAD.MOV.U32 R26, RZ, RZ, R9 ;  /* 0x000000ffff1a7224 */ /* 0x000fe200078e0009 */
[C---:B----4-:R-:W-:Y:S08]  /*6d990*/  HMMA.16816.F32 R12, R16.reuse, R24, R12 ;  /* 0x00000018100c723c */ /* 0x050ff0000000180c */
[C---:B--2---:R-:W-:Y:S11]  /*6d9a0*/  HMMA.16816.F32 R20, R16.reuse, R8, R20 ;  /* 0x000000081014723c */ /* 0x044ff60000001814 */
[----:B------:R-:W-:Y:S11]  /*6d9b0*/  @!UPT UIADD3 URZ, URZ, URZ, URZ ;  /* 0x0000003f3f3ff290 */ /* 0x000ff6000fffe03f */
[----:B------:R-:W-:Y:S01]  /*6d9c0*/  @!UPT UIADD3 URZ, URZ, URZ, URZ ;  /* 0x0000003f3f3ff290 */ /* 0x000fe2000fffe03f */
[----:B------:R-:W-:Y:S01]  /*6d9d0*/  STL.64 [R1+0x410], R20 ;  /* 0x0004101401007387 */ /* 0x000fe20000100a00 */
[----:B------:R0:W-:Y:S03]  /*6d9e0*/  STL.64 [R1+0x418], R22 ;  /* 0x0004181601007387 */ /* 0x0001e60000100a00 */
[----:B0-----:R-:W2:Y:S01]  /*6d9f0*/  LDL.LU.64 R22, [R1+0x65e8] ;  /* 0x0065e80001167983 */ /* 0x001ea20000300a00 */
[----:B------:R-:W3:Y:S02]  /*6da00*/  LDL.LU.64 R20, [R1+0x65e0] ;  /* 0x0065e00001147983 */ /* 0x000ee40000300a00 */
[----:B------:R-:W4:Y:S02]  /*6da10*/  LDL.LU.64 R8, [R1+0x460] ;  /* 0x0004600001087983 */ /* 0x000f240000300a00 */
[----:B------:R-:W4:Y:S01]  /*6da20*/  LDL.LU.64 R10, [R1+0x468] ;  /* 0x00046800010a7983 */ /* 0x000f220000300a00 */
[----:B------:R-:W-:Y:S01]  /*6da30*/  STL.64 [R1+0x400], R12 ;  /* 0x0004000c01007387 */ /* 0x000fe20000100a00 */
[----:B------:R0:W-:Y:S03]  /*6da40*/  STL.64 [R1+0x408], R14 ;  /* 0x0004080e01007387 */ /* 0x0001e60000100a00 */
[----:B0-----:R-:W2:Y:S01]  /*6da50*/  LDL.LU.64 R14, [R1+0x65d8] ;  /* 0x0065d800010e7983 */ /* 0x001ea20000300a00 */
[----:B------:R-:W4:Y:S02]  /*6da60*/  LDL.LU.64 R12, [R1+0x65d0] ;  /* 0x0065d000010c7983 */ /* 0x000f240000300a00 */
[----:B------:R0:W-:Y:S02]  /*6da70*/  STL.64 [R1+0x6510], R24 ;  /* 0x0065101801007387 */ /* 0x0001e40000100a00 */
[----:B------:R-:W-:Y:S01]  /*6da80*/  STL.64 [R1+0x6578], R26 ;  /* 0x0065781a01007387 */ /* 0x000fe20000100a00 */
[----:B0-----:R-:W2:Y:S01]  /*6da90*/  LDL.64 R24, [R1+0x50] ;  /* 0x0000500001187983 */ /* 0x001ea20000100a00 */
[C---:B---3--:R-:W-:Y:S08]  /*6daa0*/  HMMA.16816.F32 R4, R16.reuse, R20, R4 ;  /* 0x000000141004723c */ /* 0x048ff00000001804 */
[----:B----4-:R-:W-:Y:S01]  /*6dab0*/  HMMA.16816.F32 R8, R16, R12, R8 ;  /* 0x0000000c1008723c */ /* 0x010fe20000001808 */
[----:B------:R-:W-:-:S02]  /*6dac0*/  IMAD.MOV.U32 R29, RZ, RZ, R20 ;  /* 0x000000ffff1d7224 */ /* 0x000fc400078e0014 */
[----:B------:R-:W-:Y:S01]  /*6dad0*/  IMAD.MOV.U32 R28, RZ, RZ, R21 ;  /* 0x000000ffff1c7224 */ /* 0x000fe200078e0015 */
[----:B--2---:R-:W-:Y:S11]  /*6dae0*/  STL.64 [R1+0x6588], R24 ;  /* 0x0065881801007387 */ /* 0x004ff60000100a00 */
[----:B------:R0:W-:Y:S02]  /*6daf0*/  STL.64 [R1+0x3f0], R4 ;  /* 0x0003f00401007387 */ /* 0x0001e40000100a00 */
[----:B------:R1:W-:Y:S01]  /*6db00*/  STL.64 [R1+0x3f8], R6 ;  /* 0x0003f80601007387 */ /* 0x0003e20000100a00 */
[----:B0-----:R-:W2:Y:S01]  /*6db10*/  LDL.LU.64 R4, [R1+0x310] ;  /* 0x0003100001047983 */ /* 0x001ea20000300a00 */
[----:B-1----:R-:W2:Y:S02]  /*6db20*/  LDL.LU.64 R6, [R1+0x318] ;  /* 0x0003180001067983 */ /* 0x002ea40000300a00 */
[----:B------:R-:W-:-:S02]  /*6db30*/  IMAD.MOV.U32 R24, RZ, RZ, R23 ;  /* 0x000000ffff187224 */ /* 0x000fc400078e0017 */
[----:B------:R-:W-:Y:S01]  /*6db40*/  IMAD.MOV.U32 R25, RZ, RZ, R22 ;  /* 0x000000ffff197224 */ /* 0x000fe200078e0016 */
[----:B------:R-:W3:Y:S01]  /*6db50*/  LDL.LU.64 R20, [R1+0x260] ;  /* 0x0002600001147983 */ /* 0x000ee20000300a00 */
[----:B------:R-:W3:Y:S02]  /*6db60*/  LDL.LU.64 R22, [R1+0x268] ;  /* 0x0002680001167983 */ /* 0x000ee40000300a00 */
[----:B------:R-:W-:Y:S02]  /*6db70*/  STL.64 [R1+0x3e0], R8 ;  /* 0x0003e00801007387 */ /* 0x000fe40000100a00 */
[----:B------:R0:W-:Y:S02]  /*6db80*/  STL.64 [R1+0x3e8], R10 ;  /* 0x0003e80a01007387 */ /* 0x0001e40000100a00 */
[----:B0-----:R-:W4:Y:S01]  /*6db90*/  LDL.LU.64 R10, [R1+0x65c8] ;  /* 0x0065c800010a7983 */ /* 0x001f220000300a00 */
[----:B------:R-:W2:Y:S02]  /*6dba0*/  LDL.LU.64 R8, [R1+0x65c0] ;  /* 0x0065c00001087983 */ /* 0x000ea40000300a00 */
[----:B------:R-:W-:Y:S02]  /*6dbb0*/  STL.64 [R1+0x64f0], R14 ;  /* 0x0064f00e01007387 */ /* 0x000fe40000100a00 */
[----:B------:R0:W-:Y:S02]  /*6dbc0*/  STL.64 [R1+0x64e8], R12 ;  /* 0x0064e80c01007387 */ /* 0x0001e40000100a00 */
[----:B0-----:R-:W2:Y:S04]  /*6dbd0*/  LDL R12, [R1+0x40] ;  /* 0x00004000010c7983 */ /* 0x001ea80000100800 */
[----:B------:R-:W2:Y:S04]  /*6dbe0*/  LDL R13, [R1+0x44] ;  /* 0x00004400010d7983 */ /* 0x000ea80000100800 */
[----:B--2---:R0:W-:Y:S04]  /*6dbf0*/  STL.64 [R1+0x6580], R12 ;  /* 0x0065800c01007387 */ /* 0x0041e80000100a00 */
[----:B0-----:R-:W2:Y:S01]  /*6dc00*/  LDL.LU.64 R12, [R1+0x1490] ;  /* 0x00149000010c7983 */ /* 0x001ea20000300a00 */
[----:B------:R-:W2:Y:S01]  /*6dc10*/  LDL.LU.64 R14, [R1+0x1498] ;  /* 0x00149800010e7983 */ /* 0x000ea20000300a00 */
[C---:B------:R-:W-:Y:S02]  /*6dc20*/  HMMA.16816.F32 R4, R16.reuse, R8, R4 ;  /* 0x000000081004723c */ /* 0x040fe40000001804 */
[----:B--2---:R-:W-:Y:S01]  /*6dc30*/  STL.64 [R1+0x6598], R14 ;  /* 0x0065980e01007387 */ /* 0x004fe20000100a00 */
[----:B------:R0:W-:Y:S03]  /*6dc40*/  STL.64 [R1+0x6590], R12 ;  /* 0x0065900c01007387 */ /* 0x0001e60000100a00 */
[----:B0-----:R-:W2:Y:S01]  /*6dc50*/  LDL.LU.64 R12, [R1+0x14a0] ;  /* 0x0014a000010c7983 */ /* 0x001ea20000300a00 */
[----:B------:R-:W2:Y:S11]  /*6dc60*/  LDL.LU.64 R14, [R1+0x14a8] ;  /* 0x0014a800010e7983 */ /* 0x000eb60000300a00 */
[----:B------:R-:W-:Y:S05]  /*6dc70*/  @!UPT UIADD3 URZ, URZ, URZ, URZ ;  /* 0x0000003f3f3ff290 */ /* 0x000fea000fffe03f */
[----:B------:R-:W-:Y:S02]  /*6dc80*/  STL.64 [R1+0x3d0], R4 ;  /* 0x0003d00401007387 */ /* 0x000fe40000100a00 */
[----:B------:R0:W-:Y:S02]  /*6dc90*/  STL.64 [R1+0x3d8], R6 ;  /* 0x0003d80601007387 */ /* 0x0001e40000100a00 */
[----:B0-----:R-:W2:Y:S01]  /*6dca0*/  LDL.LU.64 R6, [R1+0x65b8] ;  /* 0x0065b80001067983 */ /* 0x001ea20000300a00 */
[----:B------:R-:W3:Y:S02]  /*6dcb0*/  LDL.LU.64 R4, [R1+0x65b0] ;  /* 0x0065b00001047983 */ /* 0x000ee40000300a00 */
[----:B------:R-:W-:Y:S01]  /*6dcc0*/  STL [R1+0x64d4], R9 ;  /* 0x0064d40901007387 */ /* 0x000fe20000100800 */
[----:B---3--:R-:W-:Y:S01]  /*6dcd0*/  HMMA.16816.F32 R16, R16, R4, R20 ;  /* 0x000000041010723c */ /* 0x008fe20000001814 */
[----:B------:R-:W3:Y:S01]  /*6dce0*/  LDL.LU.64 R22, [R1+0x65a8] ;  /* 0x0065a80001167983 */ /* 0x000ee20000300a00 */
[----:B------:R-:W3:Y:S11]  /*6dcf0*/  LDL.LU.64 R20, [R1+0x65a0] ;  /* 0x0065a00001147983 */ /* 0x000ef60000300a00 */
[----:B------:R-:W-:Y:S10]  /*6dd00*/  @!UPT UIADD3 URZ, URZ, URZ, URZ ;  /* 0x0000003f3f3ff290 */ /* 0x000ff4000fffe03f */
[----:B------:R4:W-:Y:S01]  /*6dd10*/  STL.64 [R1+0xd0], R16 ;  /* 0x0000d01001007387 */ /* 0x0009e20000100a00 */
[----:B------:R-:W-:Y:S02]  /*6dd20*/  STL.64 [R1+0xd8], R18 ;  /* 0x0000d81201007387 */ /* 0x000fe40000100a00 */
[----:B----4-:R-:W-:Y:S02]  /*6dd30*/  IMAD.MOV.U32 R16, RZ, RZ, R11 ;  /* 0x000000ffff107224 */ /* 0x010fe400078e000b */
[----:B------:R-:W-:-:S05]  /*6dd40*/  IMAD.MOV.U32 R17, RZ, RZ, R10 ;  /* 0x000000ffff117224 */ /* 0x000fca00078e000a */
[----:B------:R0:W-:Y:S04]  /*6dd50*/  STL.64 [R1+0x6550], R16 ;  /* 0x0065501001007387 */ /* 0x0001e80000100a00 */
[----:B0-----:R-:W4:Y:S01]  /*6dd60*/  LDL.LU.64 R16, [R1+0x1480] ;  /* 0x0014800001107983 */ /* 0x001f220000300a00 */
[----:B------:R-:W4:Y:S02]  /*6dd70*/  LDL.LU.64 R18, [R1+0x1488] ;  /* 0x0014880001127983 */ /* 0x000f240000300a00 */
[----:B------:R-:W-:Y:S02]  /*6dd80*/  STL [R1+0x64d0], R5 ;  /* 0x0064d00501007387 */ /* 0x000fe40000100800 */
[----:B--2---:R-:W-:Y:S01]  /*6dd90*/  STL.64 [R1+0x6560], R6 ;  /* 0x0065600601007387 */ /* 0x004fe20000100a00 */
[----:B------:R0:W-:Y:S04]  /*6dda0*/  STL [R1+0x6558], R4 ;  /* 0x0065580401007387 */ /* 0x0001e80000100800 */
[----:B0-----:R-:W2:Y:S01]  /*6ddb0*/  LDL.64 R4, [R1+0x30] ;  /* 0x0000300001047983 */ /* 0x001ea20000100a00 */
[C---:B---3--:R-:W-:Y:S03]  /*6ddc0*/  HMMA.16816.F32 R24, R20.reuse, R24, R12 ;  /* 0x000000181418723c */ /* 0x048fe6000000180c */
[----:B------:R-:W3:Y:S01]  /*6ddd0*/  LDL.LU.64 R14, [R1+0x6598] ;  /* 0x00659800010e7983 */ /* 0x000ee20000300a00 */
[----:B------:R-:W3:Y:S11]  /*6dde0*/  LDL.LU.64 R12, [R1+0x6590] ;  /* 0x00659000010c7983 */ /* 0x000ef60000300a00 */
[----:B------:R-:W-:Y:S08]  /*6ddf0*/  @!UPT UIADD3 URZ, URZ, URZ, URZ ;  /* 0x0000003f3f3ff290 */ /* 0x000ff0000fffe03f */
[----:B------:R0:W-:Y:S01]  /*6de00*/  STL.64 [R1+0x350], R24 ;  /* 0x0003501801007387 */ /* 0x0001e20000100a00 */
[----:B------:R-:W-:Y:S03]  /*6de10*/  STL.64 [R1+0x358], R26 ;  /* 0x0003581a01007387 */ /* 0x000fe60000100a00 */
[----:B0-----:R-:W3:Y:S02]  /*6de20*/  LDL.LU.64 R24, [R1+0x6588] ;  /* 0x0065880001187983 */ /* 0x001ee40000300a00 */
[----:B---3--:R-:W-:Y:S11]  /*6de30*/  HMMA.16816.F32 R12, R20, R24, R12 ;  /* 0x00000018140c723c */ /* 0x008ff6000000180c */
[----:B------:R-:W-:Y:S11]  /*6de40*/  @!UPT UIADD3 URZ, URZ, URZ, URZ ;  /* 0x0000003f3f3ff290 */ /* 0x000ff6000fffe03f */
[----:B------:R-:W-:Y:S01]  /*6de50*/  @!UPT UIADD3 URZ, URZ, URZ, URZ ;  /* 0x0000003f3f3ff290 */ /* 0x000fe2000fffe03f */
[----:B------:R0:W-:Y:S01]  /*6de60*/  STL.64 [R1+0x340], R12 ;  /* 0x0003400c01007387 */ /* 0x0001e20000100a00 */
[----:B------:R-:W-:Y:S03]  /*6de70*/  STL.64 [R1+0x348], R14 ;  /* 0x0003480e01007387 */ /* 0x000fe60000100a00 */
[----:B0-----:R-:W4:Y:S01]  /*6de80*/  LDL.LU.64 R12, [R1+0x6580] ;  /* 0x00658000010c7983 */ /* 0x001f220000300a00 */
[----:B------:R-:W3:Y:S02]  /*6de90*/  LDL.LU.64 R26, [R1+0x6578] ;  /* 0x00657800011a7983 */ /* 0x000ee40000300a00 */
[----:B------:R-:W-:Y:S02]  /*6dea0*/  IMAD.MOV.U32 R11, RZ, RZ, R24 ;  /* 0x000000ffff0b7224 */ /* 0x000fe400078e0018 */
[----:B------:R-:W-:-:S05]  /*6deb0*/  IMAD.MOV.U32 R10, RZ, RZ, R25 ;  /* 0x000000ffff0a7224 */ /* 0x000fca00078e0019 */
[----:B------:R-:W-:Y:S01]  /*6dec0*/  STL.64 [R1+0x6570], R10 ;  /* 0x0065700a01007387 */ /* 0x000fe20000100a00 */
[----:B------:R0:W-:Y:S03]  /*6ded0*/  STL [R1+0x6568], R8 ;  /* 0x0065680801007387 */ /* 0x0001e60000100800 */
[----:B0-----:R-:W2:Y:S01]  /*6dee0*/  LDL.LU.64 R8, [R1+0x1470] ;  /* 0x0014700001087983 */ /* 0x001ea20000300a00 */
[----:B------:R-:W2:Y:S01]  /*6def0*/  LDL.LU.64 R10, [R1+0x1478] ;  /* 0x00147800010a7983 */ /* 0x000ea20000300a00 */
[C---:B----4-:R-:W-:Y:S01]  /*6df00*/  HMMA.16816.F32 R12, R20.reuse, R12, R16 ;  /* 0x0000000c140c723c */ /* 0x050fe20000001810 */
[----:B---3--:R-:W-:Y:S02]  /*6df10*/  IMAD.MOV.U32 R24, RZ, RZ, R27 ;  /* 0x000000ffff187224 */ /* 0x008fe400078e001b */
[----:B------:R-:W-:Y:S11]  /*6df20*/  IMAD.MOV.U32 R25, RZ, RZ, R26 ;  /* 0x000000ffff197224 */ /* 0x000ff600078e001a */
[----:B------:R-:W-:Y:S09]  /*6df30*/  @!UPT UIADD3 URZ, URZ, URZ, URZ ;  /* 0x0000003f3f3ff290 */ /* 0x000ff2000fffe03f */
[----:B------:R-:W-:Y:S01]  /*6df40*/  STL.64 [R1+0x330], R12 ;  /* 0x0003300c01007387 */ /* 0x000fe20000100a00 */
[----:B------:R-:W-:Y:S02]  /*6df50*/  STL.64 [R1+0x338], R14 ;  /* 0x0003380e01007387 */ /* 0x000fe40000100a00 */
[----:B------:R-:W3:Y:S02]  /*6df60*/  LDL.LU.64 R16, [R1+0x13b0] ;  /* 0x0013b00001107983 */ /* 0x000ee40000300a00 */
[----:B------:R-:W3:Y:S01]  /*6df70*/  LDL.LU.64 R18, [R1+0x13b8] ;  /* 0x0013b80001127983 */ /* 0x000ee20000300a00 */
[----:B------:R0:W-:Y:S04]  /*6df80*/  STL.64 [R1+0x6520], R24 ;  /* 0x0065201801007387 */ /* 0x0001e80000100a00 */
[----:B0-----:R-:W4:Y:S01]  /*6df90*/  LDL.64 R24, [R1+0xa0] ;  /* 0x0000a00001187983 */ /* 0x001f220000100a00 */
[----:B--2---:R-:W-:Y:S01]  /*6dfa0*/  HMMA.16816.F32 R8, R20, R4, R8 ;  /* 0x000000041408723c */ /* 0x004fe20000001808 */
[----:B------:R-:W-:-:S02]  /*6dfb0*/  IMAD.MOV.U32 R12, RZ, RZ, R29 ;  /* 0x000000ffff0c7224 */ /* 0x000fc400078e001d */
[----:B------:R-:W-:Y:S01]  /*6dfc0*/  IMAD.MOV.U32 R13, RZ, RZ, R28 ;  /* 0x000000ffff0d7224 */ /* 0x000fe200078e001c */
[----:B----4-:R0:W-:Y:S04]  /*6dfd0*/  STL.64 [R1+0x6538], R24 ;  /* 0x0065381801007387 */ /* 0x0101e80000100a00 */
[----:B0-----:R-:W2:Y:S01]  /*6dfe0*/  LDL.LU.64 R24, [R1+0x1350] ;  /* 0x0013500001187983 */ /* 0x001ea20000300a00 */
[----:B------:R-:W2:Y:S02]  /*6dff0*/  LDL.LU.64 R26, [R1+0x1358] ;  /* 0x00135800011a7983 */ /* 0x000ea40000300a00 */
[----:B------:R0:W-:Y:S02]  /*6e000*/  STL.64 [R1+0x6508], R12 ;  /* 0x0065080c01007387 */ /* 0x0001e40000100a00 */
[----:B0-----:R-:W4:Y:S10]  /*6e010*/  LDL.64 R12, [R1] ;  /* 0x00000000010c7983 */ /* 0x001f340000100a00 */
[----:B------:R-:W-:Y:S02]  /*6e020*/  STL.64 [R1+0x320], R8 ;  /* 0x0003200801007387 */ /* 0x000fe40000100a00 */
[----:B------:R0:W-:Y:S02]  /*6e030*/  STL.64 [R1+0x328], R10 ;  /* 0x0003280a01007387 */ /* 0x0001e40000100a00 */
[----:B0-----:R-:W2:Y:S01]  /*6e040*/  LDL.LU.64 R10, [R1+0x6570] ;  /* 0x00657000010a7983 */ /* 0x001ea20000300a00 */
[----:B------:R-:W2:Y:S02]  /*6e050*/  LDL.LU R8, [R1+0x6568] ;  /* 0x0065680001087983 */ /* 0x000ea40000300800 */
[----:B------:R-:W-:-:S02]  /*6e060*/  IMAD.MOV.U32 R9, RZ, RZ, R4 ;  /* 0x000000ffff097224 */ /* 0x000fc400078e0004 */
[----:B------:R-:W2:Y:S01]  /*6e070*/  LDL.LU.64 R6, [R1+0x6560] ;  /* 0x0065600001067983 */ /* 0x000ea20000300a00 */
[----:B------:R-:W2:Y:S04]  /*6e080*/  LDL.LU R4, [R1+0x6558] ;  /* 0x0065580001047983 */ /* 0x000ea80000300800 */
[----:B--2---:R-:W-:Y:S01]  /*6e090*/  STL.64 [R1+0x6540], R4 ;  /* 0x0065400401007387 */ /* 0x004fe20000100a00 */
[----:B------:R-:W-:Y:S02]  /*6e0a0*/  STL.64 [R1+0x64e0], R10 ;  /* 0x0064e00a01007387 */ /* 0x000fe40000100a00 */
[----:B------:R0:W-:Y:S02]  /*6e0b0*/  STL.64 [R1+0x64d8], R8 ;  /* 0x0064d80801007387 */ /* 0x0001e40000100a00 */
[----:B0-----:R-:W2:Y:S04]  /*6e0c0*/  LDL.64 R8, [R1+0xb0] ;  /* 0x0000b00001087983 */ /* 0x001ea80000100a00 */
[----:B--2---:R0:W-:Y:S02]  /*6e0d0*/  STL.64 [R1+0x6548], R8 ;  /* 0x0065480801007387 */ /* 0x0041e40000100a00 */
[----:B0-----:R-:W-:-:S02]  /*6e0e0*/  IMAD.MOV.U32 R8, RZ, RZ, R2 ;  /* 0x000000ffff087224 */ /* 0x001fc400078e0002 */
[----:B------:R-:W-:-:S07]  /*6e0f0*/  IMAD.MOV.U32 R9, RZ, RZ, R0 ;  /* 0x000000ffff097224 */ /* 0x000fce00078e0000 */
[C---:B---3--:R-:W-:Y:S01]  /*6e100*/  HMMA.16816.F32 R8, R20.reuse, R8, R16 ;  /* 0x000000081408723c */ /* 0x048fe20000001810 */
[----:B------:R-:W2:Y:S11]  /*6e110*/  LDL.LU.64 R16, [R1+0x6550] ;  /* 0x0065500001107983 */ /* 0x000eb60000300a00 */
[----:B------:R-:W-:Y:S11]  /*6e120*/  @!UPT UIADD3 URZ, URZ, URZ, URZ ;  /* 0x0000003f3f3ff290 */ /* 0x000ff6000fffe03f */
[----:B------:R0:W-:Y:S01]  /*6e130*/  STL.64 [R1+0x310], R8 ;  /* 0x0003100801007387 */ /* 0x0001e20000100a00 */
[----:B------:R1:W-:Y:S03]  /*6e140*/  STL.64 [R1+0x318], R10 ;  /* 0x0003180a01007387 */ /* 0x0003e60000100a00 */
[----:B0-----:R-:W3:Y:S01]  /*6e150*/  LDL.LU.64 R8, [R1+0x1370] ;  /* 0x0013700001087983 */ /* 0x001ee20000300a00 */
[----:B-1----:R-:W3:Y:S01]  /*6e160*/  LDL.LU.64 R10, [R1+0x1378] ;  /* 0x00137800010a7983 */ /* 0x002ee20000300a00 */
[C---:B--2---:R-:W-:Y:S11]  /*6e170*/  HMMA.16816.F32 R16, R20.reuse, R16, R24 ;  /* 0x000000101410723c */ /* 0x044ff60000001818 */
[----:B------:R-:W-:Y:S11]  /*6e180*/  @!UPT UIADD3 URZ, URZ, URZ, URZ ;  /* 0x0000003f3f3ff290 */ /* 0x000ff6000fffe03f */
[----:B------:R-:W-:Y:S01]  /*6e190*/  @!UPT UIADD3 URZ, URZ, URZ, URZ ;  /* 0x0000003f3f3ff290 */ /* 0x000fe2000fffe03f */
[----:B------:R-:W-:Y:S01]  /*6e1a0*/  STL.64 [R1+0x300], R16 ;  /* 0x0003001001007387 */ /* 0x000fe20000100a00 */
[----:B------:R-:W-:Y:S02]  /*6e1b0*/  STL.64 [R1+0x308], R18 ;  /* 0x0003081201007387 */ /* 0x000fe40000100a00 */
[----:B------:R-:W0:Y:S04]  /*6e1c0*/  LDSM.16.MT88.4 R16, [R3+0x20100] ;  /* 0x020100000310783b */ /* 0x000e280000004200 */
[----:B------:R-:W2:Y:S01]  /*6e1d0*/  LDL.LU.64 R24, [R1+0x1260] ;  /* 0x0012600001187983 */ /* 0x000ea20000300a00 */
[----:B------:R-:W2:Y:S04]  /*6e1e0*/  LDL.LU.64 R26, [R1+0x1268] ;  /* 0x00126800011a7983 */ /* 0x000ea80000300a00 */
[----:B0-----:R-:W-:Y:S01]  /*6e1f0*/  STL [R1+0x63f4], R18 ;  /* 0x0063f41201007387 */ /* 0x001fe20000100800 */
[----:B------:R-:W-:Y:S02]  /*6e200*/  STL [R1+0x63f0], R19 ;  /* 0x0063f01301007387 */ /* 0x000fe40000100800 */
[----:B------:R0:W-:Y:S02]  /*6e210*/  STL.64 [R1+0x6518], R16 ;  /* 0x0065181001007387 */ /* 0x0001e40000100a00 */
[----:B0-----:R-:W4:Y:S01]  /*6e220*/  LDL.LU.64 R16, [R1+0x1380] ;  /* 0x0013800001107983 */ /* 0x001f220000300a00 */
[----:B------:R-:W4:Y:S02]  /*6e230*/  LDL.LU.64 R18, [R1+0x1388] ;  /* 0x0013880001127983 */ /* 0x000f240000300a00 */
[----:B----4-:R-:W-:Y:S11]  /*6e240*/  HMMA.16816.F32 R16, R20, R12, R16 ;  /* 0x0000000c1410723c */ /* 0x010ff60000001810 */
[----:B------:R-:W-:Y:S11]  /*6e250*/  @!UPT UIADD3 URZ, URZ, URZ, URZ ;  /* 0x0000003f3f3ff290 */ /* 0x000ff6000fffe03f */
[----:B------:R-:W-:Y:S01]  /*6e260*/  @!UPT UIADD3 URZ, URZ, URZ, URZ ;  /* 0x0000003f3f3ff290 */ /* 0x000fe2000fffe03f */
[----:B------:R0:W-:Y:S01]  /*6e270*/  STL.64 [R1+0x6c0], R16 ;  /* 0x0006c01001007387 */ /* 0x0001e20000100a00 */
[----:B------:R1:W-:Y:S03]  /*6e280*/  STL.64 [R1+0x6c8], R18 ;  /* 0x0006c81201007387 */ /* 0x0003e60000100a00 */
[----:B0-----:R-:W4:Y:S01]  /*6e290*/  LDL.LU.64 R16, [R1+0x1200] ;  /* 0x0012000001107983 */ /* 0x001f220000300a00 */
[----:B-1----:R-:W2:Y:S02]  /*6e2a0*/  LDL.LU.64 R18, [R1+0x1208] ;  /* 0x0012080001127983 */ /* 0x002ea40000300a00 */
[----:B------:R-:W-:Y:S02]  /*6e2b0*/  IMAD.MOV.U32 R4, RZ, RZ, R7 ;  /* 0x000000ffff047224 */ /* 0x000fe400078e0007 */
[----:B------:R-:W-:Y:S02]  /*6e2c0*/  IMAD.MOV.U32 R5, RZ, RZ, R6 ;  /* 0x000000ffff057224 */ /* 0x000fe400078e0006 */
[----:B------:R-:W-:-:S02]  /*6e2d0*/  IMAD.MOV.U32 R29, RZ, RZ, R12 ;  /* 0x000000ffff1d7224 */ /* 0x000fc400078e000c */
[----:B------:R-:W-:-:S03]  /*6e2e0*/  IMAD.MOV.U32 R28, RZ, RZ, R13 ;  /* 0x000000ffff1c7224 */ /* 0x000fc600078e000d */
[C---:B---3--:R-:W-:Y:S01]  /*6e2f0*/  HMMA.16816.F32 R4, R20.reuse, R4, R8 ;  /* 0x000000041404723c */ /* 0x048fe20000001808 */
[----:B--2---:R-:W-:Y:S01]  /*6e300*/  STL.64 [R1+0x6530], R18 ;  /* 0x0065301201007387 */ /* 0x004fe20000100a00 */
[----:B----4-:R0:W-:Y:S03]  /*6e310*/  STL.64 [R1+0x6528], R16 ;  /* 0x0065281001007387 */ /* 0x0101e60000100a00 */
[----:B0-----:R-:W2:Y:S01]  /*6e320*/  LDL.LU.64 R16, [R1+0x1230] ;  /* 0x0012300001107983 */ /* 0x001ea20000300a00 */
[----:B------:R-:W2:Y:S02]  /*6e330*/  LDL.LU.64 R18, [R1+0x1238] ;  /* 0x0012380001127983 */ /* 0x000ea40000300a00 */
[----:B------:R-:W3:Y:S02]  /*6e340*/  LDL.LU.64 R12, [R1+0x11c0] ;  /* 0x0011c000010c7983 */ /* 0x000ee40000300a00 */
[----:B------:R-:W3:Y:S01]  /*6e350*/  LDL.LU.64 R14, [R1+0x11c8] ;  /* 0x0011c800010e7983 */ /* 0x000ee20000300a00 */
[----:B------:R-:W4:Y:S11]  /*6e360*/  LDL.LU.64 R8, [R1+0x6548] ;  /* 0x0065480001087983 */ /* 0x000f360000300a00 */
[----:B------:R-:W-:Y:S01]  /*6e370*/  @!UPT UIADD3 URZ, URZ, URZ, URZ ;  /* 0x0000003f3f3ff290 */ /* 0x000fe2000fffe03f */
[----:B------:R0:W-:Y:S02]  /*6e380*/  STL.64 [R1+0x6b0], R4 ;  /* 0x0006b00401007387 */ /* 0x0001e40000100a00 */
[----:B------:R-:W-:Y:S01]  /*6e390*/  STL.64 [R1+0x6b8], R6 ;  /* 0x0006b80601007387 */ /* 0x000fe20000100a00 */
[----:B0-----:R-:W2:Y:S01]  /*6e3a0*/  LDL.LU.64 R4, [R1+0x6540] ;  /* 0x0065400001047983 */ /* 0x001ea20000300a00 */
[----:B----4-:R-:W-:Y:S11]  /*6e3b0*/  HMMA.16816.F32 R24, R20, R8, R24 ;  /* 0x000000081418723c */ /* 0x010ff60000001818 */
[----:B------:R-:W-:Y:S11]  /*6e3c0*/  @!UPT UIADD3 URZ, URZ, URZ, URZ ;  /* 0x0000003f3f3ff290 */ /* 0x000ff6000fffe03f */
[----:B------:R-:W-:Y:S01]  /*6e3d0*/  @!UPT UIADD3 URZ, URZ, URZ, URZ ;  /* 0x0000003f3f3ff290 */ /* 0x000fe2000fffe03f */
[----:B------:R0:W-:Y:S01]  /*6e3e0*/  STL.64 [R1+0x6a0], R24 ;  /* 0x0006a01801007387 */ /* 0x0001e20000100a00 */
[----:B------:R-:W-:Y:S03]  /*6e3f0*/  STL.64 [R1+0x6a8], R26 ;  /* 0x0006a81a01007387 */ /* 0x000fe60000100a00 */
[----:B0-----:R-:W4:Y:S01]  /*6e400*/  LDL.LU.64 R24, [R1+0x6538] ;  /* 0x0065380001187983 */ /* 0x001f220000300a00 */
[----:B------:R-:W-:Y:S02]  /*6e410*/  IMAD.MOV.U32 R7, RZ, RZ, R8 ;  /* 0x000000ffff077224 */ /* 0x000fe400078e0008 */
[----:B------:R-:W-:-:S05]  /*6e420*/  IMAD.MOV.U32 R6, RZ, RZ, R9 ;  /* 0x000000ffff067224 */ /* 0x000fca00078e0009 */
[----:B------:R-:W-:Y:S01]  /*6e430*/  STL.64 [R1+0x6500], R6 ;  /* 0x0065000601007387 */ /* 0x000fe20000100a00 */
[----:B--2---:R0:W-:Y:S03]  /*6e440*/  STL.64 [R1+0x64f8], R4 ;  /* 0x0064f80401007387 */ /* 0x0041e60000100a00 */
[----:B0-----:R-:W2:Y:S01]  /*6e450*/  LDL.LU.64 R4, [R1+0x11a0] ;  /* 0x0011a00001047983 */ /* 0x001ea20000300a00 */
[----:B------:R-:W2:Y:S02]  /*6e460*/  LDL.LU.64 R6, [R1+0x11a8] ;  /* 0x0011a80001067983 */ /* 0x000ea40000300a00 */
[----:B------:R-:W2:Y:S02]  /*6e470*/  LDL.LU.64 R8, [R1+0x1180] ;  /* 0x0011800001087983 */ /* 0x000ea40000300a00 */
[----:B------:R-:W2:Y:S01]  /*6e480*/  LDL.LU.64 R10, [R1+0x1188] ;  /* 0x00118800010a7983 */ /* 0x000ea20000300a00 */
[----:B----4-:R-:W-:Y:S01]  /*6e490*/  HMMA.16816.F32 R16, R20, R24, R16 ;  /* 0x000000181410723c */ /* 0x010fe20000001810 */
[----:B------:R-:W-:-:S02]  /*6e4a0*/  IMAD.MOV.U32 R2, RZ, RZ, R24 ;  /* 0x000000ffff027224 */ /* 0x000fc400078e0018 */
[----:B------:R-:W-:Y:S11]  /*6e4b0*/  IMAD.MOV.U32 R0, RZ, RZ, R25 ;  /* 0x000000ffff007224 */ /* 0x000ff600078e0019 */
[----:B------:R-:W-:Y:S09]  /*6e4c0*/  @!UPT UIADD3 URZ, URZ, URZ, URZ ;  /* 0x0000003f3f3ff290 */ /* 0x000ff2000fffe03f */
[----:B------:R-:W-:Y:S01]  /*6e4d0*/  STL.64 [R1+0x690], R16 ;  /* 0x0006901001007387 */ /* 0x000fe20000100a00 */
[----:B------:R0:W-:Y:S03]  /*6e4e0*/  STL.64 [R1+0x698], R18 ;  /* 0x0006981201007387 */ /* 0x0001e60000100a00 */
[----:B0-----:R-:W4:Y:S01]  /*6e4f0*/  LDL.LU.64 R18, [R1+0x6530] ;  /* 0x0065300001127983 */ /* 0x001f220000300a00 */
[----:B------:R-:W4:Y:S02]  /*6e500*/  LDL.LU.64 R16, [R1+0x6528] ;  /* 0x0065280001107983 */ /* 0x000f240000300a00 */
[----:B------:R-:W4:Y:S02]  /*6e510*/  LDL.LU.64 R24, [R1+0x6520] ;  /* 0x0065200001187983 */ /* 0x000f240000300a00 */
[C---:B----4-:R-:W-:Y:S01]  /*6e520*/  HMMA.16816.F32 R24, R20.reuse, R24, R16 ;  /* 0x000000181418723c */ /* 0x050fe20000001810 */
[----:B------:R-:W4:Y:S11]  /*6e530*/  LDL.LU.64 R16, [R1+0x6518] ;  /* 0x0065180001107983 */ /* 0x000f360000300a00 */
[----:B------:R-:W-:Y:S11]  /*6e540*/  @!UPT UIADD3 URZ, URZ, URZ, URZ ;  /* 0x0000003f3f3ff290 */ /* 0x000ff6000fffe03f */
[----:B------:R0:W-:Y:S01]  /*6e550*/  STL.64 [R1+0x680], R24 ;  /* 0x0006801801007387 */ /* 0x0001e20000100a00 */
[----:B------:R-:W-:Y:S03]  /*6e560*/  STL.64 [R1+0x688], R26 ;  /* 0x0006881a01007387 */ /* 0x000fe60000100a00 */
[----:B0-----:R-:W3:Y:S02]  /*6e570*/  LDL.LU.64 R24, [R1+0x6510] ;  /* 0x0065100001187983 */ /* 0x001ee40000300a00 */
[C---:B---3--:R-:W-:Y:S11]  /*6e580*/  HMMA.16816.F32 R12, R20.reuse, R24, R12 ;  /* 0x00000018140c723c */ /* 0x048ff6000000180c */
[----:B------:R-:W-:Y:S11]  /*6e590*/  @!UPT UIADD3 URZ, URZ, URZ, URZ ;  /* 0x0000003f3f3ff290 */ /* 0x000ff6000fffe03f */
[----:B------:R-:W-:Y:S01]  /*6e5a0*/  @!UPT UIADD3 URZ, URZ, URZ, URZ ;  /* 0x0000003f3f3ff290 */ /* 0x000fe2000fffe03f */
[----:B------:R0:W-:Y:S01]  /*6e5b0*/  STL.64 [R1+0x670], R12 ;  /* 0x0006700c01007387 */ /* 0x0001e20000100a00 */
[----:B------:R-:W-:Y:S03]  /*6e5c0*/  STL.64 [R1+0x678], R14 ;  /* 0x0006780e01007387 */ /* 0x000fe60000100a00 */
[----:B0-----:R-:W2:Y:S01]  /*6e5d0*/  LDL.LU.64 R12, [R1+0x6508] ;  /* 0x00650800010c7983 */ /* 0x001ea20000300a00 */
[----:B------:R-:W-:Y:S02]  /*6e5e0*/  IMAD.MOV.U32 R19, RZ, RZ, R24 ;  /* 0x000000ffff137224 */ /* 0x000fe400078e0018 */
[----:B------:R-:W-:Y:S02]  /*6e5f0*/  IMAD.MOV.U32 R18, RZ, RZ, R25 ;  /* 0x000000ffff127224 */ /* 0x000fe400078e0019 */
[----:B------:R-:W3:Y:S01]  /*6e600*/  LDL.LU.64 R24, [R1+0x1160] ;  /* 0x0011600001187983 */ /* 0x000ee20000300a00 */
[----:B------:R-:W3:Y:S02]  /*6e610*/  LDL.LU.64 R26, [R1+0x1168] ;  /* 0x00116800011a7983 */ /* 0x000ee40000300a00 */
[----:B------:R-:W-:Y:S02]  /*6e620*/  STL.64 [R1+0x6480], R18 ;  /* 0x0064801201007387 */ /* 0x000fe40000100a00 */
[----:B----4-:R0:W-:Y:S02]  /*6e630*/  STL.64 [R1+0x6478], R16 ;  /* 0x0064781001007387 */ /* 0x0101e40000100a00 */
[----:B0-----:R-:W4:Y:S01]  /*6e640*/  LDL.LU.64 R16, [R1+0x1100] ;  /* 0x0011000001107983 */ /* 0x001f220000300a00 */
[----:B------:R-:W4:Y:S01]  /*6e650*/  LDL.LU.64 R18, [R1+0x1108] ;  /* 0x0011080001127983 */ /* 0x000f220000300a00 */
[C---:B--2---:R-:W-:Y:S02]  /*6e660*/  HMMA.16816.F32 R12, R20.reuse, R12, R4 ;  /* 0x0000000c140c723c */ /* 0x044fe40000001804 */
[----:B------:R-:W2:Y:S01]  /*6e670*/  LDL.LU.64 R6, [R1+0x6500] ;  /* 0x0065000001067983 */ /* 0x000ea20000300a00 */
[----:B------:R-:W2:Y:S11]  /*6e680*/  LDL.LU.64 R4, [R1+0x64f8] ;  /* 0x0064f80001047983 */ /* 0x000eb60000300a00 */
[----:B------:R-:W-:Y:S09]  /*6e690*/  @!UPT UIADD3 URZ, URZ, URZ, URZ ;  /* 0x0000003f3f3ff290 */ /* 0x000ff2000fffe03f */
[----:B------:R-:W-:Y:S01]  /*6e6a0*/  STL.64 [R1+0x660], R12 ;  /* 0x0006600c01007387 */ /* 0x000fe20000100a00 */
[----:B------:R0:W-:Y:S03]  /*6e6b0*/  STL.64 [R1+0x668], R14 ;  /* 0x0006680e01007387 */ /* 0x0001e60000100a00 */
[----:B0-----:R-:W2:Y:S01]  /*6e6c0*/  LDL.LU.64 R14, [R1+0x64f0] ;  /* 0x0064f000010e7983 */ /* 0x001ea20000300a00 */
[----:B------:R-:W2:Y:S02]  /*6e6d0*/  LDL.LU.64 R12, [R1+0x64e8] ;  /* 0x0064e800010c7983 */ /* 0x000ea40000300a00 */
[----:B--2---:R-:W-:Y:S11]  /*6e6e0*/  HMMA.16816.F32 R8, R20, R12, R8 ;  /* 0x0000000c1408723c */ /* 0x004ff60000001808 */
[----:B------:R-:W-:Y:S11]  /*6e6f0*/  @!UPT UIADD3 URZ, URZ, URZ, URZ ;  /* 0x0000003f3f3ff290 */ /* 0x000ff6000fffe03f */
[----:B------:R-:W-:Y:S01]  /*6e700*/  @!UPT UIADD3 URZ, URZ, URZ, URZ ;  /* 0x0000003f3f3ff290 */ /* 0x000fe2000fffe03f */
[----:B------:R-:W-:Y:S01]  /*6e710*/  STL.64 [R1+0x650], R8 ;  /* 0x0006500801007387 */ /* 0x000fe20000100a00 */
[----:B------:R0:W-:Y:S03]  /*6e720*/  STL.64 [R1+0x658], R10 ;  /* 0x0006580a01007387 */ /* 0x0001e60000100a00 */
[----:B0-----:R-:W2:Y:S01]  /*6e730*/  LDL.LU.64 R10, [R1+0x64e0] ;  /* 0x0064e000010a7983 */ /* 0x001ea20000300a00 */
[----:B------:R-:W2:Y:S02]  /*6e740*/  LDL.LU.64 R8, [R1+0x64d8] ;  /* 0x0064d80001087983 */ /* 0x000ea40000300a00 */
[----:B------:R-:W-:Y:S02]  /*6e750*/  STL.64 [R1+0x6420], R14 ;  /* 0x0064200e01007387 */ /* 0x000fe40000100a00 */
[----:B------:R0:W-:Y:S02]  /*6e760*/  STL.64 [R1+0x6418], R12 ;  /* 0x0064180c01007387 */ /* 0x0001e40000100a00 */
[----:B0-----:R-:W-:-:S02]  /*6e770*/  IMAD.MOV.U32 R13, RZ, RZ, R5 ;  /* 0x000000ffff0d7224 */ /* 0x001fc400078e0005 */
[----:B--2---:R-:W-:Y:S02]  /*6e780*/  IMAD.MOV.U32 R12, RZ, RZ, R9 ;  /* 0x000000ffff0c7224 */ /* 0x004fe400078e0009 */
[----:B------:R-:W3:Y:S01]  /*6e790*/  LDL.LU R9, [R1+0x64d4] ;  /* 0x0064d40001097983 */ /* 0x000ee20000300800 */
[----:B------:R-:W4:Y:S02]  /*6e7a0*/  LDL.LU R5, [R1+0x64d0] ;  /* 0x0064d00001057983 */ /* 0x000f240000300800 */
[----:B------:R0:W-:Y:S02]  /*6e7b0*/  STL.64 [R1+0x6488], R12 ;  /* 0x0064880c01007387 */ /* 0x0001e40000100a00 */
[----:B0-----:R-:W2:Y:S01]  /*6e7c0*/  LDL.64 R12, [R1+0x40] ;  /* 0x00004000010c7983 */ /* 0x001ea20000100a00 */
[C---:B---3--:R-:W-:Y:S08]  /*6e7d0*/  HMMA.16816.F32 R24, R20.reuse, R8, R24 ;  /* 0x000000081418723c */ /* 0x048ff00000001818 */
[----:B----4-:R-:W-:Y:S01]  /*6e7e0*/  HMMA.16816.F32 R16, R20, R4, R16 ;  /* 0x000000041410723c */ /* 0x010fe20000001810 */
[----:B--2---:R0:W-:Y:S02]  /*6e7f0*/  STL.64 [R1+0x64a0], R12 ;  /* 0x0064a00c01007387 */ /* 0x0041e40000100a00 */
[----:B0-----:R-:W-:-:S02]  /*6e800*/  IMAD.MOV.U32 R12, RZ, RZ, R11 ;  /* 0x000000ffff0c7224 */ /* 0x001fc400078e000b */
[----:B------:R-:W-:-:S05]  /*6e810*/  IMAD.MOV.U32 R13, RZ, RZ, R10 ;  /* 0x000000ffff0d7224 */ /* 0x000fca00078e000a */
[----:B------:R0:W-:Y:S04]  /*6e820*/  STL.64 [R1+0x64b8], R12 ;  /* 0x0064b80c01007387 */ /* 0x0001e80000100a00 */
[----:B0-----:R-:W2:Y:S01]  /*6e830*/  LDL.LU.64 R12, [R1+0x1130] ;  /* 0x00113000010c7983 */ /* 0x001ea20000300a00 */
[----:B------:R-:W2:Y:S02]  /*6e840*/  LDL.LU.64 R14, [R1+0x1138] ;  /* 0x00113800010e7983 */ /* 0x000ea40000300a00 */
[----:B------:R-:W-:Y:S02]  /*6e850*/  STL.64 [R1+0x640], R24 ;  /* 0x0006401801007387 */ /* 0x000fe40000100a00 */
[----:B------:R0:W-:Y:S02]  /*6e860*/  STL.64 [R1+0x648], R26 ;  /* 0x0006481a01007387 */ /* 0x0001e40000100a00 */
[----:B0-----:R-:W2:Y:S01]  /*6e870*/  LDL.LU.64 R26, [R1+0x64c8] ;  /* 0x0064c800011a7983 */ /* 0x001ea20000300a00 */
[----:B------:R-:W2:Y:S02]  /*6e880*/  LDL.LU.64 R24, [R1+0x64c0] ;  /* 0x0064c00001187983 */ /* 0x000ea40000300a00 */
[----:B------:R-:W2:Y:S02]  /*6e890*/  LDL.64 R20, [R1+0x60] ;  /* 0x0000600001147983 */ /* 0x000ea40000100a00 */
[----:B------:R0:W-:Y:S01]  /*6e8a0*/  STL.64 [R1+0x2f0], R16 ;  /* 0x0002f01001007387 */ /* 0x0001e20000100a00 */
[----:B------:R1:W-:Y:S04]  /*6e8b0*/  STL.64 [R1+0x2f8], R18 ;  /* 0x0002f81201007387 */ /* 0x0003e80000100a00 */
[----:B0-----:R-:W3:Y:S01]  /*6e8c0*/  LDL.LU.64 R16, [R1+0xff0] ;  /* 0x000ff00001107983 */ /* 0x001ee20000300a00 */
[----:B-1----:R-:W4:Y:S03]  /*6e8d0*/  LDL.LU.64 R18, [R1+0xff8] ;  /* 0x000ff80001127983 */ /* 0x002f260000300a00 */
[----:B----4-:R-:W-:Y:S01]  /*6e8e0*/  STL.64 [R1+0x6498], R18 ;  /* 0x0064981201007387 */ /* 0x010fe20000100a00 */
[----:B---3--:R0:W-:Y:S03]  /*6e8f0*/  STL.64 [R1+0x6490], R16 ;  /* 0x0064901001007387 */ /* 0x0081e60000100a00 */
[----:B0-----:R-:W3:Y:S01]  /*6e900*/  LDL.LU.64 R16, [R1+0x1020] ;  /* 0x0010200001107983 */ /* 0x001ee20000300a00 */
[----:B------:R-:W4:Y:S01]  /*6e910*/  LDL.LU.64 R18, [R1+0x1028] ;  /* 0x0010280001127983 */ /* 0x000f220000300a00 */
[C---:B--2---:R-:W-:Y:S02]  /*6e920*/  HMMA.16816.F32 R12, R24.reuse, R20, R12 ;  /* 0x00000014180c723c */ /* 0x044fe4000000180c */
[----:B----4-:R-:W-:Y:S01]  /*6e930*/  STL.64 [R1+0x64b0], R18 ;  /* 0x0064b01201007387 */ /* 0x010fe20000100a00 */
[----:B---3--:R0:W-:Y:S03]  /*6e940*/  STL.64 [R1+0x64a8], R16 ;  /* 0x0064a81001007387 */ /* 0x0081e60000100a00 */
[----:B0-----:R-:W2:Y:S01]  /*6e950*/  LDL.LU.64 R16, [R1+0x1050] ;  /* 0x0010500001107983 */ /* 0x001ea20000300a00 */
[----:B------:R-:W2:Y:S02]  /*6e960*/  LDL.LU.64 R18, [R1+0x1058] ;  /* 0x0010580001127983 */ /* 0x000ea40000300a00 */
[----:B------:R-:W-:Y:S11]  /*6e970*/  STL.64 [R1+0x6428], R4 ;  /* 0x0064280401007387 */ /* 0x000ff60000100a00 */
[----:B------:R-:W-:Y:S03]  /*6e980*/  @!UPT UIADD3 URZ, URZ, URZ, URZ ;  /* 0x0000003f3f3ff290 */ /* 0x000fe6000fffe03f */
[----:B------:R0:W-:Y:S01]  /*6e990*/  STL.64 [R1+0x270], R12 ;  /* 0x0002700c01007387 */ /* 0x0001e20000100a00 */
[----:B------:R-:W-:Y:S04]  /*6e9a0*/  STL.64 [R1+0x278], R14 ;  /* 0x0002780e01007387 */ /* 0x000fe80000100a00 */
[----:B0-----:R-:W2:Y:S01]  /*6e9b0*/  LDL.LU.64 R12, [R1+0x64b8] ;  /* 0x0064b800010c7983 */ /* 0x001ea20000300a00 */
[----:B------:R-:W-:Y:S02]  /*6e9c0*/  IMAD.MOV.U32 R11, RZ, RZ, R20 ;  /* 0x000000ffff0b7224 */ /* 0x000fe400078e0014 */
[----:B------:R-:W-:Y:S02]  /*6e9d0*/  IMAD.MOV.U32 R10, RZ, RZ, R21 ;  /* 0x000000ffff0a7224 */ /* 0x000fe400078e0015 */
[----:B------:R-:W3:Y:S01]  /*6e9e0*/  LDL R20, [R1+0x10] ;  /* 0x0000100001147983 */ /* 0x000ee20000100800 */
[----:B------:R-:W3:Y:S02]  /*6e9f0*/  LDL R21, [R1+0x14] ;  /* 0x0000140001157983 */ /* 0x000ee40000100800 */
[----:B------:R-:W-:Y:S02]  /*6ea00*/  STL.64 [R1+0x6410], R10 ;  /* 0x0064100a01007387 */ /* 0x000fe40000100a00 */
[----:B------:R0:W-:Y:S02]  /*6ea10*/  STL.64 [R1+0x6408], R8 ;  /* 0x0064080801007387 */ /* 0x0001e40000100a00 */
[----:B0-----:R-:W4:Y:S01]  /*6ea20*/  LDL.64 R8, [R1+0x20] ;  /* 0x0000200001087983 */ /* 0x001f220000100a00 */
[C---:B--2---:R-:W-:Y:S03]  /*6ea30*/  HMMA.16816.F32 R12, R24.reuse, R12, R16 ;  /* 0x0000000c180c723c */ /* 0x044fe60000001810 */
[----:B------:R-:W2:Y:S01]  /*6ea40*/  LDL.LU.64 R18, [R1+0x64b0] ;  /* 0x0064b00001127983 */ /* 0x000ea20000300a00 */
[----:B------:R-:W2:Y:S11]  /*6ea50*/  LDL.LU.64 R16, [R1+0x64a8] ;  /* 0x0064a80001107983 */ /* 0x000eb60000300a00 */
[----:B------:R-:W-:Y:S08]  /*6ea60*/  @!UPT UIADD3 URZ, URZ, URZ, URZ ;  /* 0x0000003f3f3ff290 */ /* 0x000ff0000fffe03f */
[----:B------:R0:W-:Y:S01]  /*6ea70*/  STL.64 [R1+0x260], R12 ;  /* 0x0002600c01007387 */ /* 0x0001e20000100a00 */
[----:B------:R-:W-:Y:S03]  /*6ea80*/  STL.64 [R1+0x268], R14 ;  /* 0x0002680e01007387 */ /* 0x000fe60000100a00 */
[----:B0-----:R-:W2:Y:S01]  /*6ea90*/  LDL.LU.64 R12, [R1+0x64a0] ;  /* 0x0064a000010c7983 */ /* 0x001ea20000300a00 */
[----:B------:R-:W3:Y:S01]  /*6eaa0*/  LDL.64 R4, [R1+0xc0] ;  /* 0x0000c00001047983 */ /* 0x000ee20000100a00 */
[----:B--2---:R-:W-:Y:S02]  /*6eab0*/  HMMA.16816.F32 R16, R24, R12, R16 ;  /* 0x0000000c1810723c */ /* 0x004fe40000001810 */
[----:B---3--:R0:W-:Y:S02]  /*6eac0*/  STL.64 [R1+0x6468], R4 ;  /* 0x0064680401007387 */ /* 0x0081e40000100a00 */
[----:B0-----:R-:W-:-:S02]  /*6ead0*/  IMAD.MOV.U32 R4, RZ, RZ, R29 ;  /* 0x000000ffff047224 */ /* 0x001fc400078e001d */
[----:B------:R-:W-:Y:S02]  /*6eae0*/  IMAD.MOV.U32 R5, RZ, RZ, R28 ;  /* 0x000000ffff057224 */ /* 0x000fe400078e001c */
[----:B------:R-:W-:Y:S02]  /*6eaf0*/  IMAD.MOV.U32 R29, RZ, RZ, R12 ;  /* 0x000000ffff1d7224 */ /* 0x000fe400078e000c */
[----:B------:R-:W-:Y:S11]  /*6eb00*/  IMAD.MOV.U32 R28, RZ, RZ, R13 ;  /* 0x000000ffff1c7224 */ /* 0x000ff600078e000d */
[----:B------:R-:W-:Y:S02]  /*6eb10*/  @!UPT UIADD3 URZ, URZ, URZ, URZ ;  /* 0x0000003f3f3ff290 */ /* 0x000fe4000fffe03f */
[----:B------:R-:W-:Y:S01]  /*6eb20*/  STL.64 [R1+0x250], R16 ;  /* 0x0002501001007387 */ /* 0x000fe20000100a00 */
[----:B------:R0:W-:Y:S03]  /*6eb30*/  STL.64 [R1+0x258], R18 ;  /* 0x0002581201007387 */ /* 0x0001e60000100a00 */
[----:B0-----:R-:W2:Y:S01]  /*6eb40*/  LDL.LU.64 R18, [R1+0x6498] ;  /* 0x0064980001127983 */ /* 0x001ea20000300a00 */
[----:B------:R-:W2:Y:S02]  /*6eb50*/  LDL.LU.64 R16, [R1+0x6490] ;  /* 0x0064900001107983 */ /* 0x000ea40000300a00 */
[----:B------:R-:W2:Y:S02]  /*6eb60*/  LDL.LU.64 R12, [R1+0x6488] ;  /* 0x00648800010c7983 */ /* 0x000ea40000300a00 */
[----:B--2---:R-:W-:Y:S01]  /*6eb70*/  HMMA.16816.F32 R12, R24, R12, R16 ;  /* 0x0000000c180c723c */ /* 0x004fe20000001810 */
[----:B------:R-:W2:Y:S01]  /*6eb80*/  LDL.LU.64 R18, [R1+0x6480] ;  /* 0x0064800001127983 */ /* 0x000ea20000300a00 */
[----:B------:R-:W3:Y:S11]  /*6eb90*/  LDL.LU.64 R16, [R1+0x6478] ;  /* 0x0064780001107983 */ /* 0x000ef60000300a00 */
[----:B------:R-:W-:Y:S10]  /*6eba0*/  @!UPT UIADD3 URZ, URZ, URZ, URZ ;  /* 0x0000003f3f3ff290 */ /* 0x000ff4000fffe03f */
[----:B------:R0:W-:Y:S01]  /*6ebb0*/  STL.64 [R1+0x240], R12 ;  /* 0x0002400c01007387 */ /* 0x0001e20000100a00 */
[----:B------:R-:W-:Y:S03]  /*6ebc0*/  STL.64 [R1+0x248], R14 ;  /* 0x0002480e01007387 */ /* 0x000fe60000100a00 */
[----:B0-----:R-:W2:Y:S04]  /*6ebd0*/  LDL.64 R12, [R1+0x70] ;  /* 0x00007000010c7983 */ /* 0x001ea80000100a00 */
[----:B--2---:R0:W-:Y:S02]  /*6ebe0*/  STL.64 [R1+0x6430], R12 ;  /* 0x0064300c01007387 */ /* 0x0041e40000100a00 */
[----:B0-----:R-:W-:-:S02]  /*6ebf0*/  IMAD.MOV.U32 R12, RZ, RZ, R19 ;  /* 0x000000ffff0c7224 */ /* 0x001fc400078e0013 */
[----:B------:R-:W-:-:S05]  /*6ec00*/  IMAD.MOV.U32 R13, RZ, RZ, R18 ;  /* 0x000000ffff0d7224 */ /* 0x000fca00078e0012 */
[----:B------:R0:W-:Y:S04]  /*6ec10*/  STL.64 [R1+0x6448], R12 ;  /* 0x0064480c01007387 */ /* 0x0001e80000100a00 */
[----:B0-----:R-:W2:Y:S04]  /*6ec20*/  LDL.64 R12, [R1+0x90] ;  /* 0x00009000010c7983 */ /* 0x001ea80000100a00 */
[----:B--2---:R0:W-:Y:S02]  /*6ec30*/  STL.64 [R1+0x6450], R12 ;  /* 0x0064500c01007387 */ /* 0x0041e40000100a00 */
[----:B0-----:R-:W-:-:S02]  /*6ec40*/  IMAD.MOV.U32 R12, RZ, RZ, R7 ;  /* 0x000000ffff0c7224 */ /* 0x001fc400078e0007 */
[----:B------:R-:W-:-:S05]  /*6ec50*/  IMAD.MOV.U32 R13, RZ, RZ, R6 ;  /* 0x000000ffff0d7224 */ /* 0x000fca00078e0006 */
[----:B------:R0:W-:Y:S04]  /*6ec60*/  STL.64 [R1+0x6470], R12 ;  /* 0x0064700c01007387 */ /* 0x0001e80000100a00 */
[----:B0-----:R-:W2:Y:S01]  /*6ec70*/  LDL.LU.64 R12, [R1+0xfb0] ;  /* 0x000fb000010c7983 */ /* 0x001ea20000300a00 */
[----:B------:R-:W2:Y:S02]  /*6ec80*/  LDL.LU.64 R14, [R1+0xfb8] ;  /* 0x000fb800010e7983 */ /* 0x000ea40000300a00 */
[----:B----4-:R-:W-:Y:S02]  /*6ec90*/  IMAD.MOV.U32 R18, RZ, RZ, R8 ;  /* 0x000000ffff127224 */ /* 0x010fe400078e0008 */
[----:B------:R-:W-:Y:S01]  /*6eca0*/  IMAD.MOV.U32 R19, RZ, RZ, R9 ;  /* 0x000000ffff137224 */ /* 0x000fe200078e0009 */
[C---:B--2---:R-:W-:Y:S11]  /*6ecb0*/  HMMA.16816.F32 R12, R24.reuse, R8, R12 ;  /* 0x00000008180c723c */ /* 0x044ff6000000180c */
[----:B------:R-:W-:Y:S11]  /*6ecc0*/  @!UPT UIADD3 URZ, URZ, URZ, URZ ;  /* 0x0000003f3f3ff290 */ /* 0x000ff6000fffe03f */
[----:B------:R-:W-:Y:S01]  /*6ecd0*/  @!UPT UIADD3 URZ, URZ, URZ, URZ ;  /* 0x0000003f3f3ff290 */ /* 0x000fe2000fffe03f */
[----:B------:R0:W-:Y:S01]  /*6ece0*/  STL.64 [R1+0x230], R12 ;  /* 0x0002300c01007387 */ /* 0x0001e20000100a00 */
[----:B------:R1:W-:Y:S03]  /*6ecf0*/  STL.64 [R1+0x238], R14 ;  /* 0x0002380e01007387 */ /* 0x0003e60000100a00 */
[----:B0-----:R-:W2:Y:S01]  /*6ed00*/  LDL.LU.64 R12, [R1+0xf80] ;  /* 0x000f8000010c7983 */ /* 0x001ea20000300a00 */
[----:B-1----:R-:W2:Y:S02]  /*6ed10*/  LDL.LU.64 R14, [R1+0xf88] ;  /* 0x000f8800010e7983 */ /* 0x002ea40000300a00 */
[----:B------:R-:W4:Y:S02]  /*6ed20*/  LDL.LU.64 R8, [R1+0xf60] ;  /* 0x000f600001087983 */ /* 0x000f240000300a00 */
[----:B------:R-:W4:Y:S01]  /*6ed30*/  LDL.LU.64 R10, [R1+0xf68] ;  /* 0x000f6800010a7983 */ /* 0x000f220000300a00 */
[----:B------:R-:W-:Y:S01]  /*6ed40*/  STL.64 [R1+0x6400], R18 ;  /* 0x0064001201007387 */ /* 0x000fe20000100a00 */
[----:B---3--:R0:W-:Y:S03]  /*6ed50*/  STL.64 [R1+0x63f8], R16 ;  /* 0x0063f81001007387 */ /* 0x0081e60000100a00 */
[----:B0-----:R-:W3:Y:S01]  /*6ed60*/  LDL.LU.64 R16, [R1+0xee0] ;  /* 0x000ee00001107983 */ /* 0x001ee20000300a00 */
[----:B------:R-:W3:Y:S02]  /*6ed70*/  LDL.LU.64 R18, [R1+0xee8] ;  /* 0x000ee80001127983 */ /* 0x000ee40000300a00 */
[C---:B---3--:R-:W-:Y:S01]  /*6ed80*/  HMMA.16816.F32 R16, R24.reuse, R20, R16 ;  /* 0x000000141810723c */ /* 0x048fe20000001810 */
[----:B------:R-:W0:Y:S11]  /*6ed90*/  LDSM.16.MT88.4 R20, [R3+0x20180] ;  /* 0x020180000314783b */ /* 0x000e360000004200 */
[----:B------:R-:W-:Y:S11]  /*6eda0*/  @!UPT UIADD3 URZ, URZ, URZ, URZ ;  /* 0x0000003f3f3ff290 */ /* 0x000ff6000fffe03f */
[----:B------:R1:W-:Y:S01]  /*6edb0*/  STL.64 [R1+0x220], R16 ;  /* 0x0002201001007387 */ /* 0x0003e20000100a00 */
[----:B------:R3:W-:Y:S03]  /*6edc0*/  STL.64 [R1+0x228], R18 ;  /* 0x0002281201007387 */ /* 0x0007e60000100a00 */
[----:B-1----:R-:W4:Y:S01]  /*6edd0*/  LDL.LU.64 R16, [R1+0xe50] ;  /* 0x000e500001107983 */ /* 0x002f220000300a00 */
[----:B---3--:R-:W3:Y:S01]  /*6ede0*/  LDL.LU.64 R18, [R1+0xe58] ;  /* 0x000e580001127983 */ /* 0x008ee20000300a00 */
[----:B--2---:R-:W-:Y:S02]  /*6edf0*/  HMMA.16816.F32 R4, R24, R4, R12 ;  /* 0x000000041804723c */ /* 0x004fe4000000180c */
[----:B---3--:R-:W-:Y:S01]  /*6ee00*/  STL.64 [R1+0x6460], R18 ;  /* 0x0064601201007387 */ /* 0x008fe20000100a00 */
[----:B----4-:R1:W-:Y:S03]  /*6ee10*/  STL.64 [R1+0x6458], R16 ;  /* 0x0064581001007387 */ /* 0x0103e60000100a00 */
[----:B-1----:R-:W2:Y:S01]  /*6ee20*/  LDL.LU.64 R16, [R1+0xe60] ;  /* 0x000e600001107983 */ /* 0x002ea20000300a00 */
[----:B------:R-:W2:Y:S02]  /*6ee30*/  LDL.LU.64 R18, [R1+0xe68] ;  /* 0x000e680001127983 */ /* 0x000ea40000300a00 */
[----:B0-----:R-:W-:Y:S02]  /*6ee40*/  STL.64 [R1+0x6318], R22 ;  /* 0x0063181601007387 */ /* 0x001fe40000100a00 */
[----:B------:R-:W-:Y:S01]  /*6ee50*/  STL.64 [R1+0x6310], R20 ;  /* 0x0063101401007387 */ /* 0x000fe20000100a00 */
[----:B------:R-:W2:Y:S11]  /*6ee60*/  LDL.LU.64 R12, [R1+0x6470] ;  /* 0x00647000010c7983 */ /* 0x000eb60000300a00 */
[----:B------:R0:W-:Y:S02]  /*6ee70*/  STL.64 [R1+0x5a0], R4 ;  /* 0x0005a00401007387 */ /* 0x0001e40000100a00 */
[----:B------:R1:W-:Y:S01]  /*6ee80*/  STL.64 [R1+0x5a8], R6 ;  /* 0x0005a80601007387 */ /* 0x0003e20000100a00 */
[----:B0-----:R-:W3:Y:S01]  /*6ee90*/  LDL.LU.64 R4, [R1+0x6468] ;  /* 0x0064680001047983 */ /* 0x001ee20000300a00 */
[----:B------:R-:W-:-:S02]  /*6eea0*/  IMAD.MOV.U32 R21, RZ, RZ, R0 ;  /* 0x000000ffff157224 */ /* 0x000fc400078e0000 */
[----:B------:R-:W4:Y:S02]  /*6eeb0*/  LDL R0, [R1+0x33f0] ;  /* 0x0033f00001007983 */ /* 0x000f240000100800 */
[----:B------:R-:W-:Y:S01]  /*6eec0*/  IMAD.MOV.U32 R20, RZ, RZ, R2 ;  /* 0x000000ffff147224 */ /* 0x000fe200078e0002 */
[C---:B---3--:R-:W-:Y:S01]  /*6eed0*/  HMMA.16816.F32 R8, R24.reuse, R4, R8 ;  /* 0x000000041808723c */ /* 0x048fe20000001808 */
[----:B------:R-:W-:Y:S02]  /*6eee0*/  IMAD.MOV.U32 R3, RZ, RZ, R4 ;  /* 0x000000ffff037224 */ /* 0x000fe400078e0004 */
[----:B------:R-:W-:Y:S11]  /*6eef0*/  IMAD.MOV.U32 R2, RZ, RZ, R5 ;  /* 0x000000ffff027224 */ /* 0x000ff600078e0005 */
[----:B------:R-:W-:Y:S09]  /*6ef00*/  @!UPT UIADD3 URZ, URZ, URZ, URZ ;  /* 0x0000003f3f3ff290 */ /* 0x000ff2000fffe03f */
[----:B------:R-:W-:Y:S01]  /*6ef10*/  STL.64 [R1+0x590], R8 ;  /* 0x0005900801007387 */ /* 0x000fe20000100a00 */
[----:B------:R-:W-:Y:S02]  /*6ef20*/  STL.64 [R1+0x598], R10 ;  /* 0x0005980a01007387 */ /* 0x000fe40000100a00 */
[----:B------:R-:W3:Y:S02]  /*6ef30*/  LDL.LU.64 R4, [R1+0xde0] ;  /* 0x000de00001047983 */ /* 0x000ee40000300a00 */
[----:B-1----:R-:W3:Y:S01]  /*6ef40*/  LDL.LU.64 R6, [R1+0xde8] ;  /* 0x000de80001067983 */ /* 0x002ee20000300a00 */
[C---:B--2---:R-:W-:Y:S01]  /*6ef50*/  HMMA.16816.F32 R12, R24.reuse, R12, R16 ;  /* 0x0000000c180c723c */ /* 0x044fe20000001810 */
[----:B---3--:R-:W-:Y:S01]  /*6ef60*/  STL.64 [R1+0x6440], R6 ;  /* 0x0064400601007387 */ /* 0x008fe20000100a00 */
[----:B------:R0:W-:Y:S03]  /*6ef70*/  STL.64 [R1+0x6438], R4 ;  /* 0x0064380401007387 */ /* 0x0001e60000100a00 */
[----:B0-----:R-:W2:Y:S01]  /*6ef80*/  LDL.LU.64 R4, [R1+0xdf0] ;  /* 0x000df00001047983 */ /* 0x001ea20000300a00 */
[----:B------:R-:W2:Y:S02]  /*6ef90*/  LDL.LU.64 R6, [R1+0xdf8] ;  /* 0x000df80001067983 */ /* 0x000ea40000300a00 */
[----:B------:R-:W3:Y:S02]  /*6efa0*/  LDL.LU.64 R8, [R1+0xdd0] ;  /* 0x000dd00001087983 */ /* 0x000ee40000300a00 */
[----:B------:R-:W3:Y:S01]  /*6efb0*/  LDL.LU.64 R10, [R1+0xdd8] ;  /* 0x000dd800010a7983 */ /* 0x000ee20000300a00 */
[----:B------:R-:W2:Y:S01]  /*6efc0*/  LDL.LU.64 R18, [R1+0x6460] ;  /* 0x0064600001127983 */ /* 0x000ea20000300a00 */
[----:B------:R-:W2:Y:S11]  /*6efd0*/  LDL.LU.64 R16, [R1+0x6458] ;  /* 0x0064580001107983 */ /* 0x000eb60000300a00 */
[----:B------:R0:W-:Y:S02]  /*6efe0*/  STL.64 [R1+0x580], R12 ;  /* 0x0005800c01007387 */ /* 0x0001e40000100a00 */
[----:B------:R-:W-:Y:S01]  /*6eff0*/  STL.64 [R1+0x588], R14 ;  /* 0x0005880e01007387 */ /* 0x000fe20000100a00 */
[----:B0-----:R-:W3:Y:S01]  /*6f000*/  LDL.LU.64 R12, [R1+0x6450] ;  /* 0x00645000010c7983 */ /* 0x001ee20000300a00 */
[C---:B--2---:R-:W-:Y:S11]  /*6f010*/  HMMA.16816.F32 R16, R24.reuse, R20, R16 ;  /* 0x000000141810723c */ /* 0x044ff60000001810 */
[----:B------:R-:W-:Y:S11]  /*6f020*/  @!UPT UIADD3 URZ, URZ, URZ, URZ ;  /* 0x0000003f3f3ff290 */ /* 0x000ff6000fffe03f */
[----:B------:R-:W-:Y:S01]  /*6f030*/  @!UPT UIADD3 URZ, URZ, URZ, URZ ;  /* 0x0000003f3f3ff290 */ /* 0x000fe2000fffe03f */
[----:B------:R0:W-:Y:S01]  /*6f040*/  STL.64 [R1+0x570], R16 ;  /* 0x0005701001007387 */ /* 0x0001e20000100a00 */
[----:B------:R1:W-:Y:S03]  /*6f050*/  STL.64 [R1+0x578], R18 ;  /* 0x0005781201007387 */ /* 0x0003e60000100a00 */
[----:B0-----:R-:W2:Y:S01]  /*6f060*/  LDL.LU.64 R16, [R1+0xd40] ;  /* 0x000d400001107983 */ /* 0x001ea20000300a00 */
[----:B-1----:R-:W2:Y:S02]  /*6f070*/  LDL.LU.64 R18, [R1+0xd48] ;  /* 0x000d480001127983 */ /* 0x002ea40000300a00 */
[----:B------:R0:W-:Y:S02]  /*6f080*/  STL.64 [R1+0x6380], R20 ;  /* 0x0063801401007387 */ /* 0x0001e40000100a00 */
[----:B0-----:R-:W3:Y:S01]  /*6f090*/  LDL.LU.64 R20, [R1+0xe20] ;  /* 0x000e200001147983 */ /* 0x001ee20000300a00 */
[----:B------:R-:W3:Y:S02]  /*6f0a0*/  LDL.LU.64 R22, [R1+0xe28] ;  /* 0x000e280001167983 */ /* 0x000ee40000300a00 */
[C---:B---3--:R-:W-:Y:S11]  /*6f0b0*/  HMMA.16816.F32 R20, R24.reuse, R12, R20 ;  /* 0x0000000c1814723c */ /* 0x048ff60000001814 */
[----:B------:R-:W-:Y:S11]  /*6f0c0*/  @!UPT UIADD3 URZ, URZ, URZ, URZ ;  /* 0x0000003f3f3ff290 */ /* 0x000ff6000fffe03f */
[----:B------:R-:W-:Y:S01]  /*6f0d0*/  @!UPT UIADD3 URZ, URZ, URZ, URZ ;  /* 0x0000003f3f3ff290 */ /* 0x000fe2000fffe03f */
[----:B------:R-:W-:Y:S01]  /*6f0e0*/  STL.64 [R1+0x560], R20 ;  /* 0x0005601401007387 */ /* 0x000fe20000100a00 */
[----:B------:R0:W-:Y:S02]  /*6f0f0*/  STL.64 [R1+0x568], R22 ;  /* 0x0005681601007387 */ /* 0x0001e40000100a00 */
[----:B0-----:R-:W-:Y:S02]  /*6f100*/  IMAD.MOV.U32 R23, RZ, RZ, R12 ;  /* 0x000000ffff177224 */ /* 0x001fe400078e000c */
[----:B------:R-:W-:Y:S02]  /*6f110*/  IMAD.MOV.U32 R22, RZ, RZ, R13 ;  /* 0x000000ffff167224 */ /* 0x000fe400078e000d */
[----:B------:R-:W3:Y:S03]  /*6f120*/  LDL.LU.64 R12, [R1+0x6448] ;  /* 0x00644800010c7983 */ /* 0x000ee60000300a00 */
[----:B------:R0:W-:Y:S02]  /*6f130*/  STL.64 [R1+0x63e8], R22 ;  /* 0x0063e81601007387 */ /* 0x0001e40000100a00 */
[----:B------:R-:W2:Y:S01]  /*6f140*/  LDL.LU.64 R20, [R1+0xd20] ;  /* 0x000d200001147983 */ /* 0x000ea20000300a00 */
[----:B0-----:R-:W2:Y:S01]  /*6f150*/  LDL.LU.64 R22, [R1+0xd28] ;  /* 0x000d280001167983 */ /* 0x001ea20000300a00 */
[C---:B---3--:R-:W-:Y:S03]  /*6f160*/  HMMA.16816.F32 R12, R24.reuse, R12, R4 ;  /* 0x0000000c180c723c */ /* 0x048fe60000001804 */
[----:B------:R-:W3:Y:S01]  /*6f170*/  LDL.LU.64 R6, [R1+0x6440] ;  /* 0x0064400001067983 */ /* 0x000ee20000300a00 */
[----:B------:R-:W3:Y:S11]  /*6f180*/  LDL.LU.64 R4, [R1+0x6438] ;  /* 0x0064380001047983 */ /* 0x000ef60000300a00 */
[----:B------:R-:W-:Y:S08]  /*6f190*/  @!UPT UIADD3 URZ, URZ, URZ, URZ ;  /* 0x0000003f3f3ff290 */ /* 0x000ff0000fffe03f */
[----:B------:R0:W-:Y:S01]  /*6f1a0*/  STL.64 [R1+0x550], R12 ;  /* 0x0005500c01007387 */ /* 0x0001e20000100a00 */
[----:B------:R-:W-:Y:S03]  /*6f1b0*/  STL.64 [R1+0x558], R14 ;  /* 0x0005580e01007387 */ /* 0x000fe60000100a00 */
[----:B0-----:R-:W3:Y:S02]  /*6f1c0*/  LDL.LU.64 R12, [R1+0x6430] ;  /* 0x00643000010c7983 */ /* 0x001ee40000300a00 */
[C---:B---3--:R-:W-:Y:S11]  /*6f1d0*/  HMMA.16816.F32 R4, R24.reuse, R12, R4 ;  /* 0x0000000c1804723c */ /* 0x048ff60000001804 */
[----:B------:R-:W-:Y:S11]  /*6f1e0*/  @!UPT UIADD3 URZ, URZ, URZ, URZ ;  /* 0x0000003f3f3ff290 */ /* 0x000ff6000fffe03f */
[----:B------:R-:W-:Y:S01]  /*6f1f0*/  @!UPT UIADD3 URZ, URZ, URZ, URZ ;  /* 0x0000003f3f3ff290 */ /* 0x000fe2000fffe03f */
[----:B------:R0:W-:Y:S01]  /*6f200*/  STL.64 [R1+0x540], R4 ;  /* 0x0005400401007387 */ /* 0x0001e20000100a00 */
[----:B------:R1:W-:Y:S03]  /*6f210*/  STL.64 [R1+0x548], R6 ;  /* 0x0005480601007387 */ /* 0x0003e60000100a00 */
[----:B0-----:R-:W2:Y:S01]  /*6f220*/  LDL.LU.64 R4, [R1+0x6428] ;  /* 0x0064280001047983 */ /* 0x001ea20000300a00 */
[----:B-1----:R-:W-:Y:S02]  /*6f230*/  IMAD.MOV.U32 R7, RZ, RZ, R12 ;  /* 0x000000ffff077224 */ /* 0x002fe400078e000c */
[----:B------:R-:W-:Y:S02]  /*6f240*/  IMAD.MOV.U32 R6, RZ, RZ, R13 ;  /* 0x000000ffff067224 */ /* 0x000fe400078e000d */
[----:B------:R-:W3:Y:S01]  /*6f250*/  LDL.LU.64 R14, [R1+0x6420] ;  /* 0x00642000010e7983 */ /* 0x000ee20000300a00 */
[----:B------:R-:W2:Y:S02]  /*6f260*/  LDL.LU.64 R12, [R1+0x6418] ;  /* 0x00641800010c7983 */ /* 0x000ea40000300a00 */
[C---:B--2---:R-:W-:Y:S11]  /*6f270*/  HMMA.16816.F32 R8, R24.reuse, R12, R8 ;  /* 0x0000000c1808723c */ /* 0x044ff60000001808 */
[----:B------:R-:W-:Y:S11]  /*6f280*/  @!UPT UIADD3 URZ, URZ, URZ, URZ ;  /* 0x0000003f3f3ff290 */ /* 0x000ff6000fffe03f */
[----:B------:R-:W-:Y:S01]  /*6f290*/  @!UPT UIADD3 URZ, URZ, URZ, URZ ;  /* 0x0000003f3f3ff290 */ /* 0x000fe2000fffe03f */
[----:B------:R-:W-:Y:S01]  /*6f2a0*/  STL.64 [R1+0x530], R8 ;  /* 0x0005300801007387 */ /* 0x000fe20000100a00 */
[----:B------:R0:W-:Y:S03]  /*6f2b0*/  STL.64 [R1+0x538], R10 ;  /* 0x0005380a01007387 */ /* 0x0001e60000100a00 */
[----:B0-----:R-:W2:Y:S01]  /*6f2c0*/  LDL.LU.64 R10, [R1+0x6410] ;  /* 0x00641000010a7983 */ /* 0x001ea20000300a00 */
[----:B------:R-:W2:Y:S02]  /*6f2d0*/  LDL.LU.64 R8, [R1+0x6408] ;  /* 0x0064080001087983 */ /* 0x000ea40000300a00 */
[----:B---3--:R-:W-:Y:S02]  /*6f2e0*/  STL.64 [R1+0x6338], R14 ;  /* 0x0063380e01007387 */ /* 0x008fe40000100a00 */
[----:B------:R0:W-:Y:S01]  /*6f2f0*/  STL.64 [R1+0x6330], R12 ;  /* 0x0063300c01007387 */ /* 0x0001e20000100a00 */
[C---:B------:R-:W-:Y:S08]  /*6f300*/  HMMA.16816.F32 R20, R24.reuse, R4, R20 ;  /* 0x000000041814723c */ /* 0x040ff00000001814 */
[----:B--2---:R-:W-:Y:S01]  /*6f310*/  HMMA.16816.F32 R16, R24, R8, R16 ;  /* 0x000000081810723c */ /* 0x004fe20000001810 */
[----:B0-----:R-:W-:-:S02]  /*6f320*/  IMAD.MOV.U32 R12, RZ, RZ, R11 ;  /* 0x000000ffff0c7224 */ /* 0x001fc400078e000b */
[----:B------:R-:W-:Y:S11]  /*6f330*/  IMAD.MOV.U32 R13, RZ, RZ, R10 ;  /* 0x000000ffff0d7224 */ /* 0x000ff600078e000a */
[----:B------:R-:W-:Y:S09]  /*6f340*/  @!UPT UIADD3 URZ, URZ, URZ, URZ ;  /* 0x0000003f3f3ff290 */ /* 0x000ff2000fffe03f */
[----:B------:R-:W-:Y:S01]  /*6f350*/  STL.64 [R1+0x520], R16 ;  /* 0x0005201001007387 */ /* 0x000fe20000100a00 */
[----:B------:R0:W-:Y:S03]  /*6f360*/  STL.64 [R1+0x528], R18 ;  /* 0x0005281201007387 */ /* 0x0001e60000100a00 */
[----:B0-----:R-:W2:Y:S01]  /*6f370*/  LDL.LU.64 R18, [R1+0x6400] ;  /* 0x0064000001127983 */ /* 0x001ea20000300a00 */
[----:B------:R-:W3:Y:S02]  /*6f380*/  LDL.LU.64 R16, [R1+0x63f8] ;  /* 0x0063f80001107983 */ /* 0x000ee40000300a00 */
[----:B------:R0:W-:Y:S02]  /*6f390*/  STL.64 [R1+0x63b0], R8 ;  /* 0x0063b00801007387 */ /* 0x0001e40000100a00 */
[----:B0-----:R-:W3:Y:S01]  /*6f3a0*/  LDL.LU.64 R8, [R1+0xb60] ;  /* 0x000b600001087983 */ /* 0x001ee20000300a00 */
[----:B------:R-:W3:Y:S02]  /*6f3b0*/  LDL.LU.64 R10, [R1+0xb68] ;  /* 0x000b6800010a7983 */ /* 0x000ee40000300a00 */
[----:B------:R-:W2:Y:S02]  /*6f3c0*/  LDL.64 R24, [R1+0x10] ;  /* 0x0000100001187983 */ /* 0x000ea40000100a00 */
[----:B--2---:R0:W-:Y:S01]  /*6f3d0*/  STL.64 [R1+0x63b8], R24 ;  /* 0x0063b81801007387 */ /* 0x0041e20000100a00 */
[----:B------:R-:W-:Y:S02]  /*6f3e0*/  STL.64 [R1+0x210], R20 ;  /* 0x0002101401007387 */ /* 0x000fe40000100a00 */
[----:B------:R-:W-:Y:S02]  /*6f3f0*/  STL.64 [R1+0x218], R22 ;  /* 0x0002181601007387 */ /* 0x000fe40000100a00 */
[----:B0-----:R-:W-:-:S02]  /*6f400*/  IMAD.MOV.U32 R24, RZ, RZ, R18 ;  /* 0x000000ffff187224 */ /* 0x001fc400078e0012 */
[----:B------:R-:W-:Y:S01]  /*6f410*/  IMAD.MOV.U32 R25, RZ, RZ, R19 ;  /* 0x000000ffff197224 */ /* 0x000fe200078e0013 */
[----:B------:R-:W3:Y:S01]  /*6f420*/  LDL.LU R18, [R1+0x63f4] ;  /* 0x0063f40001127983 */ /* 0x000ee20000300800 */
[----:B------:R-:W3:Y:S03]  /*6f430*/  LDL.LU R19, [R1+0x63f0] ;  /* 0x0063f00001137983 */ /* 0x000ee60000300800 */
[----:B------:R0:W-:Y:S04]  /*6f440*/  STL.64 [R1+0x63c8], R24 ;  /* 0x0063c81801007387 */ /* 0x0001e80000100a00 */
[----:B0-----:R-:W2:Y:S04]  /*6f450*/  LDL R24, [R1+0x30] ;  /* 0x0000300001187983 */ /* 0x001ea80000100800 */
[----:B------:R-:W2:Y:S01]  /*6f460*/  LDL R25, [R1+0x34] ;  /* 0x0000340001197983 */ /* 0x000ea20000100800 */
[----:B------:R-:W3:Y:S02]  /*6f470*/  LDL.LU.64 R20, [R1+0xb50] ;  /* 0x000b500001147983 */ /* 0x000ee40000300a00 */
[----:B------:R-:W3:Y:S01]  /*6f480*/  LDL.LU.64 R22, [R1+0xb58] ;  /* 0x000b580001167983 */ /* 0x000ee20000300a00 */
[----:B--2---:R-:W-:Y:S01]  /*6f490*/  STL.64 [R1+0x63e0], R24 ;  /* 0x0063e01801007387 */ /* 0x004fe20000100a00 */
[----:B------:R0:W-:Y:S03]  /*6f4a0*/  STL.64 [R1+0x6358], R4 ;  /* 0x0063580401007387 */ /* 0x0001e60000100a00 */
[----:B0-----:R-:W2:Y:S01]  /*6f4b0*/  LDL.64 R4, [R1] ;  /* 0x0000000001047983 */ /* 0x001ea20000100a00 */
[----:B---3--:R-:W-:Y:S07]  /*6f4c0*/  HMMA.16816.F32 R8, R16, R12, R8 ;  /* 0x0000000c1008723c */ /* 0x008fee0000001808 */
[----:B------:R-:W-:-:S02]  /*6f4d0*/  IMAD.MOV.U32 R12, RZ, RZ, R7 ;  /* 0x000000ffff0c7224 */ /* 0x000fc400078e0007 */
[----:B------:R-:W-:Y:S01]  /*6f4e0*/  IMAD.MOV.U32 R13, RZ, RZ, R6 ;  /* 0x000000ffff0d7224 */ /* 0x000fe200078e0006 */
[----:B--2---:R0:W-:Y:S11]  /*6f4f0*/  STL.64 [R1+0x63c0], R4 ;  /* 0x0063c00401007387 */ /* 0x0041f60000100a00 */
[----:B------:R-:W-:Y:S02]  /*6f500*/  @!UPT UIADD3 URZ, URZ, URZ, URZ ;  /* 0x0000003f3f3ff290 */ /* 0x000fe4000fffe03f */
[----:B------:R-:W-:Y:S02]  /*6f510*/  STL.64 [R1+0x190], R8 ;  /* 0x0001900801007387 */ /* 0x000fe40000100a00 */
[----:B------:R-:W-:Y:S02]  /*6f520*/  STL.64 [R1+0x198], R10 ;  /* 0x0001980a01007387 */ /* 0x000fe40000100a00 */
[----:B------:R-:W2:Y:S01]  /*6f530*/  LDL.LU.64 R24, [R1+0xb30] ;  /* 0x000b300001187983 */ /* 0x000ea20000300a00 */
[----:B------:R-:W2:Y:S04]  /*6f540*/  LDL.LU.64 R26, [R1+0xb38] ;  /* 0x000b3800011a7983 */ /* 0x000ea80000300a00 */
[----:B0-----:R-:W3:Y:S01]  /*6f550*/  LDL.LU.64 R4, [R1+0xac0] ;  /* 0x000ac00001047983 */ /* 0x001ee20000300a00 */
[----:B------:R-:W2:Y:S03]  /*6f560*/  LDL.LU.64 R6, [R1+0xac8] ;  /* 0x000ac80001067983 */ /* 0x000ea60000300a00 */
[----:B--2---:R-:W-:Y:S01]  /*6f570*/  STL.64 [R1+0x63d8], R6 ;  /* 0x0063d80601007387 */ /* 0x004fe20000100a00 */
[----:B---3--:R0:W-:Y:S03]  /*6f580*/  STL.64 [R1+0x63d0], R4 ;  /* 0x0063d00401007387 */ /* 0x0081e60000100a00 */
[----:B0-----:R-:W2:Y:S01]  /*6f590*/  LDL.LU.64 R4, [R1+0xae0] ;  /* 0x000ae00001047983 */ /* 0x001ea20000300a00 */
[----:B------:R-:W2:Y:S02]  /*6f5a0*/  LDL.LU.64 R6, [R1+0xae8] ;  /* 0x000ae80001067983 */ /* 0x000ea40000300a00 */
[----:B------:R-:W3:Y:S02]  /*6f5b0*/  LDL.LU.64 R8, [R1+0xa50] ;  /* 0x000a500001087983 */ /* 0x000ee40000300a00 */
[----:B------:R-:W3:Y:S01]  /*6f5c0*/  LDL.LU.64 R10, [R1+0xa58] ;  /* 0x000a5800010a7983 */ /* 0x000ee20000300a00 */
[----:B------:R0:W-:Y:S04]  /*6f5d0*/  STL.64 [R1+0x6350], R12 ;  /* 0x0063500c01007387 */ /* 0x0001e80000100a00 */
[----:B0-----:R-:W2:Y:S04]  /*6f5e0*/  LDL R12, [R1+0x50] ;  /* 0x00005000010c7983 */ /* 0x001ea80000100800 */
[----:B------:R-:W2:Y:S02]  /*6f5f0*/  LDL R13, [R1+0x54] ;  /* 0x00005400010d7983 */ /* 0x000ea40000100800 */
[----:B--2---:R-:W-:Y:S02]  /*6f600*/  HMMA.16816.F32 R12, R16, R12, R20 ;  /* 0x0000000c100c723c */ /* 0x004fe40000001814 */
[----:B------:R-:W2:Y:S01]  /*6f610*/  LDL.LU.64 R22, [R1+0x63e8] ;  /* 0x0063e80001167983 */ /* 0x000ea20000300a00 */
[----:B------:R-:W2:Y:S03]  /*6f620*/  LDL.64 R20, [R1+0xb0] ;  /* 0x0000b00001147983 */ /* 0x000ea60000100a00 */
[----:B--2---:R-:W-:Y:S11]  /*6f630*/  STL.64 [R1+0x6398], R20 ;  /* 0x0063981401007387 */ /* 0x004ff60000100a00 */
[----:B------:R-:W-:Y:S06]  /*6f640*/  @!UPT UIADD3 URZ, URZ, URZ, URZ ;  /* 0x0000003f3f3ff290 */ /* 0x000fec000fffe03f */
[----:B------:R0:W-:Y:S02]  /*6f650*/  STL.64 [R1+0x180], R12 ;  /* 0x0001800c01007387 */ /* 0x0001e40000100a00 */
[----:B------:R-:W-:Y:S01]  /*6f660*/  STL.64 [R1+0x188], R14 ;  /* 0x0001880e01007387 */ /* 0x000fe20000100a00 */
[----:B0-----:R-:W2:Y:S04]  /*6f670*/  LDL.64 R12, [R1+0x80] ;  /* 0x00008000010c7983 */ /* 0x001ea80000100a00 */
[----:B--2---:R0:W-:Y:S02]  /*6f680*/  STL.64 [R1+0x6360], R12 ;  /* 0x0063600c01007387 */ /* 0x0041e40000100a00 */
[----:B0-----:R-:W-:Y:S02]  /*6f690*/  IMAD.MOV.U32 R12, RZ, RZ, R29 ;  /* 0x000000ffff0c7224 */ /* 0x001fe400078e001d */
[----:B------:R-:W-:-:S07]  /*6f6a0*/  IMAD.MOV.U32 R13, RZ, RZ, R28 ;  /* 0x000000ffff0d7224 */ /* 0x000fce00078e001c */
[----:B------:R-:W-:Y:S01]  /*6f6b0*/  HMMA.16816.F32 R12, R16, R12, R24 ;  /* 0x0000000c100c723c */ /* 0x000fe20000001818 */
[----:B------:R-:W2:Y:S11]  /*6f6c0*/  LDL.LU.64 R24, [R1+0x63e0] ;  /* 0x0063e00001187983 */ /* 0x000eb60000300a00 */
[----:B------:R-:W-:Y:S11]  /*6f6d0*/  @!UPT UIADD3 URZ, URZ, URZ, URZ ;  /* 0x0000003f3f3ff290 */ /* 0x000ff6000fffe03f */
[----:B------:R0:W-:Y:S01]  /*6f6e0*/  STL.64 [R1+0x170], R12 ;  /* 0x0001700c01007387 */ /* 0x0001e20000100a00 */
[----:B------:R-:W-:Y:S02]  /*6f6f0*/  STL.64 [R1+0x178], R14 ;  /* 0x0001780e01007387 */ /* 0x000fe40000100a00 */
[----:B0-----:R-:W-:Y:S02]  /*6f700*/  IMAD.MOV.U32 R12, RZ, RZ, R23 ;  /* 0x000000ffff0c7224 */ /* 0x001fe400078e0017 */
[----:B------:R-:W-:-:S05]  /*6f710*/  IMAD.MOV.U32 R13, RZ, RZ, R22 ;  /* 0x000000ffff0d7224 */ /* 0x000fca00078e0016 */
[----:B------:R0:W-:Y:S04]  /*6f720*/  STL.64 [R1+0x6378], R12 ;  /* 0x0063780c01007387 */ /* 0x0001e80000100a00 */
[----:B0-----:R-:W3:Y:S01]  /*6f730*/  LDL.LU.64 R12, [R1+0xaa0] ;  /* 0x000aa000010c7983 */ /* 0x001ee20000300a00 */
[----:B------:R-:W3:Y:S01]  /*6f740*/  LDL.LU.64 R14, [R1+0xaa8] ;  /* 0x000aa800010e7983 */ /* 0x000ee20000300a00 */
        /* <DEDUP_REMOVED lines=21> */
[----:B----4-:R-:W0:Y:S04]  /*6f8a0*/  LDSM.16.MT88.4 R24, [R0+0x20000] ;  /* 0x020000000018783b */ /* 0x010e280000004200 */
[----:B------:R-:W-:Y:S04]  /*6f8b0*/  STL.64 [R1+0x6348], R10 ;  /* 0x0063480a01007387 */ /* 0x000fe80000100a00 */
[----:B---3--:R2:W-:Y:S02]  /*6f8c0*/  STL.64 [R1+0x6340], R8 ;  /* 0x0063400801007387 */ /* 0x0085e40000100a00 */
[----:B--2---:R-:W-:Y:S02]  /*6f8d0*/  HMMA.16816.F32 R8, R16, R4, R12 ;  /* 0x000000041008723c */ /* 0x004fe4000000180c */
[----:B0-----:R-:W-:Y:S01]  /*6f8e0*/  STL.64 [R1+0x6248], R26 ;  /* 0x0062481a01007387 */ /* 0x001fe20000100a00 */
[----:B------:R-:W-:Y:S11]  /*6f8f0*/  STL.64 [R1+0x6240], R24 ;  /* 0x0062401801007387 */ /* 0x000ff60000100a00 */
[----:B------:R-:W-:Y:S09]  /*6f900*/  @!UPT UIADD3 URZ, URZ, URZ, URZ ;  /* 0x0000003f3f3ff290 */ /* 0x000ff2000fffe03f */
[----:B------:R-:W-:Y:S01]  /*6f910*/  STL.64 [R1+0x480], R8 ;  /* 0x0004800801007387 */ /* 0x000fe20000100a00 */
[----:B------:R-:W-:Y:S02]  /*6f920*/  STL.64 [R1+0x488], R10 ;  /* 0x0004880a01007387 */ /* 0x000fe40000100a00 */
[----:B------:R-:W2:Y:S02]  /*6f930*/  LDL.LU.64 R12, [R1+0xa30] ;  /* 0x000a3000010c7983 */ /* 0x000ea40000300a00 */
[----:B------:R-:W3:Y:S02]  /*6f940*/  LDL.LU.64 R14, [R1+0xa38] ;  /* 0x000a3800010e7983 */ /* 0x000ee40000300a00 */
[----:B---3--:R-:W-:Y:S01]  /*6f950*/  STL.64 [R1+0x6390], R14 ;  /* 0x0063900e01007387 */ /* 0x008fe20000100a00 */
[----:B--2---:R0:W-:Y:S03]  /*6f960*/  STL.64 [R1+0x6388], R12 ;  /* 0x0063880c01007387 */ /* 0x0041e60000100a00 */
[----:B0-----:R-:W2:Y:S01]  /*6f970*/  LDL.LU.64 R12, [R1+0xa40] ;  /* 0x000a4000010c7983 */ /* 0x001ea20000300a00 */
[----:B------:R-:W3:Y:S02]  /*6f980*/  LDL.LU.64 R14, [R1+0xa48] ;  /* 0x000a4800010e7983 */ /* 0x000ee40000300a00 */
[----:B------:R-:W-:-:S02]  /*6f990*/  IMAD.MOV.U32 R20, RZ, RZ, R3 ;  /* 0x000000ffff147224 */ /* 0x000fc400078e0003 */
[----:B------:R-:W-:Y:S02]  /*6f9a0*/  IMAD.MOV.U32 R21, RZ, RZ, R2 ;  /* 0x000000ffff157224 */ /* 0x000fe400078e0002 */
[----:B------:R-:W-:Y:S02]  /*6f9b0*/  IMAD.MOV.U32 R3, RZ, RZ, R4 ;  /* 0x000000ffff037224 */ /* 0x000fe400078e0004 */
[----:B------:R-:W-:Y:S01]  /*6f9c0*/  IMAD.MOV.U32 R2, RZ, RZ, R5 ;  /* 0x000000ffff027224 */ /* 0x000fe200078e0005 */
[----:B---3--:R-:W-:Y:S01]  /*6f9d0*/  STL.64 [R1+0x63a8], R14 ;  /* 0x0063a80e01007387 */ /* 0x008fe20000100a00 */
[----:B--2---:R0:W-:Y:S03]  /*6f9e0*/  STL.64 [R1+0x63a0], R12 ;  /* 0x0063a00c01007387 */ /* 0x0041e60000100a00 */
[----:B0-----:R-:W2:Y:S01]  /*6f9f0*/  LDL.LU.64 R12, [R1+0xa70] ;  /* 0x000a7000010c7983 */ /* 0x001ea20000300a00 */
[----:B------:R-:W2:Y:S02]  /*6fa00*/  LDL.LU.64 R14, [R1+0xa78] ;  /* 0x000a7800010e7983 */ /* 0x000ea40000300a00 */
[----:B------:R-:W3:Y:S02]  /*6fa10*/  LDL.LU.64 R4, [R1+0x9f0] ;  /* 0x0009f00001047983 */ /* 0x000ee40000300a00 */
[----:B------:R-:W4:Y:S01]  /*6fa20*/  LDL.LU.64 R6, [R1+0x9f8] ;  /* 0x0009f80001067983 */ /* 0x000f220000300a00 */
[C---:B--2---:R-:W-:Y:S01]  /*6fa30*/  HMMA.16816.F32 R20, R16.reuse, R20, R12 ;  /* 0x000000141014723c */ /* 0x044fe2000000180c */
        /* <DEDUP_REMOVED lines=8> */
[----:B------:R-:W2:Y:S02]  /*6fac0*/  LDL.LU.64 R14, [R1+0x63a8] ;  /* 0x0063a800010e7983 */ /* 0x000ea40000300a00 */
[----:B------:R-:W2:Y:S07]  /*6fad0*/  LDL.LU.64 R12, [R1+0x63a0] ;  /* 0x0063a000010c7983 */ /* 0x000eae0000300a00 */
[----:B------:R0:W-:Y:S01]  /*6fae0*/  STL.64 [R1+0x470], R20 ;  /* 0x0004701401007387 */ /* 0x0001e20000100a00 */
[----:B------:R-:W-:Y:S03]  /*6faf0*/  STL.64 [R1+0x478], R22 ;  /* 0x0004781601007387 */ /* 0x000fe60000100a00 */
[----:B0-----:R-:W2:Y:S02]  /*6fb00*/  LDL.LU.64 R20, [R1+0x6398] ;  /* 0x0063980001147983 */ /* 0x001ea40000300a00 */
[----:B--2---:R-:W-:Y:S01]  /*6fb10*/  HMMA.16816.F32 R12, R16, R20, R12 ;  /* 0x00000014100c723c */ /* 0x004fe2000000180c */
[----:B------:R-:W-:-:S02]  /*6fb20*/  IMAD.MOV.U32 R29, RZ, RZ, R20 ;  /* 0x000000ffff1d7224 */ /* 0x000fc400078e0014 */
[----:B------:R-:W-:Y:S11]  /*6fb30*/  IMAD.MOV.U32 R28, RZ, RZ, R21 ;  /* 0x000000ffff1c7224 */ /* 0x000ff600078e0015 */
[----:B------:R-:W-:Y:S09]  /*6fb40*/  @!UPT UIADD3 URZ, URZ, URZ, URZ ;  /* 0x0000003f3f3ff290 */ /* 0x000ff2000fffe03f */
[----:B------:R-:W-:Y:S01]  /*6fb50*/  STL.64 [R1+0x460], R12 ;  /* 0x0004600c01007387 */ /* 0x000fe20000100a00 */
[----:B------:R0:W-:Y:S03]  /*6fb60*/  STL.64 [R1+0x468], R14 ;  /* 0x0004680e01007387 */ /* 0x0001e60000100a00 */
[----:B0-----:R-:W2:Y:S01]  /*6fb70*/  LDL.LU.64 R14, [R1+0x6390] ;  /* 0x00639000010e7983 */ /* 0x001ea20000300a00 */
[----:B------:R-:W2:Y:S02]  /*6fb80*/  LDL.LU.64 R12, [R1+0x6388] ;  /* 0x00638800010c7983 */ /* 0x000ea40000300a00 */
[----:B------:R-:W2:Y:S02]  /*6fb90*/  LDL.LU.64 R20, [R1+0x6380] ;  /* 0x0063800001147983 */ /* 0x000ea40000300a00 */
[C---:B--2---:R-:W-:Y:S01]  /*6fba0*/  HMMA.16816.F32 R20, R16.reuse, R20, R12 ;  /* 0x000000141014723c */ /* 0x044fe2000000180c */
[----:B------:R-:W2:Y:S11]  /*6fbb0*/  LDL.LU.64 R12, [R1+0x6378] ;  /* 0x00637800010c7983 */ /* 0x000eb60000300a00 */
[----:B------:R-:W-:Y:S11]  /*6fbc0*/  @!UPT UIADD3 URZ, URZ, URZ, URZ ;  /* 0x0000003f3f3ff290 */ /* 0x000ff6000fffe03f */
[----:B------:R0:W-:Y:S01]  /*6fbd0*/  STL.64 [R1+0x760], R20 ;  /* 0x0007601401007387 */ /* 0x0001e20000100a00 */
[----:B------:R1:W-:Y:S03]  /*6fbe0*/  STL.64 [R1+0x768], R22 ;  /* 0x0007681601007387 */ /* 0x0003e60000100a00 */
[----:B0-----:R-:W3:Y:S01]  /*6fbf0*/  LDL.LU.64 R20, [R1+0x8d0] ;  /* 0x0008d00001147983 */ /* 0x001ee20000300a00 */
[----:B-1----:R-:W3:Y:S01]  /*6fc00*/  LDL.LU.64 R22, [R1+0x8d8] ;  /* 0x0008d80001167983 */ /* 0x002ee20000300a00 */
[C---:B--2---:R-:W-:Y:S02]  /*6fc10*/  HMMA.16816.F32 R12, R16.reuse, R12, R4 ;  /* 0x0000000c100c723c */ /* 0x044fe40000001804 */
[----:B---3--:R-:W-:Y:S01]  /*6fc20*/  STL.64 [R1+0x6328], R22 ;  /* 0x0063281601007387 */ /* 0x008fe20000100a00 */
[----:B------:R0:W-:Y:S03]  /*6fc30*/  STL.64 [R1+0x6320], R20 ;  /* 0x0063201401007387 */ /* 0x0001e60000100a00 */
[----:B0-----:R-:W2:Y:S01]  /*6fc40*/  LDL.LU.64 R20, [R1+0x8e0] ;  /* 0x0008e00001147983 */ /* 0x001ea20000300a00 */
[----:B------:R-:W2:Y:S02]  /*6fc50*/  LDL.LU.64 R22, [R1+0x8e8] ;  /* 0x0008e80001167983 */ /* 0x000ea40000300a00 */
[----:B------:R-:W3:Y:S02]  /*6fc60*/  LDL.LU.64 R6, [R1+0x6370] ;  /* 0x0063700001067983 */ /* 0x000ee40000300a00 */
[----:B------:R-:W3:Y:S11]  /*6fc70*/  LDL.LU.64 R4, [R1+0x6368] ;  /* 0x0063680001047983 */ /* 0x000ef60000300a00 */
[----:B------:R-:W-:Y:S01]  /*6fc80*/  @!UPT UIADD3 URZ, URZ, URZ, URZ ;  /* 0x0000003f3f3ff290 */ /* 0x000fe2000fffe03f */
        /* <DEDUP_REMOVED lines=11> */
[----:B------:R-:W2:Y:S02]  /*6fd40*/  LDL.LU.64 R12, [R1+0x6350] ;  /* 0x00635000010c7983 */ /* 0x000ea40000300a00 */
[C---:B--2---:R-:W-:Y:S02]  /*6fd50*/  HMMA.16816.F32 R12, R16.reuse, R12, R8 ;  /* 0x0000000c100c723c */ /* 0x044fe40000001808 */
[----:B------:R-:W2:Y:S01]  /*6fd60*/  LDL.LU.64 R10, [R1+0x6348] ;  /* 0x00634800010a7983 */ /* 0x000ea20000300a00 */
[----:B------:R-:W2:Y:S11]  /*6fd70*/  LDL.LU.64 R8, [R1+0x6340] ;  /* 0x0063400001087983 */ /* 0x000eb60000300a00 */
[----:B------:R-:W-:Y:S09]  /*6fd80*/  @!UPT UIADD3 URZ, URZ, URZ, URZ ;  /* 0x0000003f3f3ff290 */ /* 0x000ff2000fffe03f */
[----:B------:R-:W-:Y:S01]  /*6fd90*/  STL.64 [R1+0x790], R12 ;  /* 0x0007900c01007387 */ /* 0x000fe20000100a00 */
[----:B------:R0:W-:Y:S03]  /*6fda0*/  STL.64 [R1+0x798], R14 ;  /* 0x0007980e01007387 */ /* 0x0001e60000100a00 */
[----:B0-----:R-:W2:Y:S01]  /*6fdb0*/  LDL.LU.64 R14, [R1+0x6338] ;  /* 0x00633800010e7983 */ /* 0x001ea20000300a00 */
[----:B------:R-:W4:Y:S02]  /*6fdc0*/  LDL.LU.64 R12, [R1+0x6330] ;  /* 0x00633000010c7983 */ /* 0x000f240000300a00 */
[C---:B----4-:R-:W-:Y:S11]  /*6fdd0*/  HMMA.16816.F32 R24, R16.reuse, R12, R24 ;  /* 0x0000000c1018723c */ /* 0x050ff60000001818 */
[----:B------:R-:W-:Y:S11]  /*6fde0*/  @!UPT UIADD3 URZ, URZ, URZ, URZ ;  /* 0x0000003f3f3ff290 */ /* 0x000ff6000fffe03f */
[----:B------:R-:W-:Y:S01]  /*6fdf0*/  @!UPT UIADD3 URZ, URZ, URZ, URZ ;  /* 0x0000003f3f3ff290 */ /* 0x000fe2000fffe03f */
[----:B------:R0:W-:Y:S01]  /*6fe00*/  STL.64 [R1+0x7a0], R24 ;  /* 0x0007a01801007387 */ /* 0x0001e20000100a00 */
[----:B------:R1:W-:Y:S03]  /*6fe10*/  STL.64 [R1+0x7a8], R26 ;  /* 0x0007a81a01007387 */ /* 0x0003e60000100a00 */
[----:B0-----:R-:W4:Y:S01]  /*6fe20*/  LDL.LU.64 R24, [R1+0x820] ;  /* 0x0008200001187983 */ /* 0x001f220000300a00 */
[----:B-1----:R-:W3:Y:S01]  /*6fe30*/  LDL.LU.64 R26, [R1+0x828] ;  /* 0x00082800011a7983 */ /* 0x002ee20000300a00 */
[C---:B--2---:R-:W-:Y:S02]  /*6fe40*/  HMMA.16816.F32 R20, R16.reuse, R8, R20 ;  /* 0x000000081014723c */ /* 0x044fe40000001814 */
[----:B---3--:R-:W-:Y:S01]  /*6fe50*/  STL.64 [R1+0x6308], R26 ;  /* 0x0063081a01007387 */ /* 0x008fe20000100a00 */
[----:B----4-:R0:W-:Y:S03]  /*6fe60*/  STL.64 [R1+0x6300], R24 ;  /* 0x0063001801007387 */ /* 0x0101e60000100a00 */
[----:B0-----:R-:W2:Y:S01]  /*6fe70*/  LDL.LU.64 R24, [R1+0x830] ;  /* 0x0008300001187983 */ /* 0x001ea20000300a00 */
[----:B------:R-:W2:Y:S02]  /*6fe80*/  LDL.LU.64 R26, [R1+0x838] ;  /* 0x00083800011a7983 */ /* 0x000ea40000300a00 */
[----:B------:R-:W-:Y:S02]  /*6fe90*/  STL.64 [R1+0x6268], R14 ;  /* 0x0062680e01007387 */ /* 0x000fe40000100a00 */
[----:B------:R0:W-:Y:S02]  /*6fea0*/  STL.64 [R1+0x6260], R12 ;  /* 0x0062600c01007387 */ /* 0x0001e40000100a00 */
[----:B0-----:R-:W3:Y:S10]  /*6feb0*/  LDL.64 R12, [R1+0x50] ;  /* 0x00005000010c7983 */ /* 0x001ef40000100a00 */
[----:B------:R-:W-:Y:S02]  /*6fec0*/  STL.64 [R1+0x7c0], R20 ;  /* 0x0007c01401007387 */ /* 0x000fe40000100a00 */
[----:B------:R0:W-:Y:S02]  /*6fed0*/  STL.64 [R1+0x7c8], R22 ;  /* 0x0007c81601007387 */ /* 0x0001e40000100a00 */
[----:B0-----:R-:W4:Y:S01]  /*6fee0*/  LDL.LU.64 R22, [R1+0x6328] ;  /* 0x0063280001167983 */ /* 0x001f220000300a00 */
[----:B------:R-:W4:Y:S02]  /*6fef0*/  LDL.LU.64 R20, [R1+0x6320] ;  /* 0x0063200001147983 */ /* 0x000f240000300a00 */
[----:B----4-:R-:W-:Y:S01]  /*6ff00*/  HMMA.16816.F32 R16, R16, R4, R20 ;  /* 0x000000041010723c */ /* 0x010fe20000001814 */
[----:B------:R-:W2:Y:S01]  /*6ff10*/  LDL.LU.64 R22, [R1+0x6318] ;  /* 0x0063180001167983 */ /* 0x000ea20000300a00 */
[----:B------:R-:W2:Y:S11]  /*6ff20*/  LDL.LU.64 R20, [R1+0x6310] ;  /* 0x0063100001147983 */ /* 0x000eb60000300a00 */
[----:B------:R-:W-:Y:S10]  /*6ff30*/  @!UPT UIADD3 URZ, URZ, URZ, URZ ;  /* 0x0000003f3f3ff290 */ /* 0x000ff4000fffe03f */
[----:B------:R0:W-:Y:S01]  /*6ff40*/  STL.64 [R1+0x7b0], R16 ;  /* 0x0007b01001007387 */ /* 0x0001e20000100a00 */
[----:B------:R-:W-:Y:S02]  /*6ff50*/  STL.64 [R1+0x7b8], R18 ;  /* 0x0007b81201007387 */ /* 0x000fe40000100a00 */
[----:B0-----:R-:W-:Y:S02]  /*6ff60*/  IMAD.MOV.U32 R16, RZ, RZ, R11 ;  /* 0x000000ffff107224 */ /* 0x001fe400078e000b */
[----:B------:R-:W-:-:S05]  /*6ff70*/  IMAD.MOV.U32 R17, RZ, RZ, R10 ;  /* 0x000000ffff117224 */ /* 0x000fca00078e000a */
[----:B------:R0:W-:Y:S04]  /*6ff80*/  STL.64 [R1+0x62d0], R16 ;  /* 0x0062d01001007387 */ /* 0x0001e80000100a00 */
[----:B0-----:R-:W4:Y:S04]  /*6ff90*/  LDL.64 R16, [R1+0x20] ;  /* 0x0000200001107983 */ /* 0x001f280000100a00 */
[----:B----4-:R0:W-:Y:S04]  /*6ffa0*/  STL.64 [R1+0x62e8], R16 ;  /* 0x0062e81001007387 */ /* 0x0101e80000100a00 */
[----:B0-----:R-:W2:Y:S01]  /*6ffb0*/  LDL.64 R16, [R1+0x60] ;  /* 0x0000600001107983 */ /* 0x001ea20000100a00 */
[----:B------:R-:W-:Y:S01]  /*6ffc0*/  STL.64 [R1+0x62a8], R4 ;  /* 0x0062a80401007387 */ /* 0x000fe20000100a00 */
[----:B--2---:R-:W-:Y:S11]  /*6ffd0*/  HMMA.16816.F32 R24, R20, R16, R24 ;  /* 0x000000101418723c */ /* 0x004ff60000001818 */
[----:B------:R-:W-:Y:S11]  /*6ffe0*/  @!UPT UIADD3 URZ, URZ, URZ, URZ ;  /* 0x0000003f3f3ff290 */ /* 0x000ff6000fffe03f */
[----:B------:R-:W-:Y:S01]  /*6fff0*/  @!UPT UIADD3 URZ, URZ, URZ, URZ ;  /* 0x0000003f3f3ff290 */ /* 0x000fe2000fffe03f */
[----:B------:R-:W-:Y:S01]  /*70000*/  STL.64 [R1+0x830], R24 ;  /* 0x0008301801007387 */ /* 0x000fe20000100a00 */
[----:B------:R0:W-:Y:S03]  /*70010*/  STL.64 [R1+0x838], R26 ;  /* 0x0008381a01007387 */ /* 0x0001e60000100a00 */
[----:B0-----:R-:W3:Y:S01]  /*70020*/  LDL.LU.64 R26, [R1+0x6308] ;  /* 0x00630800011a7983 */ /* 0x001ee20000300a00 */
[----:B------:R-:W3:Y:S02]  /*70030*/  LDL.LU.64 R24, [R1+0x6300] ;  /* 0x0063000001187983 */ /* 0x000ee40000300a00 */
[----:B------:R-:W-:Y:S02]  /*70040*/  IMAD.MOV.U32 R11, RZ, RZ, R16 ;  /* 0x000000ffff0b7224 */ /* 0x000fe400078e0010 */
[----:B------:R-:W-:-:S05]  /*70050*/  IMAD.MOV.U32 R10, RZ, RZ, R17 ;  /* 0x000000ffff0a7224 */ /* 0x000fca00078e0011 */
[----:B------:R-:W-:Y:S01]  /*70060*/  STL.64 [R1+0x6278], R10 ;  /* 0x0062780a01007387 */ /* 0x000fe20000100a00 */
[----:B------:R3:W-:Y:S02]  /*70070*/  STL.64 [R1+0x6270], R8 ;  /* 0x0062700801007387 */ /* 0x0007e40000100a00 */
[----:B---3--:R-:W-:Y:S07]  /*70080*/  HMMA.16816.F32 R8, R20, R12, R24 ;  /* 0x0000000c1408723c */ /* 0x008fee0000001818 */
[----:B------:R-:W-:-:S02]  /*70090*/  IMAD.MOV.U32 R25, RZ, RZ, R12 ;  /* 0x000000ffff197224 */ /* 0x000fc400078e000c */
[----:B------:R-:W-:Y:S11]  /*700a0*/  IMAD.MOV.U32 R24, RZ, RZ, R13 ;  /* 0x000000ffff187224 */ /* 0x000ff600078e000d */
[----:B------:R-:W-:Y:S03]  /*700b0*/  @!UPT UIADD3 URZ, URZ, URZ, URZ ;  /* 0x0000003f3f3ff290 */ /* 0x000fe6000fffe03f */
[----:B------:R-:W-:Y:S01]  /*700c0*/  STL.64 [R1+0x820], R8 ;  /* 0x0008200801007387 */ /* 0x000fe20000100a00 */
[----:B------:R-:W-:Y:S02]  /*700d0*/  STL.64 [R1+0x828], R10 ;  /* 0x0008280a01007387 */ /* 0x000fe40000100a00 */
[----:B------:R0:W-:Y:S02]  /*700e0*/  STL.64 [R1+0x62f8], R24 ;  /* 0x0062f81801007387 */ /* 0x0001e40000100a00 */
[----:B0-----:R-:W2:Y:S01]  /*700f0*/  LDL.LU.64 R24, [R1+0x810] ;  /* 0x0008100001187983 */ /* 0x001ea20000300a00 */
[----:B------:R-:W2:Y:S02]  /*70100*/  LDL.LU.64 R26, [R1+0x818] ;  /* 0x00081800011a7983 */ /* 0x000ea40000300a00 */
[----:B------:R-:W3:Y:S02]  /*70110*/  LDL.64 R12, [R1+0xc0] ;  /* 0x0000c000010c7983 */ /* 0x000ee40000100a00 */
[----:B---3--:R0:W-:Y:S04]  /*70120*/  STL.64 [R1+0x62c8], R12 ;  /* 0x0062c80c01007387 */ /* 0x0081e80000100a00 */
[----:B0-----:R-:W3:Y:S04]  /*70130*/  LDL R12, [R1+0x30] ;  /* 0x00003000010c7983 */ /* 0x001ee80000100800 */
[----:B------:R-:W3:Y:S01]  /*70140*/  LDL R13, [R1+0x34] ;  /* 0x00003400010d7983 */ /* 0x000ee20000100800 */
[----:B------:R-:W-:-:S02]  /*70150*/  IMAD.MOV.U32 R8, RZ, RZ, R7 ;  /* 0x000000ffff087224 */ /* 0x000fc400078e0007 */
[----:B------:R-:W-:Y:S01]  /*70160*/  IMAD.MOV.U32 R9, RZ, RZ, R6 ;  /* 0x000000ffff097224 */ /* 0x000fe200078e0006 */
[----:B---3--:R0:W-:Y:S04]  /*70170*/  STL.64 [R1+0x62f0], R12 ;  /* 0x0062f00c01007387 */ /* 0x0081e80000100a00 */
[----:B0-----:R-:W2:Y:S01]  /*70180*/  LDL.64 R12, [R1+0x40] ;  /* 0x00004000010c7983 */ /* 0x001ea20000100a00 */
[----:B------:R-:W3:Y:S02]  /*70190*/  LDL.LU.64 R16, [R1+0x800] ;  /* 0x0008000001107983 */ /* 0x000ee40000300a00 */
[----:B------:R-:W3:Y:S02]  /*701a0*/  LDL.LU.64 R18, [R1+0x808] ;  /* 0x0008080001127983 */ /* 0x000ee40000300a00 */
[----:B------:R-:W4:Y:S01]  /*701b0*/  LDL.LU.64 R4, [R1+0x7e0] ;  /* 0x0007e00001047983 */ /* 0x000f220000300a00 */
[----:B------:R-:W2:Y:S04]  /*701c0*/  LDL.LU.64 R6, [R1+0x7e8] ;  /* 0x0007e80001067983 */ /* 0x000ea80000300a00 */
[----:B--2---:R-:W-:Y:S01]  /*701d0*/  STL.64 [R1+0x62e0], R6 ;  /* 0x0062e00601007387 */ /* 0x004fe20000100a00 */
[----:B----4-:R0:W-:Y:S03]  /*701e0*/  STL.64 [R1+0x62d8], R4 ;  /* 0x0062d80401007387 */ /* 0x0101e60000100a00 */
[----:B0-----:R-:W2:Y:S01]  /*701f0*/  LDL.LU.64 R4, [R1+0x7f0] ;  /* 0x0007f00001047983 */ /* 0x001ea20000300a00 */
[----:B------:R-:W2:Y:S02]  /*70200*/  LDL.LU.64 R6, [R1+0x7f8] ;  /* 0x0007f80001067983 */ /* 0x000ea40000300a00 */
[----:B------:R0:W-:Y:S02]  /*70210*/  STL.64 [R1+0x6290], R8 ;  /* 0x0062900801007387 */ /* 0x0001e40000100a00 */
[----:B0-----:R-:W4:Y:S01]  /*70220*/  LDL.64 R8, [R1+0x90] ;  /* 0x0000900001087983 */ /* 0x001f220000100a00 */
[C---:B------:R-:W-:Y:S03]  /*70230*/  HMMA.16816.F32 R24, R20.reuse, R12, R24 ;  /* 0x0000000c1418723c */ /* 0x040fe60000001818 */
[----:B----4-:R0:W-:Y:S04]  /*70240*/  STL.64 [R1+0x62a0], R8 ;  /* 0x0062a00801007387 */ /* 0x0101e80000100a00 */
[----:B0-----:R-:W4:Y:S04]  /*70250*/  LDL.64 R8, [R1+0xa0] ;  /* 0x0000a00001087983 */ /* 0x001f280000100a00 */
[----:B----4-:R-:W-:Y:S11]  /*70260*/  STL.64 [R1+0x62b0], R8 ;  /* 0x0062b00801007387 */ /* 0x010ff60000100a00 */
[----:B------:R-:W-:Y:S01]  /*70270*/  @!UPT UIADD3 URZ, URZ, URZ, URZ ;  /* 0x0000003f3f3ff290 */ /* 0x000fe2000fffe03f */
[----:B------:R0:W-:Y:S02]  /*70280*/  STL.64 [R1+0x810], R24 ;  /* 0x0008101801007387 */ /* 0x0001e40000100a00 */
[----:B------:R1:W-:Y:S01]  /*70290*/  STL.64 [R1+0x818], R26 ;  /* 0x0008181a01007387 */ /* 0x0003e20000100a00 */
[----:B0-----:R-:W4:Y:S01]  /*702a0*/  LDL.LU.64 R24, [R1+0x62f8] ;  /* 0x0062f80001187983 */ /* 0x001f220000300a00 */
[----:B-1----:R-:W-:Y:S02]  /*702b0*/  IMAD.MOV.U32 R27, RZ, RZ, R12 ;  /* 0x000000ffff1b7224 */ /* 0x002fe400078e000c */
[----:B------:R-:W-:Y:S02]  /*702c0*/  IMAD.MOV.U32 R26, RZ, RZ, R13 ;  /* 0x000000ffff1a7224 */ /* 0x000fe400078e000d */
[----:B------:R-:W3:Y:S03]  /*702d0*/  LDL.LU.64 R12, [R1+0x62f0] ;  /* 0x0062f000010c7983 */ /* 0x000ee60000300a00 */
[----:B------:R-:W-:Y:S01]  /*702e0*/  STL.64 [R1+0x6288], R26 ;  /* 0x0062881a01007387 */ /* 0x000fe20000100a00 */
[----:B----4-:R0:W-:Y:S01]  /*702f0*/  STL.64 [R1+0x6280], R24 ;  /* 0x0062801801007387 */ /* 0x0101e20000100a00 */
[----:B---3--:R-:W-:Y:S03]  /*70300*/  HMMA.16816.F32 R12, R20, R12, R16 ;  /* 0x0000000c140c723c */ /* 0x008fe60000001810 */
[----:B0-----:R-:W3:Y:S01]  /*70310*/  LDL.LU.64 R24, [R1+0x8b0] ;  /* 0x0008b00001187983 */ /* 0x001ee20000300a00 */
[----:B------:R-:W3:Y:S02]  /*70320*/  LDL.LU.64 R26, [R1+0x8b8] ;  /* 0x0008b800011a7983 */ /* 0x000ee40000300a00 */
[----:B------:R-:W2:Y:S02]  /*70330*/  LDL.LU.64 R16, [R1+0x62e8] ;  /* 0x0062e80001107983 */ /* 0x000ea40000300a00 */
[----:B------:R-:W-:-:S02]  /*70340*/  IMAD.MOV.U32 R8, RZ, RZ, R29 ;  /* 0x000000ffff087224 */ /* 0x000fc400078e001d */
[----:B------:R-:W-:Y:S11]  /*70350*/  IMAD.MOV.U32 R9, RZ, RZ, R28 ;  /* 0x000000ffff097224 */ /* 0x000ff600078e001c */
[----:B------:R-:W-:Y:S02]  /*70360*/  @!UPT UIADD3 URZ, URZ, URZ, URZ ;  /* 0x0000003f3f3ff290 */ /* 0x000fe4000fffe03f */
[----:B------:R0:W-:Y:S01]  /*70370*/  STL.64 [R1+0x800], R12 ;  /* 0x0008000c01007387 */ /* 0x0001e20000100a00 */
[----:B------:R1:W-:Y:S03]  /*70380*/  STL.64 [R1+0x808], R14 ;  /* 0x0008080e01007387 */ /* 0x0003e60000100a00 */
[----:B0-----:R-:W4:Y:S01]  /*70390*/  LDL.LU.64 R12, [R1+0x8c0] ;  /* 0x0008c000010c7983 */ /* 0x001f220000300a00 */
[----:B-1----:R-:W4:Y:S01]  /*703a0*/  LDL.LU.64 R14, [R1+0x8c8] ;  /* 0x0008c800010e7983 */ /* 0x002f220000300a00 */
        /* <DEDUP_REMOVED lines=10> */
[----:B------:R-:W2:Y:S01]  /*70450*/  LDL.LU.64 R4, [R1+0x890] ;  /* 0x0008900001047983 */ /* 0x000ea20000300a00 */
[----:B------:R-:W2:Y:S11]  /*70460*/  LDL.LU.64 R6, [R1+0x898] ;  /* 0x0008980001067983 */ /* 0x000eb60000300a00 */
[----:B------:R-:W-:Y:S10]  /*70470*/  @!UPT UIADD3 URZ, URZ, URZ, URZ ;  /* 0x0000003f3f3ff290 */ /* 0x000ff4000fffe03f */
[----:B------:R-:W-:Y:S01]  /*70480*/  STL.64 [R1+0x7e0], R16 ;  /* 0x0007e01001007387 */ /* 0x000fe20000100a00 */
[----:B------:R-:W-:Y:S02]  /*70490*/  STL.64 [R1+0x7e8], R18 ;  /* 0x0007e81201007387 */ /* 0x000fe40000100a00 */
[----:B------:R-:W0:Y:S01]  /*704a0*/  LDSM.16.MT88.4 R16, [R0+0x20080] ;  /* 0x020080000010783b */ /* 0x000e220000004200 */
[----:B--2---:R-:W-:Y:S03]  /*704b0*/  STL.64 [R1+0x62c0], R6 ;  /* 0x0062c00601007387 */ /* 0x004fe60000100a00 */
[----:B------:R1:W-:Y:S02]  /*704c0*/  STL.64 [R1+0x62b8], R4 ;  /* 0x0062b80401007387 */ /* 0x0003e40000100a00 */
[----:B-1----:R-:W2:Y:S01]  /*704d0*/  LDL.LU.64 R4, [R1+0x8a0] ;  /* 0x0008a00001047983 */ /* 0x002ea20000300a00 */
[----:B------:R-:W2:Y:S02]  /*704e0*/  LDL.LU.64 R6, [R1+0x8a8] ;  /* 0x0008a80001067983 */ /* 0x000ea40000300a00 */
[----:B0-----:R-:W-:Y:S02]  /*704f0*/  STL [R1+0x612c], R18 ;  /* 0x00612c1201007387 */ /* 0x001fe40000100800 */
[----:B------:R-:W-:Y:S01]  /*70500*/  STL [R1+0x6128], R19 ;  /* 0x0061281301007387 */ /* 0x000fe20000100800 */
[----:B------:R0:W-:Y:S02]  /*70510*/  STL.64 [R1+0x61a0], R16 ;  /* 0x0061a01001007387 */ /* 0x0001e40000100a00 */
[----:B0-----:R-:W-:-:S02]  /*70520*/  IMAD.MOV.U32 R16, RZ, RZ, R3 ;  /* 0x000000ffff107224 */ /* 0x001fc400078e0003 */
[----:B------:R-:W-:-:S07]  /*70530*/  IMAD.MOV.U32 R17, RZ, RZ, R2 ;  /* 0x000000ffff117224 */ /* 0x000fce00078e0002 */
[C---:B----4-:R-:W-:Y:S01]  /*70540*/  HMMA.16816.F32 R16, R20.reuse, R16, R12 ;  /* 0x000000101410723c */ /* 0x050fe2000000180c */
[----:B------:R-:W3:Y:S11]  /*70550*/  LDL.LU.64 R12, [R1+0x62c8] ;  /* 0x0062c800010c7983 */ /* 0x000ef60000300a00 */
[----:B------:R-:W-:Y:S11]  /*70560*/  @!UPT UIADD3 URZ, URZ, URZ, URZ ;  /* 0x0000003f3f3ff290 */ /* 0x000ff6000fffe03f */
[----:B------:R0:W-:Y:S01]  /*70570*/  STL.64 [R1+0x8d0], R16 ;  /* 0x0008d01001007387 */ /* 0x0001e20000100a00 */
[----:B------:R-:W-:Y:S01]  /*70580*/  STL.64 [R1+0x8d8], R18 ;  /* 0x0008d81201007387 */ /* 0x000fe20000100a00 */
[C---:B--2---:R-:W-:Y:S08]  /*70590*/  HMMA.16816.F32 R8, R20.reuse, R8, R4 ;  /* 0x000000081408723c */ /* 0x044ff00000001804 */
[----:B---3--:R-:W-:Y:S01]  /*705a0*/  HMMA.16816.F32 R24, R20, R12, R24 ;  /* 0x0000000c1418723c */ /* 0x008fe20000001818 */
[----:B0-----:R-:W-:-:S02]  /*705b0*/  IMAD.MOV.U32 R17, RZ, RZ, R12 ;  /* 0x000000ffff117224 */ /* 0x001fc400078e000c */
[----:B------:R-:W-:Y:S11]  /*705c0*/  IMAD.MOV.U32 R16, RZ, RZ, R13 ;  /* 0x000000ffff107224 */ /* 0x000ff600078e000d */
[----:B------:R-:W-:Y:S09]  /*705d0*/  @!UPT UIADD3 URZ, URZ, URZ, URZ ;  /* 0x0000003f3f3ff290 */ /* 0x000ff2000fffe03f */
[----:B------:R-:W-:Y:S01]  /*705e0*/  STL.64 [R1+0x8c0], R24 ;  /* 0x0008c01801007387 */ /* 0x000fe20000100a00 */
[----:B------:R-:W-:Y:S02]  /*705f0*/  STL.64 [R1+0x8c8], R26 ;  /* 0x0008c81a01007387 */ /* 0x000fe40000100a00 */
[----:B------:R0:W-:Y:S02]  /*70600*/  STL.64 [R1+0x6298], R16 ;  /* 0x0062981001007387 */ /* 0x0001e40000100a00 */
[----:B0-----:R-:W2:Y:S01]  /*70610*/  LDL.LU.64 R16, [R1+0x880] ;  /* 0x0008800001107983 */ /* 0x001ea20000300a00 */
[----:B------:R-:W2:Y:S02]  /*70620*/  LDL.LU.64 R18, [R1+0x888] ;  /* 0x0008880001127983 */ /* 0x000ea40000300a00 */
[----:B------:R-:W3:Y:S02]  /*70630*/  LDL.LU.64 R24, [R1+0x870] ;  /* 0x0008700001187983 */ /* 0x000ee40000300a00 */
[----:B------:R-:W3:Y:S01]  /*70640*/  LDL.LU.64 R26, [R1+0x878] ;  /* 0x00087800011a7983 */ /* 0x000ee20000300a00 */
[----:B------:R-:W4:Y:S01]  /*70650*/  LDL.LU.64 R12, [R1+0x860] ;  /* 0x00086000010c7983 */ /* 0x000f220000300a00 */
[----:B------:R-:W4:Y:S02]  /*70660*/  LDL.LU.64 R14, [R1+0x868] ;  /* 0x00086800010e7983 */ /* 0x000f240000300a00 */
[----:B------:R-:W2:Y:S02]  /*70670*/  LDL.LU.64 R6, [R1+0x62c0] ;  /* 0x0062c00001067983 */ /* 0x000ea40000300a00 */
[----:B------:R-:W2:Y:S01]  /*70680*/  LDL.LU.64 R4, [R1+0x62b8] ;  /* 0x0062b80001047983 */ /* 0x000ea20000300a00 */
[----:B------:R0:W-:Y:S01]  /*70690*/  STL.64 [R1+0x8b0], R8 ;  /* 0x0008b00801007387 */ /* 0x0001e20000100a00 */
[----:B------:R-:W-:Y:S03]  /*706a0*/  STL.64 [R1+0x8b8], R10 ;  /* 0x0008b80a01007387 */ /* 0x000fe60000100a00 */
        /* <DEDUP_REMOVED lines=14> */
[----:B------:R-:W2:Y:S11]  /*70790*/  LDL.LU.64 R6, [R1+0x858] ;  /* 0x0008580001067983 */ /* 0x000eb60000300a00 */
[----:B------:R-:W-:Y:S06]  /*707a0*/  @!UPT UIADD3 URZ, URZ, URZ, URZ ;  /* 0x0000003f3f3ff290 */ /* 0x000fec000fffe03f */
[----:B------:R0:W-:Y:S01]  /*707b0*/  STL.64 [R1+0x890], R16 ;  /* 0x0008901001007387 */ /* 0x0001e20000100a00 */
[----:B------:R1:W-:Y:S03]  /*707c0*/  STL.64 [R1+0x898], R18 ;  /* 0x0008981201007387 */ /* 0x0003e60000100a00 */
[----:B0-----:R-:W2:Y:S01]  /*707d0*/  LDL.LU.64 R16, [R1+0x6298] ;  /* 0x0062980001107983 */ /* 0x001ea20000300a00 */
[----:B-1----:R-:W-:Y:S02]  /*707e0*/  IMAD.MOV.U32 R19, RZ, RZ, R8 ;  /* 0x000000ffff137224 */ /* 0x002fe400078e0008 */
[----:B------:R-:W-:Y:S02]  /*707f0*/  IMAD.MOV.U32 R18, RZ, RZ, R9 ;  /* 0x000000ffff127224 */ /* 0x000fe400078e0009 */
[----:B------:R-:W3:Y:S03]  /*70800*/  LDL.LU.64 R8, [R1+0x6290] ;  /* 0x0062900001087983 */ /* 0x000ee60000300a00 */
[----:B------:R-:W-:Y:S01]  /*70810*/  STL.64 [R1+0x61d8], R18 ;  /* 0x0061d81201007387 */ /* 0x000fe20000100a00 */
[----:B--2---:R0:W-:Y:S04]  /*70820*/  STL.64 [R1+0x61d0], R16 ;  /* 0x0061d01001007387 */ /* 0x0041e80000100a00 */
[----:B0-----:R-:W4:Y:S01]  /*70830*/  LDL.64 R16, [R1+0x70] ;  /* 0x0000700001107983 */ /* 0x001f220000100a00 */
[C---:B---3--:R-:W-:Y:S01]  /*70840*/  HMMA.16816.F32 R8, R20.reuse, R8, R24 ;  /* 0x000000081408723c */ /* 0x048fe20000001818 */
[----:B------:R-:W2:Y:S02]  /*70850*/  LDL.LU.64 R26, [R1+0x6288] ;  /* 0x00628800011a7983 */ /* 0x000ea40000300a00 */
[----:B------:R-:W3:Y:S11]  /*70860*/  LDL.LU.64 R24, [R1+0x6280] ;  /* 0x0062800001187983 */ /* 0x000ef60000300a00 */
[----:B------:R-:W-:Y:S09]  /*70870*/  @!UPT UIADD3 URZ, URZ, URZ, URZ ;  /* 0x0000003f3f3ff290 */ /* 0x000ff2000fffe03f */
[----:B------:R-:W-:Y:S01]  /*70880*/  STL.64 [R1+0x880], R8 ;  /* 0x0008800801007387 */ /* 0x000fe20000100a00 */
[----:B------:R0:W-:Y:S03]  /*70890*/  STL.64 [R1+0x888], R10 ;  /* 0x0008880a01007387 */ /* 0x0001e60000100a00 */
[----:B0-----:R-:W2:Y:S01]  /*708a0*/  LDL.LU.64 R10, [R1+0x6278] ;  /* 0x00627800010a7983 */ /* 0x001ea20000300a00 */
[----:B------:R-:W2:Y:S01]  /*708b0*/  LDL.LU.64 R8, [R1+0x6270] ;  /* 0x0062700001087983 */ /* 0x000ea20000300a00 */
[C---:B----4-:R-:W-:Y:S11]  /*708c0*/  HMMA.16816.F32 R12, R20.reuse, R16, R12 ;  /* 0x00000010140c723c */ /* 0x050ff6000000180c */
[----:B------:R-:W-:Y:S11]  /*708d0*/  @!UPT UIADD3 URZ, URZ, URZ, URZ ;  /* 0x0000003f3f3ff290 */ /* 0x000ff6000fffe03f */
[----:B------:R-:W-:Y:S01]  /*708e0*/  @!UPT UIADD3 URZ, URZ, URZ, URZ ;  /* 0x0000003f3f3ff290 */ /* 0x000fe2000fffe03f */
[----:B------:R-:W-:Y:S01]  /*708f0*/  STL.64 [R1+0x870], R12 ;  /* 0x0008700c01007387 */ /* 0x000fe20000100a00 */
[----:B------:R0:W-:Y:S03]  /*70900*/  STL.64 [R1+0x878], R14 ;  /* 0x0008780e01007387 */ /* 0x0001e60000100a00 */
[----:B0-----:R-:W4:Y:S01]  /*70910*/  LDL.LU.64 R14, [R1+0x6268] ;  /* 0x00626800010e7983 */ /* 0x001f220000300a00 */
[----:B------:R-:W2:Y:S02]  /*70920*/  LDL.LU.64 R12, [R1+0x6260] ;  /* 0x00626000010c7983 */ /* 0x000ea40000300a00 */
[----:B------:R-:W-:Y:S02]  /*70930*/  IMAD.MOV.U32 R3, RZ, RZ, R16 ;  /* 0x000000ffff037224 */ /* 0x000fe400078e0010 */
[----:B------:R-:W-:Y:S02]  /*70940*/  IMAD.MOV.U32 R2, RZ, RZ, R17 ;  /* 0x000000ffff027224 */ /* 0x000fe400078e0011 */
[----:B--2---:R-:W-:Y:S01]  /*70950*/  HMMA.16816.F32 R16, R20, R12, R4 ;  /* 0x0000000c1410723c */ /* 0x004fe20000001804 */
[----:B------:R-:W2:Y:S01]  /*70960*/  LDL.LU.64 R4, [R1+0x840] ;  /* 0x0008400001047983 */ /* 0x000ea20000300a00 */
[----:B------:R-:W2:Y:S11]  /*70970*/  LDL.LU.64 R6, [R1+0x848] ;  /* 0x0008480001067983 */ /* 0x000eb60000300a00 */
[----:B------:R-:W-:Y:S10]  /*70980*/  @!UPT UIADD3 URZ, URZ, URZ, URZ ;  /* 0x0000003f3f3ff290 */ /* 0x000ff4000fffe03f */
[----:B------:R0:W-:Y:S01]  /*70990*/  STL.64 [R1+0x860], R16 ;  /* 0x0008601001007387 */ /* 0x0001e20000100a00 */
[----:B------:R1:W-:Y:S03]  /*709a0*/  STL.64 [R1+0x868], R18 ;  /* 0x0008681201007387 */ /* 0x0003e60000100a00 */
[----:B0-----:R-:W2:Y:S01]  /*709b0*/  LDL.LU.64 R16, [R1+0x1520] ;  /* 0x0015200001107983 */ /* 0x001ea20000300a00 */
[----:B-1----:R-:W2:Y:S03]  /*709c0*/  LDL.LU.64 R18, [R1+0x1528] ;  /* 0x0015280001127983 */ /* 0x002ea60000300a00 */
[----:B--2---:R-:W-:Y:S01]  /*709d0*/  STL.64 [R1+0x61e8], R18 ;  /* 0x0061e81201007387 */ /* 0x004fe20000100a00 */
[----:B------:R0:W-:Y:S03]  /*709e0*/  STL.64 [R1+0x61e0], R16 ;  /* 0x0061e01001007387 */ /* 0x0001e60000100a00 */
[----:B0-----:R-:W2:Y:S04]  /*709f0*/  LDL.64 R16, [R1+0x30] ;  /* 0x0000300001107983 */ /* 0x001ea80000100a00 */
[----:B--2---:R0:W-:Y:S02]  /*70a00*/  STL.64 [R1+0x61f8], R16 ;  /* 0x0061f81001007387 */ /* 0x0041e40000100a00 */
[----:B0-----:R-:W-:-:S02]  /*70a10*/  IMAD.MOV.U32 R16, RZ, RZ, R27 ;  /* 0x000000ffff107224 */ /* 0x001fc400078e001b */
[----:B------:R-:W-:-:S05]  /*70a20*/  IMAD.MOV.U32 R17, RZ, RZ, R26 ;  /* 0x000000ffff117224 */ /* 0x000fca00078e001a */
[----:B------:R3:W-:Y:S02]  /*70a30*/  STL.64 [R1+0x6210], R16 ;  /* 0x0062101001007387 */ /* 0x0007e40000100a00 */
[----:B---3--:R-:W-:Y:S02]  /*70a40*/  IMAD.MOV.U32 R16, RZ, RZ, R25 ;  /* 0x000000ffff107224 */ /* 0x008fe400078e0019 */
[----:B------:R-:W-:-:S05]  /*70a50*/  IMAD.MOV.U32 R17, RZ, RZ, R24 ;  /* 0x000000ffff117224 */ /* 0x000fca00078e0018 */
[----:B------:R-:W-:Y:S01]  /*70a60*/  STL.64 [R1+0x6228], R16 ;  /* 0x0062281001007387 */ /* 0x000fe20000100a00 */
[----:B------:R-:W2:Y:S02]  /*70a70*/  LDL.LU.64 R24, [R1+0x7d0] ;  /* 0x0007d00001187983 */ /* 0x000ea40000300a00 */
[----:B------:R-:W2:Y:S02]  /*70a80*/  LDL.LU.64 R26, [R1+0x7d8] ;  /* 0x0007d800011a7983 */ /* 0x000ea40000300a00 */
[----:B----4-:R-:W-:Y:S01]  /*70a90*/  STL.64 [R1+0x6148], R14 ;  /* 0x0061480e01007387 */ /* 0x010fe20000100a00 */
[----:B------:R0:W-:Y:S04]  /*70aa0*/  STL.64 [R1+0x6140], R12 ;  /* 0x0061400c01007387 */ /* 0x0001e80000100a00 */
[----:B0-----:R-:W3:Y:S04]  /*70ab0*/  LDL.64 R12, [R1+0x10] ;  /* 0x00001000010c7983 */ /* 0x001ee80000100a00 */
[----:B---3--:R0:W-:Y:S04]  /*70ac0*/  STL.64 [R1+0x61f0], R12 ;  /* 0x0061f00c01007387 */ /* 0x0081e80000100a00 */
[----:B0-----:R-:W3:Y:S01]  /*70ad0*/  LDL.LU.64 R12, [R1+0x15f0] ;  /* 0x0015f000010c7983 */ /* 0x001ee20000300a00 */
[----:B------:R-:W4:Y:S03]  /*70ae0*/  LDL.LU.64 R14, [R1+0x15f8] ;  /* 0x0015f800010e7983 */ /* 0x000f260000300a00 */
[----:B----4-:R-:W-:Y:S01]  /*70af0*/  STL.64 [R1+0x6208], R14 ;  /* 0x0062080e01007387 */ /* 0x010fe20000100a00 */
[----:B---3--:R0:W-:Y:S03]  /*70b00*/  STL.64 [R1+0x6200], R12 ;  /* 0x0062000c01007387 */ /* 0x0081e60000100a00 */
[----:B0-----:R-:W3:Y:S01]  /*70b10*/  LDL.LU.64 R12, [R1+0x1600] ;  /* 0x00160000010c7983 */ /* 0x001ee20000300a00 */
[----:B------:R-:W4:Y:S01]  /*70b20*/  LDL.LU.64 R14, [R1+0x1608] ;  /* 0x00160800010e7983 */ /* 0x000f220000300a00 */
[----:B------:R-:W-:Y:S02]  /*70b30*/  HMMA.16816.F32 R4, R20, R8, R4 ;  /* 0x000000081404723c */ /* 0x000fe40000001804 */
[----:B----4-:R-:W-:Y:S01]  /*70b40*/  STL.64 [R1+0x6220], R14 ;  /* 0x0062200e01007387 */ /* 0x010fe20000100a00 */
[----:B---3--:R0:W-:Y:S03]  /*70b50*/  STL.64 [R1+0x6218], R12 ;  /* 0x0062180c01007387 */ /* 0x0081e60000100a00 */
[----:B0-----:R-:W3:Y:S01]  /*70b60*/  LDL.LU.64 R12, [R1+0x1610] ;  /* 0x00161000010c7983 */ /* 0x001ee20000300a00 */
[----:B------:R-:W4:Y:S03]  /*70b70*/  LDL.LU.64 R14, [R1+0x1618] ;  /* 0x00161800010e7983 */ /* 0x000f260000300a00 */
[----:B----4-:R-:W-:Y:S01]  /*70b80*/  STL.64 [R1+0x6238], R14 ;  /* 0x0062380e01007387 */ /* 0x010fe20000100a00 */
[----:B---3--:R0:W-:Y:S03]  /*70b90*/  STL.64 [R1+0x6230], R12 ;  /* 0x0062300c01007387 */ /* 0x0081e60000100a00 */
[----:B0-----:R-:W3:Y:S01]  /*70ba0*/  LDL.LU.64 R12, [R1+0x1620] ;  /* 0x00162000010c7983 */ /* 0x001ee20000300a00 */
[----:B------:R-:W3:Y:S08]  /*70bb0*/  LDL.LU.64 R14, [R1+0x1628] ;  /* 0x00162800010e7983 */ /* 0x000ef00000300a00 */
[----:B------:R-:W-:Y:S02]  /*70bc0*/  STL.64 [R1+0x850], R4 ;  /* 0x0008500401007387 */ /* 0x000fe40000100a00 */
[----:B------:R0:W-:Y:S02]  /*70bd0*/  STL.64 [R1+0x858], R6 ;  /* 0x0008580601007387 */ /* 0x0001e40000100a00 */
[----:B0-----:R-:W4:Y:S01]  /*70be0*/  LDL.LU.64 R6, [R1+0x6258] ;  /* 0x0062580001067983 */ /* 0x001f220000300a00 */
[----:B------:R-:W2:Y:S02]  /*70bf0*/  LDL.LU.64 R4, [R1+0x6250] ;  /* 0x0062500001047983 */ /* 0x000ea40000300a00 */
[----:B------:R-:W-:-:S02]  /*70c00*/  IMAD.MOV.U32 R16, RZ, RZ, R11 ;  /* 0x000000ffff107224 */ /* 0x000fc400078e000b */
[----:B------:R-:W-:Y:S01]  /*70c10*/  IMAD.MOV.U32 R17, RZ, RZ, R10 ;  /* 0x000000ffff117224 */ /* 0x000fe200078e000a */
[----:B--2---:R-:W-:Y:S01]  /*70c20*/  HMMA.16816.F32 R20, R20, R4, R24 ;  /* 0x000000041414723c */ /* 0x004fe20000001818 */
[----:B------:R-:W3:Y:S01]  /*70c30*/  LDL.LU.64 R26, [R1+0x6248] ;  /* 0x00624800011a7983 */ /* 0x000ee20000300a00 */
[----:B------:R-:W3:Y:S11]  /*70c40*/  LDL.LU.64 R24, [R1+0x6240] ;  /* 0x0062400001187983 */ /* 0x000ef60000300a00 */
[----:B------:R-:W-:Y:S10]  /*70c50*/  @!UPT UIADD3 URZ, URZ, URZ, URZ ;  /* 0x0000003f3f3ff290 */ /* 0x000ff4000fffe03f */
[----:B------:R0:W-:Y:S01]  /*70c60*/  STL.64 [R1+0x7d0], R20 ;  /* 0x0007d01401007387 */ /* 0x0001e20000100a00 */
[----:B------:R1:W-:Y:S03]  /*70c70*/  STL.64 [R1+0x7d8], R22 ;  /* 0x0007d81601007387 */ /* 0x0003e60000100a00 */
[----:B0-----:R-:W2:Y:S01]  /*70c80*/  LDL.LU.64 R20, [R1+0x14f0] ;  /* 0x0014f00001147983 */ /* 0x001ea20000300a00 */
[----:B-1----:R-:W2:Y:S02]  /*70c90*/  LDL.LU.64 R22, [R1+0x14f8] ;  /* 0x0014f80001167983 */ /* 0x002ea40000300a00 */
[----:B------:R-:W-:Y:S01]  /*70ca0*/  STL.64 [R1+0x61c8], R4 ;  /* 0x0061c80401007387 */ /* 0x000fe20000100a00 */
[C---:B---3--:R-:W-:Y:S01]  /*70cb0*/  HMMA.16816.F32 R16, R24.reuse, R16, R12 ;  /* 0x000000101810723c */ /* 0x048fe2000000180c */
[----:B------:R-:W3:Y:S01]  /*70cc0*/  LDL.LU.64 R14, [R1+0x6238] ;  /* 0x00623800010e7983 */ /* 0x000ee20000300a00 */
[----:B------:R-:W3:Y:S11]  /*70cd0*/  LDL.LU.64 R12, [R1+0x6230] ;  /* 0x00623000010c7983 */ /* 0x000ef60000300a00 */
[----:B------:R-:W-:Y:S10]  /*70ce0*/  @!UPT UIADD3 URZ, URZ, URZ, URZ ;  /* 0x0000003f3f3ff290 */ /* 0x000ff4000fffe03f */
        /* <DEDUP_REMOVED lines=15> */
[----:B------:R-:W-:Y:S03]  /*70de0*/  STL.64 [R1+0x8f8], R18 ;  /* 0x0008f81201007387 */ /* 0x000fe60000100a00 */
[----:B0-----:R-:W3:Y:S02]  /*70df0*/  LDL.LU.64 R16, [R1+0x61f8] ;  /* 0x0061f80001107983 */ /* 0x001ee40000300a00 */
[----:B---3--:R-:W-:Y:S01]  /*70e00*/  HMMA.16816.F32 R12, R24, R16, R12 ;  /* 0x00000010180c723c */ /* 0x008fe2000000180c */
[----:B------:R-:W-:Y:S02]  /*70e10*/  IMAD.MOV.U32 R11, RZ, RZ, R16 ;  /* 0x000000ffff0b7224 */ /* 0x000fe400078e0010 */
[----:B------:R-:W-:Y:S11]  /*70e20*/  IMAD.MOV.U32 R10, RZ, RZ, R17 ;  /* 0x000000ffff0a7224 */ /* 0x000ff600078e0011 */
[----:B------:R-:W-:Y:S09]  /*70e30*/  @!UPT UIADD3 URZ, URZ, URZ, URZ ;  /* 0x0000003f3f3ff290 */ /* 0x000ff2000fffe03f */
[----:B------:R0:W-:Y:S01]  /*70e40*/  STL.64 [R1+0x900], R12 ;  /* 0x0009000c01007387 */ /* 0x0001e20000100a00 */
[----:B------:R-:W-:Y:S03]  /*70e50*/  STL.64 [R1+0x908], R14 ;  /* 0x0009080e01007387 */ /* 0x000fe60000100a00 */
[----:B0-----:R-:W2:Y:S01]  /*70e60*/  LDL.LU.64 R12, [R1+0x61f0] ;  /* 0x0061f000010c7983 */ /* 0x001ea20000300a00 */
[----:B------:R-:W3:Y:S02]  /*70e70*/  LDL.LU.64 R18, [R1+0x61e8] ;  /* 0x0061e80001127983 */ /* 0x000ee40000300a00 */
[----:B------:R-:W3:Y:S02]  /*70e80*/  LDL.LU.64 R16, [R1+0x61e0] ;  /* 0x0061e00001107983 */ /* 0x000ee40000300a00 */
[----:B------:R-:W-:Y:S01]  /*70e90*/  STL.64 [R1+0x6138], R10 ;  /* 0x0061380a01007387 */ /* 0x000fe20000100a00 */
[----:B------:R0:W-:Y:S02]  /*70ea0*/  STL.64 [R1+0x6130], R8 ;  /* 0x0061300801007387 */ /* 0x0001e40000100a00 */
[----:B0-----:R-:W-:-:S02]  /*70eb0*/  IMAD.MOV.U32 R8, RZ, RZ, R29 ;  /* 0x000000ffff087224 */ /* 0x001fc400078e001d */
[----:B------:R-:W-:-:S07]  /*70ec0*/  IMAD.MOV.U32 R9, RZ, RZ, R28 ;  /* 0x000000ffff097224 */ /* 0x000fce00078e001c */
[C---:B---3--:R-:W-:Y:S01]  /*70ed0*/  HMMA.16816.F32 R8, R24.reuse, R8, R16 ;  /* 0x000000081808723c */ /* 0x048fe20000001810 */
[----:B------:R-:W3:Y:S01]  /*70ee0*/  LDL.LU.64 R18, [R1+0x61d8] ;  /* 0x0061d80001127983 */ /* 0x000ee20000300a00 */
[----:B------:R-:W3:Y:S11]  /*70ef0*/  LDL.LU.64 R16, [R1+0x61d0] ;  /* 0x0061d00001107983 */ /* 0x000ef60000300a00 */
[----:B------:R-:W-:Y:S10]  /*70f00*/  @!UPT UIADD3 URZ, URZ, URZ, URZ ;  /* 0x0000003f3f3ff290 */ /* 0x000ff4000fffe03f */
[----:B------:R-:W-:Y:S01]  /*70f10*/  STL.64 [R1+0x910], R8 ;  /* 0x0009100801007387 */ /* 0x000fe20000100a00 */
[----:B------:R2:W-:Y:S02]  /*70f20*/  STL.64 [R1+0x918], R10 ;  /* 0x0009180a01007387 */ /* 0x0005e40000100a00 */
[----:B--2---:R-:W-:Y:S01]  /*70f30*/  HMMA.16816.F32 R8, R24, R12, R20 ;  /* 0x0000000c1808723c */ /* 0x004fe20000001814 */
[----:B------:R-:W-:Y:S02]  /*70f40*/  IMAD.MOV.U32 R29, RZ, RZ, R12 ;  /* 0x000000ffff1d7224 */ /* 0x000fe400078e000c */
[----:B------:R-:W-:Y:S01]  /*70f50*/  IMAD.MOV.U32 R28, RZ, RZ, R13 ;  /* 0x000000ffff1c7224 */ /* 0x000fe200078e000d */
[----:B------:R-:W0:Y:S11]  /*70f60*/  LDSM.16.MT88.4 R20, [R0+0x20100] ;  /* 0x020100000014783b */ /* 0x000e360000004200 */
[----:B------:R-:W-:Y:S08]  /*70f70*/  @!UPT UIADD3 URZ, URZ, URZ, URZ ;  /* 0x0000003f3f3ff290 */ /* 0x000ff0000fffe03f */
[----:B------:R-:W-:Y:S01]  /*70f80*/  STL.64 [R1+0x920], R8 ;  /* 0x0009200801007387 */ /* 0x000fe20000100a00 */
[----:B------:R-:W-:Y:S02]  /*70f90*/  STL.64 [R1+0x928], R10 ;  /* 0x0009280a01007387 */ /* 0x000fe40000100a00 */
[----:B------:R-:W2:Y:S02]  /*70fa0*/  LDL.LU.64 R12, [R1+0x1420] ;  /* 0x00142000010c7983 */ /* 0x000ea40000300a00 */
[----:B------:R-:W2:Y:S02]  /*70fb0*/  LDL.LU.64 R14, [R1+0x1428] ;  /* 0x00142800010e7983 */ /* 0x000ea40000300a00 */
[----:B--2---:R-:W-:Y:S01]  /*70fc0*/  STL.64 [R1+0x6158], R14 ;  /* 0x0061580e01007387 */ /* 0x004fe20000100a00 */
[----:B------:R1:W-:Y:S03]  /*70fd0*/  STL.64 [R1+0x6150], R12 ;  /* 0x0061500c01007387 */ /* 0x0003e60000100a00 */
[----:B-1----:R-:W2:Y:S04]  /*70fe0*/  LDL.64 R12, [R1+0x80] ;  /* 0x00008000010c7983 */ /* 0x002ea80000100a00 */
[----:B--2---:R3:W-:Y:S02]  /*70ff0*/  STL.64 [R1+0x6168], R12 ;  /* 0x0061680c01007387 */ /* 0x0047e40000100a00 */
[----:B---3--:R-:W-:-:S02]  /*71000*/  IMAD.MOV.U32 R12, RZ, RZ, R19 ;  /* 0x000000ffff0c7224 */ /* 0x008fc400078e0013 */
[----:B------:R-:W-:-:S05]  /*71010*/  IMAD.MOV.U32 R13, RZ, RZ, R18 ;  /* 0x000000ffff0d7224 */ /* 0x000fca00078e0012 */
[----:B------:R4:W-:Y:S01]  /*71020*/  STL.64 [R1+0x6180], R12 ;  /* 0x0061800c01007387 */ /* 0x0009e20000100a00 */
[----:B------:R-:W2:Y:S02]  /*71030*/  LDL.LU.64 R4, [R1+0x1510] ;  /* 0x0015100001047983 */ /* 0x000ea40000300a00 */
[----:B----4-:R-:W-:Y:S02]  /*71040*/  IMAD.MOV.U32 R12, RZ, RZ, R7 ;  /* 0x000000ffff0c7224 */ /* 0x010fe400078e0007 */
[----:B------:R-:W-:Y:S02]  /*71050*/  IMAD.MOV.U32 R13, RZ, RZ, R6 ;  /* 0x000000ffff0d7224 */ /* 0x000fe400078e0006 */
[----:B------:R-:W2:Y:S03]  /*71060*/  LDL.LU.64 R6, [R1+0x1518] ;  /* 0x0015180001067983 */ /* 0x000ea60000300a00 */
[----:B------:R1:W-:Y:S02]  /*71070*/  STL.64 [R1+0x6198], R12 ;  /* 0x0061980c01007387 */ /* 0x0003e40000100a00 */
[----:B-1----:R-:W3:Y:S04]  /*71080*/  LDL.64 R12, [R1+0xb0] ;  /* 0x0000b000010c7983 */ /* 0x002ee80000100a00 */
[----:B---3--:R1:W-:Y:S02]  /*71090*/  STL.64 [R1+0x61a8], R12 ;  /* 0x0061a80c01007387 */ /* 0x0083e40000100a00 */
[----:B-1----:R-:W-:-:S02]  /*710a0*/  IMAD.MOV.U32 R12, RZ, RZ, R17 ;  /* 0x000000ffff0c7224 */ /* 0x002fc400078e0011 */
[----:B------:R-:W-:-:S05]  /*710b0*/  IMAD.MOV.U32 R13, RZ, RZ, R16 ;  /* 0x000000ffff0d7224 */ /* 0x000fca00078e0010 */
[----:B------:R1:W-:Y:S04]  /*710c0*/  STL.64 [R1+0x61c0], R12 ;  /* 0x0061c00c01007387 */ /* 0x0003e80000100a00 */
[----:B-1----:R-:W2:Y:S01]  /*710d0*/  LDL.64 R12, [R1] ;  /* 0x00000000010c7983 */ /* 0x002ea20000100a00 */
[----:B0-----:R-:W-:Y:S02]  /*710e0*/  STL.64 [R1+0x6078], R22 ;  /* 0x0060781601007387 */ /* 0x001fe40000100a00 */
[----:B------:R0:W-:Y:S02]  /*710f0*/  STL.64 [R1+0x6070], R20 ;  /* 0x0060701401007387 */ /* 0x0001e40000100a00 */
[----:B------:R-:W3:Y:S01]  /*71100*/  LDL.LU.64 R16, [R1+0x1460] ;  /* 0x0014600001107983 */ /* 0x000ee20000300a00 */
[----:B------:R-:W4:Y:S01]  /*71110*/  LDL.LU.64 R18, [R1+0x1468] ;  /* 0x0014680001127983 */ /* 0x000f220000300a00 */
[----:B0-----:R-:W-:-:S02]  /*71120*/  IMAD.MOV.U32 R20, RZ, RZ, R3 ;  /* 0x000000ffff147224 */ /* 0x001fc400078e0003 */
[----:B------:R-:W-:Y:S01]  /*71130*/  IMAD.MOV.U32 R21, RZ, RZ, R2 ;  /* 0x000000ffff157224 */ /* 0x000fe200078e0002 */
[----:B----4-:R-:W-:Y:S01]  /*71140*/  STL.64 [R1+0x61b8], R18 ;  /* 0x0061b81201007387 */ /* 0x010fe20000100a00 */
[----:B---3--:R0:W-:Y:S03]  /*71150*/  STL.64 [R1+0x61b0], R16 ;  /* 0x0061b01001007387 */ /* 0x0081e60000100a00 */
[----:B0-----:R-:W3:Y:S01]  /*71160*/  LDL.LU.64 R16, [R1+0x1500] ;  /* 0x0015000001107983 */ /* 0x001ee20000300a00 */
[----:B------:R-:W3:Y:S02]  /*71170*/  LDL.LU.64 R18, [R1+0x1508] ;  /* 0x0015080001127983 */ /* 0x000ee40000300a00 */
[----:B------:R0:W-:Y:S02]  /*71180*/  STL.64 [R1+0x6160], R20 ;  /* 0x0061601401007387 */ /* 0x0001e40000100a00 */
[----:B0-----:R-:W4:Y:S01]  /*71190*/  LDL.LU.64 R20, [R1+0x1430] ;  /* 0x0014300001147983 */ /* 0x001f220000300a00 */
[----:B------:R-:W3:Y:S01]  /*711a0*/  LDL.LU.64 R22, [R1+0x1438] ;  /* 0x0014380001167983 */ /* 0x000ee20000300a00 */
[----:B--2---:R-:W-:Y:S02]  /*711b0*/  HMMA.16816.F32 R4, R24, R12, R4 ;  /* 0x0000000c1804723c */ /* 0x004fe40000001804 */
[----:B---3--:R-:W-:Y:S01]  /*711c0*/  STL.64 [R1+0x6178], R22 ;  /* 0x0061781601007387 */ /* 0x008fe20000100a00 */
[----:B----4-:R0:W-:Y:S03]  /*711d0*/  STL.64 [R1+0x6170], R20 ;  /* 0x0061701401007387 */ /* 0x0101e60000100a00 */
[----:B0-----:R-:W2:Y:S01]  /*711e0*/  LDL.LU.64 R20, [R1+0x1440] ;  /* 0x0014400001147983 */ /* 0x001ea20000300a00 */
[----:B------:R-:W3:Y:S03]  /*711f0*/  LDL.LU.64 R22, [R1+0x1448] ;  /* 0x0014480001167983 */ /* 0x000ee60000300a00 */
[----:B---3--:R-:W-:Y:S01]  /*71200*/  STL.64 [R1+0x6190], R22 ;  /* 0x0061901601007387 */ /* 0x008fe20000100a00 */
[----:B--2---:R0:W-:Y:S03]  /*71210*/  STL.64 [R1+0x6188], R20 ;  /* 0x0061881401007387 */ /* 0x0041e60000100a00 */
[----:B0-----:R-:W2:Y:S01]  /*71220*/  LDL.LU.64 R20, [R1+0x1450] ;  /* 0x0014500001147983 */ /* 0x001ea20000300a00 */
[----:B------:R-:W2:Y:S02]  /*71230*/  LDL.LU.64 R22, [R1+0x1458] ;  /* 0x0014580001167983 */ /* 0x000ea40000300a00 */
[----:B------:R-:W3:Y:S02]  /*71240*/  LDL.LU.64 R8, [R1+0x1410] ;  /* 0x0014100001087983 */ /* 0x000ee40000300a00 */
[----:B------:R-:W3:Y:S04]  /*71250*/  LDL.LU.64 R10, [R1+0x1418] ;  /* 0x00141800010a7983 */ /* 0x000ee80000300a00 */
[----:B------:R0:W-:Y:S01]  /*71260*/  STL.64 [R1+0x940], R4 ;  /* 0x0009400401007387 */ /* 0x0001e20000100a00 */
[----:B------:R1:W-:Y:S03]  /*71270*/  STL.64 [R1+0x948], R6 ;  /* 0x0009480601007387 */ /* 0x0003e60000100a00 */
[----:B0-----:R-:W4:Y:S01]  /*71280*/  LDL.LU.64 R4, [R1+0x61c8] ;  /* 0x0061c80001047983 */ /* 0x001f220000300a00 */
[----:B-1----:R-:W-:-:S02]  /*71290*/  IMAD.MOV.U32 R7, RZ, RZ, R12 ;  /* 0x000000ffff077224 */ /* 0x002fc400078e000c */
[----:B------:R-:W-:Y:S02]  /*712a0*/  IMAD.MOV.U32 R6, RZ, RZ, R13 ;  /* 0x000000ffff067224 */ /* 0x000fe400078e000d */
[----:B------:R-:W2:Y:S02]  /*712b0*/  LDL.LU.64 R12, [R1+0x61c0] ;  /* 0x0061c000010c7983 */ /* 0x000ea40000300a00 */
[C---:B--2---:R-:W-:Y:S02]  /*712c0*/  HMMA.16816.F32 R12, R24.reuse, R12, R16 ;  /* 0x0000000c180c723c */ /* 0x044fe40000001810 */
[----:B------:R-:W2:Y:S01]  /*712d0*/  LDL.LU.64 R18, [R1+0x61b8] ;  /* 0x0061b80001127983 */ /* 0x000ea20000300a00 */
[----:B------:R-:W2:Y:S11]  /*712e0*/  LDL.LU.64 R16, [R1+0x61b0] ;  /* 0x0061b00001107983 */ /* 0x000eb60000300a00 */
[----:B------:R-:W-:Y:S09]  /*712f0*/  @!UPT UIADD3 URZ, URZ, URZ, URZ ;  /* 0x0000003f3f3ff290 */ /* 0x000ff2000fffe03f */
        /* <DEDUP_REMOVED lines=11> */
[----:B------:R-:W2:Y:S02]  /*713b0*/  LDL.LU.64 R12, [R1+0x6198] ;  /* 0x00619800010c7983 */ /* 0x000ea40000300a00 */
        /* <DEDUP_REMOVED lines=18> */
[----:B------:R0:W-:Y:S01]  /*714e0*/  STL.64 [R1+0x9d0], R20 ;  /* 0x0009d01401007387 */ /* 0x0001e20000100a00 */
[----:B------:R-:W-:Y:S03]  /*714f0*/  STL.64 [R1+0x9d8], R22 ;  /* 0x0009d81601007387 */ /* 0x000fe60000100a00 */
[----:B0-----:R-:W2:Y:S01]  /*71500*/  LDL.LU.64 R20, [R1+0x6160] ;  /* 0x0061600001147983 */ /* 0x001ea20000300a00 */
[----:B------:R-:W2:Y:S02]  /*71510*/  LDL.LU.64 R14, [R1+0x6158] ;  /* 0x00615800010e7983 */ /* 0x000ea40000300a00 */
[----:B------:R-:W2:Y:S02]  /*71520*/  LDL.LU.64 R12, [R1+0x6150] ;  /* 0x00615000010c7983 */ /* 0x000ea40000300a00 */
[C---:B--2---:R-:W-:Y:S11]  /*71530*/  HMMA.16816.F32 R12, R24.reuse, R20, R12 ;  /* 0x00000014180c723c */ /* 0x044ff6000000180c */
[----:B------:R-:W-:Y:S11]  /*71540*/  @!UPT UIADD3 URZ, URZ, URZ, URZ ;  /* 0x0000003f3f3ff290 */ /* 0x000ff6000fffe03f */
[----:B------:R-:W-:Y:S01]  /*71550*/  @!UPT UIADD3 URZ, URZ, URZ, URZ ;  /* 0x0000003f3f3ff290 */ /* 0x000fe2000fffe03f */
[----:B------:R-:W-:Y:S01]  /*71560*/  STL.64 [R1+0x9f0], R12 ;  /* 0x0009f00c01007387 */ /* 0x000fe20000100a00 */
[----:B------:R0:W-:Y:S03]  /*71570*/  STL.64 [R1+0x9f8], R14 ;  /* 0x0009f80e01007387 */ /* 0x0001e60000100a00 */
[----:B0-----:R-:W2:Y:S01]  /*71580*/  LDL.LU.64 R14, [R1+0x6148] ;  /* 0x00614800010e7983 */ /* 0x001ea20000300a00 */
[----:B------:R-:W3:Y:S02]  /*71590*/  LDL.LU.64 R12, [R1+0x6140] ;  /* 0x00614000010c7983 */ /* 0x000ee40000300a00 */
[----:B------:R0:W-:Y:S02]  /*715a0*/  STL.64 [R1+0x6090], R20 ;  /* 0x0060901401007387 */ /* 0x0001e40000100a00 */
[----:B0-----:R-:W4:Y:S01]  /*715b0*/  LDL.LU.64 R20, [R1+0x1340] ;  /* 0x0013400001147983 */ /* 0x001f220000300a00 */
[----:B------:R-:W4:Y:S01]  /*715c0*/  LDL.LU.64 R22, [R1+0x1348] ;  /* 0x0013480001167983 */ /* 0x000f220000300a00 */
[C---:B---3--:R-:W-:Y:S11]  /*715d0*/  HMMA.16816.F32 R8, R24.reuse, R12, R8 ;  /* 0x0000000c1808723c */ /* 0x048ff60000001808 */
[----:B------:R-:W-:Y:S11]  /*715e0*/  @!UPT UIADD3 URZ, URZ, URZ, URZ ;  /* 0x0000003f3f3ff290 */ /* 0x000ff6000fffe03f */
[----:B------:R-:W-:Y:S01]  /*715f0*/  @!UPT UIADD3 URZ, URZ, URZ, URZ ;  /* 0x0000003f3f3ff290 */ /* 0x000fe2000fffe03f */
[----:B------:R-:W-:Y:S01]  /*71600*/  STL.64 [R1+0xa10], R8 ;  /* 0x000a100801007387 */ /* 0x000fe20000100a00 */
[----:B------:R0:W-:Y:S03]  /*71610*/  STL.64 [R1+0xa18], R10 ;  /* 0x000a180a01007387 */ /* 0x0001e60000100a00 */
[----:B0-----:R-:W3:Y:S01]  /*71620*/  LDL.LU.64 R10, [R1+0x6138] ;  /* 0x00613800010a7983 */ /* 0x001ee20000300a00 */
[----:B------:R-:W3:Y:S02]  /*71630*/  LDL.LU.64 R8, [R1+0x6130] ;  /* 0x0061300001087983 */ /* 0x000ee40000300a00 */
[----:B--2---:R-:W-:Y:S02]  /*71640*/  STL.64 [R1+0x60a0], R14 ;  /* 0x0060a00e01007387 */ /* 0x004fe40000100a00 */
[----:B------:R0:W-:Y:S02]  /*71650*/  STL.64 [R1+0x6098], R12 ;  /* 0x0060980c01007387 */ /* 0x0001e40000100a00 */
[----:B0-----:R-:W3:Y:S01]  /*71660*/  LDL.LU.64 R12, [R1+0x1400] ;  /* 0x00140000010c7983 */ /* 0x001ee20000300a00 */
[----:B------:R-:W3:Y:S02]  /*71670*/  LDL.LU.64 R14, [R1+0x1408] ;  /* 0x00140800010e7983 */ /* 0x000ee40000300a00 */
[C---:B---3--:R-:W-:Y:S01]  /*71680*/  HMMA.16816.F32 R12, R24.reuse, R8, R12 ;  /* 0x00000008180c723c */ /* 0x048fe2000000180c */
[----:B------:R-:W-:Y:S11]  /*71690*/  STL.64 [R1+0x6088], R8 ;  /* 0x0060880801007387 */ /* 0x000ff60000100a00 */
[----:B------:R-:W-:Y:S11]  /*716a0*/  @!UPT UIADD3 URZ, URZ, URZ, URZ ;  /* 0x0000003f3f3ff290 */ /* 0x000ff6000fffe03f */
[----:B------:R-:W-:Y:S01]  /*716b0*/  STL.64 [R1+0xa40], R12 ;  /* 0x000a400c01007387 */ /* 0x000fe20000100a00 */
[----:B------:R4:W-:Y:S02]  /*716c0*/  STL.64 [R1+0xa48], R14 ;  /* 0x000a480e01007387 */ /* 0x0009e40000100a00 */
[----:B----4-:R-:W-:Y:S01]  /*716d0*/  HMMA.16816.F32 R12, R24, R4, R20 ;  /* 0x00000004180c723c */ /* 0x010fe20000001814 */
[----:B------:R-:W2:Y:S01]  /*716e0*/  LDL.LU.64 R20, [R1+0x1310] ;  /* 0x0013100001147983 */ /* 0x000ea20000300a00 */
[----:B------:R-:W2:Y:S05]  /*716f0*/  LDL.LU.64 R22, [R1+0x1318] ;  /* 0x0013180001167983 */ /* 0x000eaa0000300a00 */
[----:B------:R-:W-:-:S02]  /*71700*/  IMAD.MOV.U32 R24, RZ, RZ, R29 ;  /* 0x000000ffff187224 */ /* 0x000fc400078e001d */
[----:B------:R-:W-:Y:S11]  /*71710*/  IMAD.MOV.U32 R25, RZ, RZ, R28 ;  /* 0x000000ffff197224 */ /* 0x000ff600078e001c */
[----:B------:R-:W-:Y:S03]  /*71720*/  @!UPT UIADD3 URZ, URZ, URZ, URZ ;  /* 0x0000003f3f3ff290 */ /* 0x000fe6000fffe03f */
[----:B------:R0:W-:Y:S01]  /*71730*/  STL.64 [R1+0xa30], R12 ;  /* 0x000a300c01007387 */ /* 0x0001e20000100a00 */
[----:B------:R-:W-:Y:S02]  /*71740*/  STL.64 [R1+0xa38], R14 ;  /* 0x000a380e01007387 */ /* 0x000fe40000100a00 */
[----:B0-----:R-:W-:Y:S02]  /*71750*/  IMAD.MOV.U32 R12, RZ, RZ, R18 ;  /* 0x000000ffff0c7224 */ /* 0x001fe400078e0012 */
[----:B------:R-:W-:Y:S01]  /*71760*/  IMAD.MOV.U32 R13, RZ, RZ, R19 ;  /* 0x000000ffff0d7224 */ /* 0x000fe200078e0013 */
[----:B------:R-:W2:Y:S01]  /*71770*/  LDL.LU R18, [R1+0x612c] ;  /* 0x00612c0001127983 */ /* 0x000ea20000300800 */
[----:B------:R-:W2:Y:S02]  /*71780*/  LDL.LU R19, [R1+0x6128] ;  /* 0x0061280001137983 */ /* 0x000ea40000300800 */
[----:B------:R0:W-:Y:S02]  /*71790*/  STL.64 [R1+0x60f8], R24 ;  /* 0x0060f81801007387 */ /* 0x0001e40000100a00 */
[----:B0-----:R-:W-:-:S02]  /*717a0*/  IMAD.MOV.U32 R24, RZ, RZ, R11 ;  /* 0x000000ffff187224 */ /* 0x001fc400078e000b */
[----:B------:R-:W-:-:S05]  /*717b0*/  IMAD.MOV.U32 R25, RZ, RZ, R10 ;  /* 0x000000ffff197224 */ /* 0x000fca00078e000a */
[----:B------:R0:W-:Y:S04]  /*717c0*/  STL.64 [R1+0x6108], R24 ;  /* 0x0061081801007387 */ /* 0x0001e80000100a00 */
[----:B0-----:R-:W3:Y:S04]  /*717d0*/  LDL.64 R24, [R1+0x50] ;  /* 0x0000500001187983 */ /* 0x001ee80000100a00 */
[----:B---3--:R0:W-:Y:S04]  /*717e0*/  STL.64 [R1+0x6120], R24 ;  /* 0x0061201801007387 */ /* 0x0081e80000100a00 */
[----:B0-----:R-:W2:Y:S01]  /*717f0*/  LDL.64 R24, [R1+0x60] ;  /* 0x0000600001187983 */ /* 0x001ea20000100a00 */
[----:B------:R0:W-:Y:S03]  /*71800*/  STL.64 [R1+0x60c8], R12 ;  /* 0x0060c80c01007387 */ /* 0x0001e60000100a00 */
[----:B0-----:R-:W3:Y:S04]  /*71810*/  LDL.64 R12, [R1+0xc0] ;  /* 0x0000c000010c7983 */ /* 0x001ee80000100a00 */
[----:B---3--:R0:W-:Y:S01]  /*71820*/  STL.64 [R1+0x60e0], R12 ;  /* 0x0060e00c01007387 */ /* 0x0081e20000100a00 */
[----:B------:R-:W3:Y:S02]  /*71830*/  LDL.LU.64 R8, [R1+0x12e0] ;  /* 0x0012e00001087983 */ /* 0x000ee40000300a00 */
[----:B------:R-:W4:Y:S02]  /*71840*/  LDL.LU.64 R10, [R1+0x12e8] ;  /* 0x0012e800010a7983 */ /* 0x000f240000300a00 */
[----:B0-----:R-:W-:-:S02]  /*71850*/  IMAD.MOV.U32 R12, RZ, RZ, R7 ;  /* 0x000000ffff0c7224 */ /* 0x001fc400078e0007 */
[----:B------:R-:W-:Y:S01]  /*71860*/  IMAD.MOV.U32 R13, RZ, RZ, R6 ;  /* 0x000000ffff0d7224 */ /* 0x000fe200078e0006 */
[----:B--2---:R-:W-:Y:S01]  /*71870*/  HMMA.16816.F32 R20, R16, R24, R20 ;  /* 0x000000181014723c */ /* 0x004fe20000001814 */
[----:B----4-:R-:W-:Y:S01]  /*71880*/  STL.64 [R1+0x6118], R10 ;  /* 0x0061180a01007387 */ /* 0x010fe20000100a00 */
[----:B---3--:R0:W-:Y:S03]  /*71890*/  STL.64 [R1+0x6110], R8 ;  /* 0x0061100801007387 */ /* 0x0081e60000100a00 */
[----:B0-----:R-:W2:Y:S01]  /*718a0*/  LDL.LU.64 R8, [R1+0x1300] ;  /* 0x0013000001087983 */ /* 0x001ea20000300a00 */
[----:B------:R-:W2:Y:S02]  /*718b0*/  LDL.LU.64 R10, [R1+0x1308] ;  /* 0x00130800010a7983 */ /* 0x000ea40000300a00 */
[----:B------:R0:W-:Y:S02]  /*718c0*/  STL.64 [R1+0x60f0], R12 ;  /* 0x0060f00c01007387 */ /* 0x0001e40000100a00 */
[----:B0-----:R-:W3:Y:S01]  /*718d0*/  LDL.64 R12, [R1+0x40] ;  /* 0x00004000010c7983 */ /* 0x001ee20000100a00 */
[----:B------:R0:W-:Y:S03]  /*718e0*/  STL.64 [R1+0x60b0], R4 ;  /* 0x0060b00401007387 */ /* 0x0001e60000100a00 */
[----:B0-----:R-:W4:Y:S04]  /*718f0*/  LDL.64 R4, [R1+0x20] ;  /* 0x0000200001047983 */ /* 0x001f280000100a00 */
[----:B----4-:R0:W-:Y:S04]  /*71900*/  STL.64 [R1+0x6100], R4 ;  /* 0x0061000401007387 */ /* 0x0101e80000100a00 */
[----:B0-----:R-:W4:Y:S01]  /*71910*/  LDL.LU.64 R4, [R1+0x12d0] ;  /* 0x0012d00001047983 */ /* 0x001f220000300a00 */
[----:B------:R-:W4:Y:S02]  /*71920*/  LDL.LU.64 R6, [R1+0x12d8] ;  /* 0x0012d80001067983 */ /* 0x000f240000300a00 */
[----:B------:R-:W-:Y:S02]  /*71930*/  STL.64 [R1+0xa50], R20 ;  /* 0x000a501401007387 */ /* 0x000fe40000100a00 */
[----:B------:R0:W-:Y:S02]  /*71940*/  STL.64 [R1+0xa58], R22 ;  /* 0x000a581601007387 */ /* 0x0001e40000100a00 */
[----:B0-----:R-:W-:-:S02]  /*71950*/  IMAD.MOV.U32 R23, RZ, RZ, R24 ;  /* 0x000000ffff177224 */ /* 0x001fc400078e0018 */
[----:B------:R-:W-:Y:S02]  /*71960*/  IMAD.MOV.U32 R22, RZ, RZ, R25 ;  /* 0x000000ffff167224 */ /* 0x000fe400078e0019 */
[----:B------:R-:W2:Y:S03]  /*71970*/  LDL.LU.64 R24, [R1+0x6120] ;  /* 0x0061200001187983 */ /* 0x000ea60000300a00 */
[----:B------:R0:W-:Y:S02]  /*71980*/  STL.64 [R1+0x60e8], R22 ;  /* 0x0060e81601007387 */ /* 0x0001e40000100a00 */
[----:B------:R-:W3:Y:S01]  /*71990*/  LDL.LU.64 R20, [R1+0x11f0] ;  /* 0x0011f00001147983 */ /* 0x000ee20000300a00 */
[----:B0-----:R-:W3:Y:S01]  /*719a0*/  LDL.LU.64 R22, [R1+0x11f8] ;  /* 0x0011f80001167983 */ /* 0x001ee20000300a00 */
[C---:B--2---:R-:W-:Y:S11]  /*719b0*/  HMMA.16816.F32 R8, R16.reuse, R24, R8 ;  /* 0x000000181008723c */ /* 0x044ff60000001808 */
[----:B------:R-:W-:Y:S11]  /*719c0*/  @!UPT UIADD3 URZ, URZ, URZ, URZ ;  /* 0x0000003f3f3ff290 */ /* 0x000ff6000fffe03f */
[----:B------:R-:W-:Y:S01]  /*719d0*/  @!UPT UIADD3 URZ, URZ, URZ, URZ ;  /* 0x0000003f3f3ff290 */ /* 0x000fe2000fffe03f */
[----:B------:R-:W-:Y:S01]  /*719e0*/  STL.64 [R1+0xa70], R8 ;  /* 0x000a700801007387 */ /* 0x000fe20000100a00 */
[----:B------:R0:W-:Y:S03]  /*719f0*/  STL.64 [R1+0xa78], R10 ;  /* 0x000a780a01007387 */ /* 0x0001e60000100a00 */
[----:B0-----:R-:W3:Y:S01]  /*71a00*/  LDL.LU.64 R10, [R1+0x6118] ;  /* 0x00611800010a7983 */ /* 0x001ee20000300a00 */
[----:B------:R-:W3:Y:S02]  /*71a10*/  LDL.LU.64 R8, [R1+0x6110] ;  /* 0x0061100001087983 */ /* 0x000ee40000300a00 */
[----:B------:R-:W-:Y:S02]  /*71a20*/  IMAD.MOV.U32 R29, RZ, RZ, R24 ;  /* 0x000000ffff1d7224 */ /* 0x000fe400078e0018 */
[----:B------:R-:W-:Y:S02]  /*71a30*/  IMAD.MOV.U32 R28, RZ, RZ, R25 ;  /* 0x000000ffff1c7224 */ /* 0x000fe400078e0019 */
[----:B------:R-:W4:Y:S01]  /*71a40*/  LDL.LU.64 R24, [R1+0x6108] ;  /* 0x0061080001187983 */ /* 0x000f220000300a00 */
[C---:B---3--:R-:W-:Y:S08]  /*71a50*/  HMMA.16816.F32 R8, R16.reuse, R12, R8 ;  /* 0x0000000c1008723c */ /* 0x048ff00000001808 */
[C---:B----4-:R-:W-:Y:S11]  /*71a60*/  HMMA.16816.F32 R24, R16.reuse, R24, R4 ;  /* 0x000000181018723c */ /* 0x050ff60000001804 */
[----:B------:R-:W-:Y:S04]  /*71a70*/  @!UPT UIADD3 URZ, URZ, URZ, URZ ;  /* 0x0000003f3f3ff290 */ /* 0x000fe8000fffe03f */
[----:B------:R0:W-:Y:S01]  /*71a80*/  STL.64 [R1+0xaa0], R8 ;  /* 0x000aa00801007387 */ /* 0x0001e20000100a00 */
[----:B------:R-:W-:Y:S02]  /*71a90*/  STL.64 [R1+0xaa8], R10 ;  /* 0x000aa80a01007387 */ /* 0x000fe40000100a00 */
[----:B0-----:R-:W-:Y:S02]  /*71aa0*/  IMAD.MOV.U32 R9, RZ, RZ, R12 ;  /* 0x000000ffff097224 */ /* 0x001fe400078e000c */
[----:B------:R-:W-:Y:S02]  /*71ab0*/  IMAD.MOV.U32 R8, RZ, RZ, R13 ;  /* 0x000000ffff087224 */ /* 0x000fe400078e000d */
[----:B------:R-:W2:Y:S01]  /*71ac0*/  LDL.LU.64 R12, [R1+0x1150] ;  /* 0x00115000010c7983 */ /* 0x000ea20000300a00 */
[----:B------:R-:W2:Y:S02]  /*71ad0*/  LDL.LU.64 R14, [R1+0x1158] ;  /* 0x00115800010e7983 */ /* 0x000ea40000300a00 */
[----:B------:R-:W3:Y:S02]  /*71ae0*/  LDL.LU.64 R4, [R1+0x6100] ;  /* 0x0061000001047983 */ /* 0x000ee40000300a00 */
[----:B------:R0:W-:Y:S01]  /*71af0*/  STL.64 [R1+0xac0], R24 ;  /* 0x000ac01801007387 */ /* 0x0001e20000100a00 */
[----:B------:R-:W-:Y:S04]  /*71b00*/  STL.64 [R1+0xac8], R26 ;  /* 0x000ac81a01007387 */ /* 0x000fe80000100a00 */
[----:B0-----:R-:W2:Y:S01]  /*71b10*/  LDL.LU.64 R24, [R1+0x60f8] ;  /* 0x0060f80001187983 */ /* 0x001ea20000300a00 */
[----:B---3--:R-:W-:Y:S01]  /*71b20*/  HMMA.16816.F32 R20, R16, R4, R20 ;  /* 0x000000041014723c */ /* 0x008fe20000001814 */
[----:B------:R-:W-:-:S02]  /*71b30*/  IMAD.MOV.U32 R11, RZ, RZ, R4 ;  /* 0x000000ffff0b7224 */ /* 0x000fc400078e0004 */
[----:B------:R-:W-:Y:S11]  /*71b40*/  IMAD.MOV.U32 R10, RZ, RZ, R5 ;  /* 0x000000ffff0a7224 */ /* 0x000ff600078e0005 */
[----:B------:R-:W-:Y:S09]  /*71b50*/  @!UPT UIADD3 URZ, URZ, URZ, URZ ;  /* 0x0000003f3f3ff290 */ /* 0x000ff2000fffe03f */
[----:B------:R0:W-:Y:S01]  /*71b60*/  STL.64 [R1+0xae0], R20 ;  /* 0x000ae01401007387 */ /* 0x0001e20000100a00 */
[----:B------:R1:W-:Y:S03]  /*71b70*/  STL.64 [R1+0xae8], R22 ;  /* 0x000ae81601007387 */ /* 0x0003e60000100a00 */
[----:B0-----:R-:W3:Y:S01]  /*71b80*/  LDL.LU.64 R20, [R1+0x11d0] ;  /* 0x0011d00001147983 */ /* 0x001ee20000300a00 */
[----:B-1----:R-:W3:Y:S02]  /*71b90*/  LDL.LU.64 R22, [R1+0x11d8] ;  /* 0x0011d80001167983 */ /* 0x002ee40000300a00 */
[----:B------:R-:W-:Y:S02]  /*71ba0*/  STL.64 [R1+0x60c0], R10 ;  /* 0x0060c00a01007387 */ /* 0x000fe40000100a00 */
[----:B------:R0:W-:Y:S02]  /*71bb0*/  STL.64 [R1+0x60b8], R8 ;  /* 0x0060b80801007387 */ /* 0x0001e40000100a00 */
[----:B0-----:R-:W4:Y:S01]  /*71bc0*/  LDL.LU.64 R8, [R1+0x1120] ;  /* 0x0011200001087983 */ /* 0x001f220000300a00 */
[----:B------:R-:W3:Y:S01]  /*71bd0*/  LDL.LU.64 R10, [R1+0x1128] ;  /* 0x00112800010a7983 */ /* 0x000ee20000300a00 */
[C---:B--2---:R-:W-:Y:S02]  /*71be0*/  HMMA.16816.F32 R24, R16.reuse, R24, R12 ;  /* 0x000000181018723c */ /* 0x044fe4000000180c */
[----:B---3--:R-:W-:Y:S01]  /*71bf0*/  STL.64 [R1+0x60d8], R10 ;  /* 0x0060d80a01007387 */ /* 0x008fe20000100a00 */
[----:B----4-:R0:W-:Y:S03]  /*71c00*/  STL.64 [R1+0x60d0], R8 ;  /* 0x0060d00801007387 */ /* 0x0101e60000100a00 */
[----:B0-----:R-:W2:Y:S01]  /*71c10*/  LDL.LU.64 R8, [R1+0x1170] ;  /* 0x0011700001087983 */ /* 0x001ea20000300a00 */
[----:B------:R-:W2:Y:S02]  /*71c20*/  LDL.LU.64 R10, [R1+0x1178] ;  /* 0x00117800010a7983 */ /* 0x000ea40000300a00 */
[----:B------:R-:W3:Y:S02]  /*71c30*/  LDL.LU.64 R4, [R1+0x10f0] ;  /* 0x0010f00001047983 */ /* 0x000ee40000300a00 */
[----:B------:R-:W3:Y:S01]  /*71c40*/  LDL.LU.64 R6, [R1+0x10f8] ;  /* 0x0010f80001067983 */ /* 0x000ee20000300a00 */
[----:B------:R-:W4:Y:S11]  /*71c50*/  LDL.LU.64 R12, [R1+0x60f0] ;  /* 0x0060f000010c7983 */ /* 0x000f360000300a00 */
[----:B------:R-:W-:Y:S02]  /*71c60*/  STL.64 [R1+0xb00], R24 ;  /* 0x000b001801007387 */ /* 0x000fe40000100a00 */
[----:B------:R-:W-:Y:S02]  /*71c70*/  STL.64 [R1+0xb08], R26 ;  /* 0x000b081a01007387 */ /* 0x000fe40000100a00 */
[----:B------:R-:W0:Y:S04]  /*71c80*/  LDSM.16.MT88.4 R24, [R0+0x20180] ;  /* 0x020180000018783b */ /* 0x000e280000004200 */
[----:B0-----:R-:W-:Y:S01]  /*71c90*/  STL.64 [R1+0x5f80], R26 ;  /* 0x005f801a01007387 */ /* 0x001fe20000100a00 */
[----:B------:R0:W-:Y:S03]  /*71ca0*/  STL.64 [R1+0x5f78], R24 ;  /* 0x005f781801007387 */ /* 0x0001e60000100a00 */
[----:B0-----:R-:W3:Y:S01]  /*71cb0*/  LDL.64 R24, [R1+0xa0] ;  /* 0x0000a00001187983 */ /* 0x001ee20000100a00 */
[----:B------:R-:W-:Y:S01]  /*71cc0*/  STL [R1+0x5540], R0 ;  /* 0x0055400001007387 */ /* 0x000fe20000100800 */
[----:B----4-:R-:W-:Y:S02]  /*71cd0*/  HMMA.16816.F32 R12, R16, R12, R20 ;  /* 0x0000000c100c723c */ /* 0x010fe40000001814 */
[----:B------:R-:W4:Y:S11]  /*71ce0*/  LDL.LU.64 R22, [R1+0x60e8] ;  /* 0x0060e80001167983 */ /* 0x000f360000300a00 */
[----:B------:R-:W-:Y:S10]  /*71cf0*/  @!UPT UIADD3 URZ, URZ, URZ, URZ ;  /* 0x0000003f3f3ff290 */ /* 0x000ff4000fffe03f */
[----:B------:R0:W-:Y:S01]  /*71d00*/  STL.64 [R1+0xb30], R12 ;  /* 0x000b300c01007387 */ /* 0x0001e20000100a00 */
[----:B------:R-:W-:Y:S03]  /*71d10*/  STL.64 [R1+0xb38], R14 ;  /* 0x000b380e01007387 */ /* 0x000fe60000100a00 */
[----:B0-----:R-:W2:Y:S01]  /*71d20*/  LDL.LU.64 R12, [R1+0x60e0] ;  /* 0x0060e000010c7983 */ /* 0x001ea20000300a00 */
[----:B------:R-:W-:Y:S02]  /*71d30*/  IMAD.MOV.U32 R20, RZ, RZ, R3 ;  /* 0x000000ffff147224 */ /* 0x000fe400078e0003 */
[----:B------:R-:W-:-:S05]  /*71d40*/  IMAD.MOV.U32 R21, RZ, RZ, R2 ;  /* 0x000000ffff157224 */ /* 0x000fca00078e0002 */
[----:B------:R0:W-:Y:S01]  /*71d50*/  STL.64 [R1+0x60a8], R20 ;  /* 0x0060a81401007387 */ /* 0x0001e20000100a00 */
[----:B------:R-:W3:Y:S03]  /*71d60*/  LDL R2, [R1+0x33ec] ;  /* 0x0033ec0001027983 */ /* 0x000ee60000100800 */
[----:B0-----:R-:W3:Y:S01]  /*71d70*/  LDL.64 R20, [R1+0x90] ;  /* 0x0000900001147983 */ /* 0x001ee20000100a00 */
        /* <DEDUP_REMOVED lines=10> */
[----:B------:R-:W2:Y:S01]  /*71e20*/  LDL.LU.64 R10, [R1+0x60c0] ;  /* 0x0060c000010a7983 */ /* 0x000ea20000300a00 */
[----:B------:R-:W4:Y:S11]  /*71e30*/  LDL.LU.64 R8, [R1+0x60b8] ;  /* 0x0060b80001087983 */ /* 0x000f360000300a00 */
[----:B------:R-:W-:Y:S10]  /*71e40*/  @!UPT UIADD3 URZ, URZ, URZ, URZ ;  /* 0x0000003f3f3ff290 */ /* 0x000ff4000fffe03f */
[----:B------:R-:W-:Y:S01]  /*71e50*/  STL.64 [R1+0xb60], R12 ;  /* 0x000b600c01007387 */ /* 0x000fe20000100a00 */
[----:B------:R3:W-:Y:S02]  /*71e60*/  STL.64 [R1+0xb68], R14 ;  /* 0x000b680e01007387 */ /* 0x0007e40000100a00 */
[----:B---3--:R-:W-:Y:S01]  /*71e70*/  HMMA.16816.F32 R12, R16, R24, R4 ;  /* 0x00000018100c723c */ /* 0x008fe20000001804 */
[----:B------:R-:W3:Y:S01]  /*71e80*/  LDL.LU.64 R4, [R1+0x10c0] ;  /* 0x0010c00001047983 */ /* 0x000ee20000300a00 */
[----:B------:R-:W3:Y:S11]  /*71e90*/  LDL.LU.64 R6, [R1+0x10c8] ;  /* 0x0010c80001067983 */ /* 0x000ef60000300a00 */
[----:B------:R-:W-:Y:S10]  /*71ea0*/  @!UPT UIADD3 URZ, URZ, URZ, URZ ;  /* 0x0000003f3f3ff290 */ /* 0x000ff4000fffe03f */
[----:B------:R0:W-:Y:S01]  /*71eb0*/  STL.64 [R1+0xb80], R12 ;  /* 0x000b800c01007387 */ /* 0x0001e20000100a00 */
[----:B------:R1:W-:Y:S02]  /*71ec0*/  STL.64 [R1+0xb88], R14 ;  /* 0x000b880e01007387 */ /* 0x0003e40000100a00 */
[----:B------:R2:W-:Y:S01]  /*71ed0*/  STL.64 [R1+0x5ff0], R24 ;  /* 0x005ff01801007387 */ /* 0x0005e20000100a00 */
[----:B0-----:R-:W4:Y:S01]  /*71ee0*/  LDL.LU.64 R12, [R1+0x1090] ;  /* 0x00109000010c7983 */ /* 0x001f220000300a00 */
[----:B-1----:R-:W4:Y:S02]  /*71ef0*/  LDL.LU.64 R14, [R1+0x1098] ;  /* 0x00109800010e7983 */ /* 0x002f240000300a00 */
[----:B--2---:R-:W-:Y:S02]  /*71f00*/  IMAD.MOV.U32 R24, RZ, RZ, R11 ;  /* 0x000000ffff187224 */ /* 0x004fe400078e000b */
[----:B------:R-:W-:-:S05]  /*71f10*/  IMAD.MOV.U32 R25, RZ, RZ, R10 ;  /* 0x000000ffff197224 */ /* 0x000fca00078e000a */
[----:B------:R0:W-:Y:S04]  /*71f20*/  STL.64 [R1+0x6020], R24 ;  /* 0x0060201801007387 */ /* 0x0001e80000100a00 */
[----:B0-----:R-:W2:Y:S01]  /*71f30*/  LDL.LU.64 R24, [R1+0xfd0] ;  /* 0x000fd00001187983 */ /* 0x001ea20000300a00 */
[----:B------:R-:W2:Y:S01]  /*71f40*/  LDL.LU.64 R26, [R1+0xfd8] ;  /* 0x000fd800011a7983 */ /* 0x000ea20000300a00 */
[----:B---3--:R-:W-:Y:S02]  /*71f50*/  HMMA.16816.F32 R4, R16, R20, R4 ;  /* 0x000000141004723c */ /* 0x008fe40000001804 */
[----:B--2---:R-:W-:Y:S01]  /*71f60*/  STL.64 [R1+0x6030], R26 ;  /* 0x0060301a01007387 */ /* 0x004fe20000100a00 */
[----:B------:R4:W-:Y:S02]  /*71f70*/  STL.64 [R1+0x6028], R24 ;  /* 0x0060281801007387 */ /* 0x0009e40000100a00 */
[----:B----4-:R-:W-:-:S02]  /*71f80*/  IMAD.MOV.U32 R24, RZ, RZ, R9 ;  /* 0x000000ffff187224 */ /* 0x010fc400078e0009 */
[----:B------:R-:W-:Y:S02]  /*71f90*/  IMAD.MOV.U32 R25, RZ, RZ, R8 ;  /* 0x000000ffff197224 */ /* 0x000fe400078e0008 */
[----:B------:R-:W2:Y:S01]  /*71fa0*/  LDL.LU.64 R8, [R1+0xbf0] ;  /* 0x000bf00001087983 */ /* 0x000ea20000300a00 */
[----:B------:R-:W2:Y:S02]  /*71fb0*/  LDL.LU.64 R10, [R1+0xbf8] ;  /* 0x000bf800010a7983 */ /* 0x000ea40000300a00 */
[----:B------:R0:W-:Y:S02]  /*71fc0*/  STL.64 [R1+0x6040], R24 ;  /* 0x0060401801007387 */ /* 0x0001e40000100a00 */
[----:B0-----:R-:W-:Y:S02]  /*71fd0*/  IMAD.MOV.U32 R24, RZ, RZ, R29 ;  /* 0x000000ffff187224 */ /* 0x001fe400078e001d */
[----:B------:R-:W-:-:S05]  /*71fe0*/  IMAD.MOV.U32 R25, RZ, RZ, R28 ;  /* 0x000000ffff197224 */ /* 0x000fca00078e001c */
[----:B------:R0:W-:Y:S02]  /*71ff0*/  STL.64 [R1+0x6058], R24 ;  /* 0x0060581801007387 */ /* 0x0001e40000100a00 */
[----:B0-----:R-:W-:Y:S02]  /*72000*/  IMAD.MOV.U32 R24, RZ, RZ, R23 ;  /* 0x000000ffff187224 */ /* 0x001fe400078e0017 */
[----:B------:R-:W-:-:S05]  /*72010*/  IMAD.MOV.U32 R25, RZ, RZ, R22 ;  /* 0x000000ffff197224 */ /* 0x000fca00078e0016 */
[----:B------:R0:W-:Y:S04]  /*72020*/  STL.64 [R1+0x6080], R24 ;  /* 0x0060801801007387 */ /* 0x0001e80000100a00 */
[----:B0-----:R-:W3:Y:S01]  /*72030*/  LDL.LU.64 R24, [R1+0xbd0] ;  /* 0x000bd00001187983 */ /* 0x001ee20000300a00 */
[----:B------:R-:W3:Y:S02]  /*72040*/  LDL.LU.64 R26, [R1+0xbd8] ;  /* 0x000bd800011a7983 */ /* 0x000ee40000300a00 */
[----:B------:R0:W-:Y:S02]  /*72050*/  STL.64 [R1+0xb90], R4 ;  /* 0x000b900401007387 */ /* 0x0001e40000100a00 */
[----:B------:R1:W-:Y:S01]  /*72060*/  STL.64 [R1+0xb98], R6 ;  /* 0x000b980601007387 */ /* 0x0003e20000100a00 */
        /* <DEDUP_REMOVED lines=10> */
[----:B0-----:R-:W3:Y:S01]  /*72110*/  LDL.LU.64 R20, [R1+0x6090] ;  /* 0x0060900001147983 */ /* 0x001ee20000300a00 */
[C---:B--2---:R-:W-:Y:S08]  /*72120*/  HMMA.16816.F32 R8, R16.reuse, R12, R8 ;  /* 0x0000000c1008723c */ /* 0x044ff00000001808 */
[C---:B---3--:R-:W-:Y:S01]  /*72130*/  HMMA.16816.F32 R20, R16.reuse, R20, R24 ;  /* 0x000000141014723c */ /* 0x048fe20000001818 */
[----:B------:R-:W2:Y:S01]  /*72140*/  LDL.LU.64 R24, [R1+0xc20] ;  /* 0x000c200001187983 */ /* 0x000ea20000300a00 */
[----:B------:R-:W2:Y:S11]  /*72150*/  LDL.LU.64 R26, [R1+0xc28] ;  /* 0x000c2800011a7983 */ /* 0x000eb60000300a00 */
[----:B------:R-:W-:Y:S10]  /*72160*/  @!UPT UIADD3 URZ, URZ, URZ, URZ ;  /* 0x0000003f3f3ff290 */ /* 0x000ff4000fffe03f */
[----:B------:R0:W-:Y:S01]  /*72170*/  STL.64 [R1+0xbd0], R20 ;  /* 0x000bd01401007387 */ /* 0x0001e20000100a00 */
[----:B------:R1:W-:Y:S03]  /*72180*/  STL.64 [R1+0xbd8], R22 ;  /* 0x000bd81601007387 */ /* 0x0003e60000100a00 */
[----:B0-----:R-:W4:Y:S01]  /*72190*/  LDL.LU.64 R20, [R1+0xc10] ;  /* 0x000c100001147983 */ /* 0x001f220000300a00 */
[----:B-1----:R-:W4:Y:S02]  /*721a0*/  LDL.LU.64 R22, [R1+0xc18] ;  /* 0x000c180001167983 */ /* 0x002f240000300a00 */
[----:B------:R0:W-:Y:S02]  /*721b0*/  STL.64 [R1+0xbf0], R8 ;  /* 0x000bf00801007387 */ /* 0x0001e40000100a00 */
[----:B------:R-:W-:Y:S01]  /*721c0*/  STL.64 [R1+0xbf8], R10 ;  /* 0x000bf80a01007387 */ /* 0x000fe20000100a00 */
[----:B0-----:R-:W2:Y:S01]  /*721d0*/  LDL.LU.64 R8, [R1+0x6088] ;  /* 0x0060880001087983 */ /* 0x001ea20000300a00 */
[----:B------:R-:W-:Y:S02]  /*721e0*/  STL.64 [R1+0x5fa8], R14 ;  /* 0x005fa80e01007387 */ /* 0x000fe40000100a00 */
[----:B------:R0:W-:Y:S02]  /*721f0*/  STL.64 [R1+0x5fa0], R12 ;  /* 0x005fa00c01007387 */ /* 0x0001e40000100a00 */
[----:B0-----:R-:W3:Y:S04]  /*72200*/  LDL.64 R12, [R1+0x30] ;  /* 0x00003000010c7983 */ /* 0x001ee80000100a00 */
[----:B---3--:R0:W-:Y:S04]  /*72210*/  STL.64 [R1+0x6038], R12 ;  /* 0x0060380c01007387 */ /* 0x0081e80000100a00 */
[----:B0-----:R-:W3:Y:S01]  /*72220*/  LDL.LU.64 R12, [R1+0xc80] ;  /* 0x000c8000010c7983 */ /* 0x001ee20000300a00 */
[----:B------:R-:W3:Y:S01]  /*72230*/  LDL.LU.64 R14, [R1+0xc88] ;  /* 0x000c8800010e7983 */ /* 0x000ee20000300a00 */
[C---:B--2---:R-:W-:Y:S02]  /*72240*/  HMMA.16816.F32 R24, R16.reuse, R8, R24 ;  /* 0x000000081018723c */ /* 0x044fe40000001818 */
[----:B---3--:R-:W-:Y:S01]  /*72250*/  STL.64 [R1+0x6050], R14 ;  /* 0x0060500e01007387 */ /* 0x008fe20000100a00 */
[----:B------:R0:W-:Y:S03]  /*72260*/  STL.64 [R1+0x6048], R12 ;  /* 0x0060480c01007387 */ /* 0x0001e60000100a00 */
[----:B0-----:R-:W2:Y:S01]  /*72270*/  LDL.LU.64 R12, [R1+0xc60] ;  /* 0x000c6000010c7983 */ /* 0x001ea20000300a00 */
[----:B------:R-:W3:Y:S01]  /*72280*/  LDL.LU.64 R14, [R1+0xc68] ;  /* 0x000c6800010e7983 */ /* 0x000ee20000300a00 */
[----:B----4-:R-:W-:Y:S02]  /*72290*/  HMMA.16816.F32 R16, R16, R4, R20 ;  /* 0x000000041010723c */ /* 0x010fe40000001814 */
[----:B---3--:R-:W-:Y:S01]  /*722a0*/  STL.64 [R1+0x6068], R14 ;  /* 0x0060680e01007387 */ /* 0x008fe20000100a00 */
[----:B--2---:R0:W-:Y:S03]  /*722b0*/  STL.64 [R1+0x6060], R12 ;  /* 0x0060600c01007387 */ /* 0x0041e60000100a00 */
[----:B0-----:R-:W2:Y:S01]  /*722c0*/  LDL.LU.64 R12, [R1+0xc40] ;  /* 0x000c4000010c7983 */ /* 0x001ea20000300a00 */
[----:B------:R-:W2:Y:S08]  /*722d0*/  LDL.LU.64 R14, [R1+0xc48] ;  /* 0x000c4800010e7983 */ /* 0x000eb00000300a00 */
[----:B------:R0:W-:Y:S02]  /*722e0*/  STL.64 [R1+0xc20], R24 ;  /* 0x000c201801007387 */ /* 0x0001e40000100a00 */
[----:B------:R-:W-:Y:S01]  /*722f0*/  STL.64 [R1+0xc28], R26 ;  /* 0x000c281a01007387 */ /* 0x000fe20000100a00 */
[----:B0-----:R-:W2:Y:S01]  /*72300*/  LDL.LU.64 R24, [R1+0x6080] ;  /* 0x0060800001187983 */ /* 0x001ea20000300a00 */
[----:B------:R-:W2:Y:S02]  /*72310*/  LDL.LU.64 R22, [R1+0x6078] ;  /* 0x0060780001167983 */ /* 0x000ea40000300a00 */
[----:B------:R-:W2:Y:S02]  /*72320*/  LDL.LU.64 R20, [R1+0x6070] ;  /* 0x0060700001147983 */ /* 0x000ea40000300a00 */
[----:B------:R0:W-:Y:S01]  /*72330*/  STL.64 [R1+0xc10], R16 ;  /* 0x000c101001007387 */ /* 0x0001e20000100a00 */
[----:B------:R-:W-:Y:S04]  /*72340*/  STL.64 [R1+0xc18], R18 ;  /* 0x000c181201007387 */ /* 0x000fe80000100a00 */
[----:B0-----:R-:W3:Y:S01]  /*72350*/  LDL.64 R16, [R1+0x10] ;  /* 0x0000100001107983 */ /* 0x001ee20000100a00 */
        /* <DEDUP_REMOVED lines=18> */
[----:B------:R-:W-:Y:S01]  /*72480*/  STL.64 [R1+0xc80], R24 ;  /* 0x000c801801007387 */ /* 0x000fe20000100a00 */
[----:B------:R0:W-:Y:S03]  /*72490*/  STL.64 [R1+0xc88], R26 ;  /* 0x000c881a01007387 */ /* 0x0001e60000100a00 */
[----:B0-----:R-:W4:Y:S01]  /*724a0*/  LDL.LU.64 R26, [R1+0x6030] ;  /* 0x00603000011a7983 */ /* 0x001f220000300a00 */
[----:B------:R-:W4:Y:S02]  /*724b0*/  LDL.LU.64 R24, [R1+0x6028] ;  /* 0x0060280001187983 */ /* 0x000f240000300a00 */
[----:B--2---:R-:W-:Y:S02]  /*724c0*/  IMAD.MOV.U32 R11, RZ, RZ, R12 ;  /* 0x000000ffff0b7224 */ /* 0x004fe400078e000c */
[----:B------:R-:W-:Y:S01]  /*724d0*/  IMAD.MOV.U32 R10, RZ, RZ, R13 ;  /* 0x000000ffff0a7224 */ /* 0x000fe200078e000d */
[C---:B----4-:R-:W-:Y:S11]  /*724e0*/  HMMA.16816.F32 R24, R20.reuse, R12, R24 ;  /* 0x0000000c1418723c */ /* 0x050ff60000001818 */
[----:B------:R-:W-:Y:S11]  /*724f0*/  @!UPT UIADD3 URZ, URZ, URZ, URZ ;  /* 0x0000003f3f3ff290 */ /* 0x000ff6000fffe03f */
[----:B------:R-:W-:Y:S01]  /*72500*/  @!UPT UIADD3 URZ, URZ, URZ, URZ ;  /* 0x0000003f3f3ff290 */ /* 0x000fe2000fffe03f */
[----:B------:R0:W-:Y:S01]  /*72510*/  STL.64 [R1+0xcb0], R24 ;  /* 0x000cb01801007387 */ /* 0x0001e20000100a00 */
[----:B------:R-:W-:Y:S03]  /*72520*/  STL.64 [R1+0xcb8], R26 ;  /* 0x000cb81a01007387 */ /* 0x000fe60000100a00 */
[----:B0-----:R-:W2:Y:S01]  /*72530*/  LDL.LU.64 R24, [R1+0x6020] ;  /* 0x0060200001187983 */ /* 0x001ea20000300a00 */
[----:B------:R-:W4:Y:S03]  /*72540*/  LDL.64 R12, [R1+0x70] ;  /* 0x00007000010c7983 */ /* 0x000f260000100a00 */
[----:B----4-:R0:W-:Y:S04]  /*72550*/  STL.64 [R1+0x5fc0], R12 ;  /* 0x005fc00c01007387 */ /* 0x0101e80000100a00 */
[----:B0-----:R-:W2:Y:S01]  /*72560*/  LDL.LU.64 R12, [R1+0xec0] ;  /* 0x000ec000010c7983 */ /* 0x001ea20000300a00 */
[----:B------:R-:W2:Y:S02]  /*72570*/  LDL.LU.64 R14, [R1+0xec8] ;  /* 0x000ec800010e7983 */ /* 0x000ea40000300a00 */
[----:B------:R-:W-:Y:S01]  /*72580*/  STL [R1+0x5f88], R11 ;  /* 0x005f880b01007387 */ /* 0x000fe20000100800 */
[----:B--2---:R-:W-:Y:S01]  /*72590*/  HMMA.16816.F32 R24, R20, R24, R12 ;  /* 0x000000181418723c */ /* 0x004fe2000000180c */
[----:B------:R-:W2:Y:S04]  /*725a0*/  LDL.64 R12, [R1+0x80] ;  /* 0x00008000010c7983 */ /* 0x000ea80000100a00 */
[----:B--2---:R-:W-:Y:S11]  /*725b0*/  STL.64 [R1+0x5fd0], R12 ;  /* 0x005fd00c01007387 */ /* 0x004ff60000100a00 */
[----:B------:R-:W-:Y:S07]  /*725c0*/  @!UPT UIADD3 URZ, URZ, URZ, URZ ;  /* 0x0000003f3f3ff290 */ /* 0x000fee000fffe03f */
[----:B------:R0:W-:Y:S02]  /*725d0*/  STL.64 [R1+0xcd0], R24 ;  /* 0x000cd01801007387 */ /* 0x0001e40000100a00 */
[----:B------:R-:W-:Y:S01]  /*725e0*/  STL.64 [R1+0xcd8], R26 ;  /* 0x000cd81a01007387 */ /* 0x000fe20000100a00 */
[----:B0-----:R-:W2:Y:S04]  /*725f0*/  LDL.64 R24, [R1+0xb0] ;  /* 0x0000b00001187983 */ /* 0x001ea80000100a00 */
[----:B--2---:R0:W-:Y:S04]  /*72600*/  STL.64 [R1+0x6008], R24 ;  /* 0x0060081801007387 */ /* 0x0041e80000100a00 */
[----:B0-----:R-:W2:Y:S01]  /*72610*/  LDL.LU.64 R24, [R1+0xe70] ;  /* 0x000e700001187983 */ /* 0x001ea20000300a00 */
[----:B------:R-:W2:Y:S02]  /*72620*/  LDL.LU.64 R26, [R1+0xe78] ;  /* 0x000e7800011a7983 */ /* 0x000ea40000300a00 */
[----:B------:R-:W-:-:S02]  /*72630*/  IMAD.MOV.U32 R12, RZ, RZ, R7 ;  /* 0x000000ffff0c7224 */ /* 0x000fc400078e0007 */
[----:B------:R-:W-:Y:S02]  /*72640*/  IMAD.MOV.U32 R13, RZ, RZ, R6 ;  /* 0x000000ffff0d7224 */ /* 0x000fe400078e0006 */
[----:B---3--:R-:W-:-:S03]  /*72650*/  IMAD.MOV.U32 R5, RZ, RZ, R16 ;  /* 0x000000ffff057224 */ /* 0x008fc600078e0010 */
[----:B------:R0:W-:Y:S04]  /*72660*/  STL.64 [R1+0x5fe8], R12 ;  /* 0x005fe80c01007387 */ /* 0x0001e80000100a00 */
[----:B0-----:R-:W3:Y:S01]  /*72670*/  LDL.64 R12, [R1] ;  /* 0x00000000010c7983 */ /* 0x001ee20000100a00 */
[----:B--2---:R-:W-:Y:S11]  /*72680*/  HMMA.16816.F32 R24, R20, R16, R24 ;  /* 0x000000101418723c */ /* 0x004ff60000001818 */
[----:B------:R-:W-:Y:S11]  /*72690*/  @!UPT UIADD3 URZ, URZ, URZ, URZ ;  /* 0x0000003f3f3ff290 */ /* 0x000ff6000fffe03f */
[----:B------:R-:W-:Y:S01]  /*726a0*/  @!UPT UIADD3 URZ, URZ, URZ, URZ ;  /* 0x0000003f3f3ff290 */ /* 0x000fe2000fffe03f */
[----:B------:R-:W-:Y:S01]  /*726b0*/  STL.64 [R1+0xcf0], R24 ;  /* 0x000cf01801007387 */ /* 0x000fe20000100a00 */
[----:B------:R-:W-:Y:S02]  /*726c0*/  STL.64 [R1+0xcf8], R26 ;  /* 0x000cf81a01007387 */ /* 0x000fe40000100a00 */
[----:B------:R0:W-:Y:S02]  /*726d0*/  STL.64 [R1+0x5fc8], R4 ;  /* 0x005fc80401007387 */ /* 0x0001e40000100a00 */
[----:B0-----:R-:W2:Y:S01]  /*726e0*/  LDL.LU.64 R4, [R1+0xea0] ;  /* 0x000ea00001047983 */ /* 0x001ea20000300a00 */
[----:B------:R-:W2:Y:S02]  /*726f0*/  LDL.LU.64 R6, [R1+0xea8] ;  /* 0x000ea80001067983 */ /* 0x000ea40000300a00 */
[----:B------:R-:W-:Y:S02]  /*72700*/  IMAD.MOV.U32 R11, RZ, RZ, R17 ;  /* 0x000000ffff0b7224 */ /* 0x000fe400078e0011 */
[----:B------:R-:W0:Y:S04]  /*72710*/  LDSM.16.MT88.4 R16, [R2+0x20000] ;  /* 0x020000000210783b */ /* 0x000e280000004200 */
[----:B------:R-:W-:Y:S01]  /*72720*/  STL.64 [R1+0x5f98], R10 ;  /* 0x005f980a01007387 */ /* 0x000fe20000100a00 */
[----:B------:R-:W-:Y:S02]  /*72730*/  STL.64 [R1+0x5f90], R8 ;  /* 0x005f900801007387 */ /* 0x000fe40000100a00 */
[----:B------:R-:W-:Y:S02]  /*72740*/  STL [R1+0x5f50], R2 ;  /* 0x005f500201007387 */ /* 0x000fe40000100800 */
[----:B---3--:R-:W-:-:S02]  /*72750*/  IMAD.MOV.U32 R29, RZ, RZ, R12 ;  /* 0x000000ffff1d7224 */ /* 0x008fc400078e000c */
[----:B------:R-:W-:Y:S01]  /*72760*/  IMAD.MOV.U32 R28, RZ, RZ, R13 ;  /* 0x000000ffff1c7224 */ /* 0x000fe200078e000d */
[----:B0-----:R-:W-:Y:S01]  /*72770*/  STL.64 [R1+0x5e90], R18 ;  /* 0x005e901201007387 */ /* 0x001fe20000100a00 */
[----:B------:R-:W-:Y:S01]  /*72780*/  STL.64 [R1+0x5e88], R16 ;  /* 0x005e881001007387 */ /* 0x000fe20000100a00 */
[----:B--2---:R-:W-:Y:S11]  /*72790*/  HMMA.16816.F32 R4, R20, R12, R4 ;  /* 0x0000000c1404723c */ /* 0x004ff60000001804 */
[----:B------:R-:W-:Y:S11]  /*727a0*/  @!UPT UIADD3 URZ, URZ, URZ, URZ ;  /* 0x0000003f3f3ff290 */ /* 0x000ff6000fffe03f */
[----:B------:R-:W-:Y:S01]  /*727b0*/  @!UPT UIADD3 URZ, URZ, URZ, URZ ;  /* 0x0000003f3f3ff290 */ /* 0x000fe2000fffe03f */
[----:B------:R-:W-:Y:S01]  /*727c0*/  STL.64 [R1+0xd20], R4 ;  /* 0x000d200401007387 */ /* 0x000fe20000100a00 */
[----:B------:R-:W-:Y:S02]  /*727d0*/  STL.64 [R1+0xd28], R6 ;  /* 0x000d280601007387 */ /* 0x000fe40000100a00 */
[----:B------:R-:W2:Y:S02]  /*727e0*/  LDL.LU.64 R12, [R1+0xd60] ;  /* 0x000d6000010c7983 */ /* 0x000ea40000300a00 */
[----:B------:R-:W3:Y:S02]  /*727f0*/  LDL.LU.64 R14, [R1+0xd68] ;  /* 0x000d6800010e7983 */ /* 0x000ee40000300a00 */
[----:B---3--:R-:W-:Y:S01]  /*72800*/  STL.64 [R1+0x6000], R14 ;  /* 0x0060000e01007387 */ /* 0x008fe20000100a00 */
[----:B--2---:R0:W-:Y:S03]  /*72810*/  STL.64 [R1+0x5ff8], R12 ;  /* 0x005ff80c01007387 */ /* 0x0041e60000100a00 */
[----:B0-----:R-:W2:Y:S01]  /*72820*/  LDL.LU.64 R12, [R1+0xd50] ;  /* 0x000d5000010c7983 */ /* 0x001ea20000300a00 */
[----:B------:R-:W3:Y:S03]  /*72830*/  LDL.LU.64 R14, [R1+0xd58] ;  /* 0x000d5800010e7983 */ /* 0x000ee60000300a00 */
[----:B---3--:R-:W-:Y:S01]  /*72840*/  STL.64 [R1+0x6018], R14 ;  /* 0x0060180e01007387 */ /* 0x008fe20000100a00 */
[----:B--2---:R0:W-:Y:S03]  /*72850*/  STL.64 [R1+0x6010], R12 ;  /* 0x0060100c01007387 */ /* 0x0041e60000100a00 */
[----:B0-----:R-:W2:Y:S01]  /*72860*/  LDL.LU.64 R12, [R1+0xe90] ;  /* 0x000e9000010c7983 */ /* 0x001ea20000300a00 */
[----:B------:R-:W2:Y:S02]  /*72870*/  LDL.LU.64 R14, [R1+0xe98] ;  /* 0x000e9800010e7983 */ /* 0x000ea40000300a00 */
[----:B------:R-:W3:Y:S02]  /*72880*/  LDL.LU.64 R4, [R1+0xd80] ;  /* 0x000d800001047983 */ /* 0x000ee40000300a00 */
[----:B------:R-:W4:Y:S02]  /*72890*/  LDL.LU.64 R6, [R1+0xd88] ;  /* 0x000d880001067983 */ /* 0x000f240000300a00 */
[----:B------:R-:W-:-:S02]  /*728a0*/  IMAD.MOV.U32 R24, RZ, RZ, R3 ;  /* 0x000000ffff187224 */ /* 0x000fc400078e0003 */
[----:B------:R-:W-:Y:S01]  /*728b0*/  IMAD.MOV.U32 R25, RZ, RZ, R0 ;  /* 0x000000ffff197224 */ /* 0x000fe200078e0000 */
[----:B----4-:R-:W-:Y:S01]  /*728c0*/  STL.64 [R1+0x5fe0], R6 ;  /* 0x005fe00601007387 */ /* 0x010fe20000100a00 */
[----:B---3--:R0:W-:Y:S03]  /*728d0*/  STL.64 [R1+0x5fd8], R4 ;  /* 0x005fd80401007387 */ /* 0x0081e60000100a00 */
[----:B0-----:R-:W3:Y:S01]  /*728e0*/  LDL.LU.64 R4, [R1+0xd70] ;  /* 0x000d700001047983 */ /* 0x001ee20000300a00 */
[----:B------:R-:W3:Y:S02]  /*728f0*/  LDL.LU.64 R6, [R1+0xd78] ;  /* 0x000d780001067983 */ /* 0x000ee40000300a00 */
[----:B------:R-:W4:Y:S02]  /*72900*/  LDL.LU.64 R8, [R1+0xda0] ;  /* 0x000da00001087983 */ /* 0x000f240000300a00 */
[----:B------:R-:W3:Y:S01]  /*72910*/  LDL.LU.64 R10, [R1+0xda8] ;  /* 0x000da800010a7983 */ /* 0x000ee20000300a00 */
[C---:B--2---:R-:W-:Y:S01]  /*72920*/  HMMA.16816.F32 R24, R20.reuse, R24, R12 ;  /* 0x000000181418723c */ /* 0x044fe2000000180c */
[----:B---3--:R-:W-:Y:S01]  /*72930*/  STL.64 [R1+0x5fb8], R10 ;  /* 0x005fb80a01007387 */ /* 0x008fe20000100a00 */
[----:B----4-:R0:W-:Y:S03]  /*72940*/  STL.64 [R1+0x5fb0], R8 ;  /* 0x005fb00801007387 */ /* 0x0101e60000100a00 */
[----:B0-----:R-:W2:Y:S01]  /*72950*/  LDL.LU.64 R8, [R1+0xd90] ;  /* 0x000d900001087983 */ /* 0x001ea20000300a00 */
[----:B------:R-:W2:Y:S02]  /*72960*/  LDL.LU.64 R10, [R1+0xd98] ;  /* 0x000d9800010a7983 */ /* 0x000ea40000300a00 */
[----:B------:R-:W3:Y:S02]  /*72970*/  LDL.64 R16, [R1+0x60] ;  /* 0x0000600001107983 */ /* 0x000ee40000100a00 */
[----:B------:R-:W-:Y:S01]  /*72980*/  STL [R1+0x5f74], R28 ;  /* 0x005f741c01007387 */ /* 0x000fe20000100800 */
[----:B------:R-:W-:Y:S01]  /*72990*/  STL [R1+0x5f70], R29 ;  /* 0x005f701d01007387 */ /* 0x000fe20000100800 */
[----:B------:R-:W4:Y:S02]  /*729a0*/  LDL.LU.64 R14, [R1+0x6018] ;  /* 0x00601800010e7983 */ /* 0x000f240000300a00 */
[----:B------:R-:W4:Y:S09]  /*729b0*/  LDL.LU.64 R12, [R1+0x6010] ;  /* 0x00601000010c7983 */ /* 0x000f320000300a00 */
[----:B------:R0:W-:Y:S01]  /*729c0*/  STL.64 [R1+0xd40], R24 ;  /* 0x000d401801007387 */ /* 0x0001e20000100a00 */
[----:B------:R-:W-:Y:S04]  /*729d0*/  STL.64 [R1+0xd48], R26 ;  /* 0x000d481a01007387 */ /* 0x000fe80000100a00 */
[----:B0-----:R-:W4:Y:S02]  /*729e0*/  LDL.LU.64 R24, [R1+0x6008] ;  /* 0x0060080001187983 */ /* 0x001f240000300a00 */
[C---:B----4-:R-:W-:Y:S01]  /*729f0*/  HMMA.16816.F32 R12, R20.reuse, R24, R12 ;  /* 0x00000018140c723c */ /* 0x050fe2000000180c */
[----:B------:R-:W-:Y:S11]  /*72a00*/  IMAD.MOV.U32 R2, RZ, RZ, R25 ;  /* 0x000000ffff027224 */ /* 0x000ff600078e0019 */
[----:B------:R-:W-:Y:S11]  /*72a10*/  @!UPT UIADD3 URZ, URZ, URZ, URZ ;  /* 0x0000003f3f3ff290 */ /* 0x000ff6000fffe03f */
[----:B------:R-:W-:Y:S01]  /*72a20*/  STL.64 [R1+0xd50], R12 ;  /* 0x000d500c01007387 */ /* 0x000fe20000100a00 */
[----:B------:R0:W-:Y:S03]  /*72a30*/  STL.64 [R1+0xd58], R14 ;  /* 0x000d580e01007387 */ /* 0x0001e60000100a00 */
[----:B0-----:R-:W4:Y:S01]  /*72a40*/  LDL.LU.64 R14, [R1+0x6000] ;  /* 0x00600000010e7983 */ /* 0x001f220000300a00 */
[----:B------:R-:W4:Y:S02]  /*72a50*/  LDL.LU.64 R12, [R1+0x5ff8] ;  /* 0x005ff800010c7983 */ /* 0x000f240000300a00 */
[----:B------:R-:W4:Y:S02]  /*72a60*/  LDL.LU.64 R24, [R1+0x5ff0] ;  /* 0x005ff00001187983 */ /* 0x000f240000300a00 */
[C---:B----4-:R-:W-:Y:S11]  /*72a70*/  HMMA.16816.F32 R12, R20.reuse, R24, R12 ;  /* 0x00000018140c723c */ /* 0x050ff6000000180c */
[----:B------:R-:W-:Y:S11]  /*72a80*/  @!UPT UIADD3 URZ, URZ, URZ, URZ ;  /* 0x0000003f3f3ff290 */ /* 0x000ff6000fffe03f */
[----:B------:R-:W-:Y:S01]  /*72a90*/  @!UPT UIADD3 URZ, URZ, URZ, URZ ;  /* 0x0000003f3f3ff290 */ /* 0x000fe2000fffe03f */
[----:B------:R0:W-:Y:S01]  /*72aa0*/  STL.64 [R1+0xd60], R12 ;  /* 0x000d600c01007387 */ /* 0x0001e20000100a00 */
[----:B------:R1:W-:Y:S03]  /*72ab0*/  STL.64 [R1+0xd68], R14 ;  /* 0x000d680e01007387 */ /* 0x0003e60000100a00 */
[----:B0-----:R-:W1:Y:S01]  /*72ac0*/  LDL.LU.64 R12, [R1+0x5fe8] ;  /* 0x005fe800010c7983 */ /* 0x001e620000300a00 */
[----:B------:R-:W-:Y:S02]  /*72ad0*/  IMAD.MOV.U32 R28, RZ, RZ, R24 ;  /* 0x000000ffff1c7224 */ /* 0x000fe400078e0018 */
[----:B------:R-:W-:Y:S02]  /*72ae0*/  IMAD.MOV.U32 R29, RZ, RZ, R25 ;  /* 0x000000ffff1d7224 */ /* 0x000fe400078e0019 */
[----:B------:R-:W4:Y:S01]  /*72af0*/  LDL.LU.64 R24, [R1+0xdc0] ;  /* 0x000dc00001187983 */ /* 0x000f220000300a00 */
[----:B------:R-:W4:Y:S01]  /*72b00*/  LDL.LU.64 R26, [R1+0xdc8] ;  /* 0x000dc800011a7983 */ /* 0x000f220000300a00 */
[C---:B-1----:R-:W-:Y:S02]  /*72b10*/  HMMA.16816.F32 R12, R20.reuse, R12, R4 ;  /* 0x0000000c140c723c */ /* 0x042fe40000001804 */
        /* <DEDUP_REMOVED lines=24> */
[----:B------:R-:W2:Y:S02]  /*72ca0*/  LDL.LU.64 R12, [R1+0x5fa0] ;  /* 0x005fa000010c7983 */ /* 0x000ea40000300a00 */
[----:B--2---:R-:W-:Y:S11]  /*72cb0*/  HMMA.16816.F32 R8, R20, R12, R8 ;  /* 0x0000000c1408723c */ /* 0x004ff60000001808 */
[----:B------:R-:W-:Y:S11]  /*72cc0*/  @!UPT UIADD3 URZ, URZ, URZ, URZ ;  /* 0x0000003f3f3ff290 */ /* 0x000ff6000fffe03f */
[----:B------:R-:W-:Y:S01]  /*72cd0*/  @!UPT UIADD3 URZ, URZ, URZ, URZ ;  /* 0x0000003f3f3ff290 */ /* 0x000fe2000fffe03f */
[----:B------:R-:W-:Y:S01]  /*72ce0*/  STL.64 [R1+0xda0], R8 ;  /* 0x000da00801007387 */ /* 0x000fe20000100a00 */
[----:B------:R0:W-:Y:S03]  /*72cf0*/  STL.64 [R1+0xda8], R10 ;  /* 0x000da80a01007387 */ /* 0x0001e60000100a00 */
[----:B0-----:R-:W2:Y:S01]  /*72d00*/  LDL.LU.64 R10, [R1+0x5f98] ;  /* 0x005f9800010a7983 */ /* 0x001ea20000300a00 */
[----:B------:R-:W4:Y:S02]  /*72d10*/  LDL.LU.64 R8, [R1+0x5f90] ;  /* 0x005f900001087983 */ /* 0x000f240000300a00 */
[----:B------:R-:W-:Y:S02]  /*72d20*/  STL.64 [R1+0x5eb0], R14 ;  /* 0x005eb00e01007387 */ /* 0x000fe40000100a00 */
[----:B------:R0:W-:Y:S02]  /*72d30*/  STL.64 [R1+0x5ea8], R12 ;  /* 0x005ea80c01007387 */ /* 0x0001e40000100a00 */
[----:B0-----:R-:W-:-:S02]  /*72d40*/  IMAD.MOV.U32 R12, RZ, RZ, R5 ;  /* 0x000000ffff0c7224 */ /* 0x001fc400078e0005 */
[----:B------:R-:W3:Y:S01]  /*72d50*/  LDL.LU R5, [R1+0x5f8c] ;  /* 0x005f8c0001057983 */ /* 0x000ee20000300800 */
[----:B--2---:R-:W-:-:S03]  /*72d60*/  IMAD.MOV.U32 R13, RZ, RZ, R11 ;  /* 0x000000ffff0d7224 */ /* 0x004fc600078e000b */
[----:B------:R-:W2:Y:S02]  /*72d70*/  LDL.LU R11, [R1+0x5f88] ;  /* 0x005f8800010b7983 */ /* 0x000ea40000300800 */
[----:B------:R0:W-:Y:S02]  /*72d80*/  STL.64 [R1+0x5f40], R12 ;  /* 0x005f400c01007387 */ /* 0x0001e40000100a00 */
[----:B0-----:R-:W3:Y:S01]  /*72d90*/  LDL.LU.64 R12, [R1+0xdb0] ;  /* 0x000db000010c7983 */ /* 0x001ee20000300a00 */
[----:B------:R-:W3:Y:S01]  /*72da0*/  LDL.LU.64 R14, [R1+0xdb8] ;  /* 0x000db800010e7983 */ /* 0x000ee20000300a00 */
[C---:B----4-:R-:W-:Y:S11]  /*72db0*/  HMMA.16816.F32 R24, R20.reuse, R8, R24 ;  /* 0x000000081418723c */ /* 0x050ff60000001818 */
[----:B------:R-:W-:Y:S11]  /*72dc0*/  @!UPT UIADD3 URZ, URZ, URZ, URZ ;  /* 0x0000003f3f3ff290 */ /* 0x000ff6000fffe03f */
[----:B------:R-:W-:Y:S01]  /*72dd0*/  @!UPT UIADD3 URZ, URZ, URZ, URZ ;  /* 0x0000003f3f3ff290 */ /* 0x000fe2000fffe03f */
[----:B------:R-:W-:Y:S01]  /*72de0*/  STL.64 [R1+0xdc0], R24 ;  /* 0x000dc01801007387 */ /* 0x000fe20000100a00 */
[----:B------:R0:W-:Y:S03]  /*72df0*/  STL.64 [R1+0xdc8], R26 ;  /* 0x000dc81a01007387 */ /* 0x0001e60000100a00 */
[----:B0-----:R-:W4:Y:S01]  /*72e00*/  LDL.LU.64 R26, [R1+0x5f80] ;  /* 0x005f8000011a7983 */ /* 0x001f220000300a00 */
[----:B------:R-:W4:Y:S01]  /*72e10*/  LDL.LU.64 R24, [R1+0x5f78] ;  /* 0x005f780001187983 */ /* 0x000f220000300a00 */
[----:B---3--:R-:W-:Y:S02]  /*72e20*/  HMMA.16816.F32 R12, R20, R4, R12 ;  /* 0x00000004140c723c */ /* 0x008fe4000000180c */
[----:B------:R-:W3:Y:S11]  /*72e30*/  LDL R20, [R1+0x20] ;  /* 0x0000200001147983 */ /* 0x000ef60000100800 */
[----:B------:R-:W-:Y:S10]  /*72e40*/  @!UPT UIADD3 URZ, URZ, URZ, URZ ;  /* 0x0000003f3f3ff290 */ /* 0x000ff4000fffe03f */
[----:B------:R-:W-:Y:S01]  /*72e50*/  STL.64 [R1+0xdb0], R12 ;  /* 0x000db00c01007387 */ /* 0x000fe20000100a00 */
[----:B------:R-:W-:Y:S02]  /*72e60*/  STL.64 [R1+0xdb8], R14 ;  /* 0x000db80e01007387 */ /* 0x000fe40000100a00 */
[----:B------:R-:W3:Y:S02]  /*72e70*/  LDL R21, [R1+0x24] ;  /* 0x0000240001157983 */ /* 0x000ee40000100800 */
[----:B---3--:R0:W-:Y:S04]  /*72e80*/  STL.64 [R1+0x5f48], R20 ;  /* 0x005f481401007387 */ /* 0x0081e80000100a00 */
[----:B0-----:R-:W4:Y:S01]  /*72e90*/  LDL.LU.64 R20, [R1+0xc50] ;  /* 0x000c500001147983 */ /* 0x001f220000300a00 */
[----:B------:R-:W4:Y:S02]  /*72ea0*/  LDL.LU.64 R22, [R1+0xc58] ;  /* 0x000c580001167983 */ /* 0x000f240000300a00 */
[----:B--2---:R-:W-:-:S02]  /*72eb0*/  IMAD.MOV.U32 R12, RZ, RZ, R11 ;  /* 0x000000ffff0c7224 */ /* 0x004fc400078e000b */
[----:B------:R-:W-:-:S05]  /*72ec0*/  IMAD.MOV.U32 R13, RZ, RZ, R10 ;  /* 0x000000ffff0d7224 */ /* 0x000fca00078e000a */
[----:B------:R4:W-:Y:S01]  /*72ed0*/  STL.64 [R1+0x5f58], R12 ;  /* 0x005f580c01007387 */ /* 0x0009e20000100a00 */
[----:B------:R-:W-:Y:S02]  /*72ee0*/  STL.64 [R1+0x5f20], R4 ;  /* 0x005f200401007387 */ /* 0x000fe40000100a00 */
[----:B------:R-:W-:Y:S02]  /*72ef0*/  IMAD.MOV.U32 R11, RZ, RZ, R16 ;  /* 0x000000ffff0b7224 */ /* 0x000fe400078e0010 */
[----:B------:R-:W-:Y:S01]  /*72f00*/  IMAD.MOV.U32 R10, RZ, RZ, R17 ;  /* 0x000000ffff0a7224 */ /* 0x000fe200078e0011 */
[----:B----4-:R-:W-:Y:S11]  /*72f10*/  HMMA.16816.F32 R12, R24, R16, R20 ;  /* 0x00000010180c723c */ /* 0x010ff60000001814 */
[----:B------:R-:W-:Y:S11]  /*72f20*/  @!UPT UIADD3 URZ, URZ, URZ, URZ ;  /* 0x0000003f3f3ff290 */ /* 0x000ff6000fffe03f */
[----:B------:R-:W-:Y:S01]  /*72f30*/  @!UPT UIADD3 URZ, URZ, URZ, URZ ;  /* 0x0000003f3f3ff290 */ /* 0x000fe2000fffe03f */
[----:B------:R0:W-:Y:S01]  /*72f40*/  STL.64 [R1+0xec0], R12 ;  /* 0x000ec00c01007387 */ /* 0x0001e20000100a00 */
[----:B------:R1:W-:Y:S02]  /*72f50*/  STL.64 [R1+0xec8], R14 ;  /* 0x000ec80e01007387 */ /* 0x0003e40000100a00 */
[----:B------:R-:W2:Y:S02]  /*72f60*/  LDL.LU.64 R16, [R1+0xc30] ;  /* 0x000c300001107983 */ /* 0x000ea40000300a00 */
[----:B------:R-:W2:Y:S01]  /*72f70*/  LDL.LU.64 R18, [R1+0xc38] ;  /* 0x000c380001127983 */ /* 0x000ea20000300a00 */
[----:B------:R-:W-:Y:S01]  /*72f80*/  STL.64 [R1+0x5ec0], R10 ;  /* 0x005ec00a01007387 */ /* 0x000fe20000100a00 */
[----:B------:R3:W-:Y:S03]  /*72f90*/  STL.64 [R1+0x5eb8], R8 ;  /* 0x005eb80801007387 */ /* 0x0007e60000100a00 */
[----:B0-----:R-:W4:Y:S01]  /*72fa0*/  LDL.LU.64 R12, [R1+0xc00] ;  /* 0x000c0000010c7983 */ /* 0x001f220000300a00 */
[----:B-1----:R-:W2:Y:S02]  /*72fb0*/  LDL.LU.64 R14, [R1+0xc08] ;  /* 0x000c0800010e7983 */ /* 0x002ea40000300a00 */
[----:B---3--:R-:W-:-:S02]  /*72fc0*/  IMAD.MOV.U32 R8, RZ, RZ, R7 ;  /* 0x000000ffff087224 */ /* 0x008fc400078e0007 */
[----:B------:R-:W-:Y:S01]  /*72fd0*/  IMAD.MOV.U32 R9, RZ, RZ, R6 ;  /* 0x000000ffff097224 */ /* 0x000fe200078e0006 */
[----:B--2---:R-:W-:Y:S01]  /*72fe0*/  STL.64 [R1+0x5f68], R14 ;  /* 0x005f680e01007387 */ /* 0x004fe20000100a00 */
[----:B----4-:R0:W-:Y:S03]  /*72ff0*/  STL.64 [R1+0x5f60], R12 ;  /* 0x005f600c01007387 */ /* 0x0101e60000100a00 */
[----:B0-----:R-:W2:Y:S01]  /*73000*/  LDL.64 R12, [R1+0x50] ;  /* 0x00005000010c7983 */ /* 0x001ea20000100a00 */
[----:B------:R-:W3:Y:S02]  /*73010*/  LDL.LU.64 R20, [R1+0xbe0] ;  /* 0x000be00001147983 */ /* 0x000ee40000300a00 */
[----:B------:R-:W3:Y:S02]  /*73020*/  LDL.LU.64 R22, [R1+0xbe8] ;  /* 0x000be80001167983 */ /* 0x000ee40000300a00 */
[----:B------:R-:W4:Y:S01]  /*73030*/  LDL.LU.64 R4, [R1+0xb10] ;  /* 0x000b100001047983 */ /* 0x000f220000300a00 */
[----:B------:R-:W4:Y:S01]  /*73040*/  LDL.LU.64 R6, [R1+0xb18] ;  /* 0x000b180001067983 */ /* 0x000f220000300a00 */
[----:B------:R0:W-:Y:S03]  /*73050*/  STL.64 [R1+0x5ed0], R8 ;  /* 0x005ed00801007387 */ /* 0x0001e60000100a00 */
[----:B0-----:R-:W3:Y:S01]  /*73060*/  LDL.64 R8, [R1+0x90] ;  /* 0x0000900001087983 */ /* 0x001ee20000100a00 */
[----:B--2---:R-:W-:Y:S03]  /*73070*/  HMMA.16816.F32 R16, R24, R12, R16 ;  /* 0x0000000c1810723c */ /* 0x004fe60000001810 */
[----:B---3--:R0:W-:Y:S02]  /*73080*/  STL.64 [R1+0x5ee8], R8 ;  /* 0x005ee80801007387 */ /* 0x0081e40000100a00 */
[----:B0-----:R-:W-:-:S02]  /*73090*/  IMAD.MOV.U32 R8, RZ, RZ, R28 ;  /* 0x000000ffff087224 */ /* 0x001fc400078e001c */
[----:B------:R-:W-:Y:S01]  /*730a0*/  IMAD.MOV.U32 R9, RZ, RZ, R29 ;  /* 0x000000ffff097224 */ /* 0x000fe200078e001d */
[----:B------:R-:W2:Y:S01]  /*730b0*/  LDL.LU R28, [R1+0x5f74] ;  /* 0x005f7400011c7983 */ /* 0x000ea20000300800 */
[----:B------:R-:W3:Y:S03]  /*730c0*/  LDL.LU R29, [R1+0x5f70] ;  /* 0x005f7000011d7983 */ /* 0x000ee60000300800 */
[----:B------:R0:W-:Y:S04]  /*730d0*/  STL.64 [R1+0x5f00], R8 ;  /* 0x005f000801007387 */ /* 0x0001e80000100a00 */
[----:B0-----:R-:W2:Y:S04]  /*730e0*/  LDL R8, [R1+0x40] ;  /* 0x0000400001087983 */ /* 0x001ea80000100800 */
[----:B------:R-:W2:Y:S03]  /*730f0*/  LDL R9, [R1+0x44] ;  /* 0x0000440001097983 */ /* 0x000ea60000100800 */
[----:B------:R0:W-:Y:S02]  /*73100*/  STL.64 [R1+0xeb0], R16 ;  /* 0x000eb01001007387 */ /* 0x0001e40000100a00 */
[----:B------:R-:W-:Y:S02]  /*73110*/  STL.64 [R1+0xeb8], R18 ;  /* 0x000eb81201007387 */ /* 0x000fe40000100a00 */
[----:B------:R-:W2:Y:S02]  /*73120*/  LDL.LU.64 R14, [R1+0x5f68] ;  /* 0x005f6800010e7983 */ /* 0x000ea40000300a00 */
[----:B0-----:R-:W-:-:S02]  /*73130*/  IMAD.MOV.U32 R17, RZ, RZ, R12 ;  /* 0x000000ffff117224 */ /* 0x001fc400078e000c */
[----:B------:R-:W-:Y:S02]  /*73140*/  IMAD.MOV.U32 R16, RZ, RZ, R13 ;  /* 0x000000ffff107224 */ /* 0x000fe400078e000d */
[----:B------:R-:W2:Y:S03]  /*73150*/  LDL.LU.64 R12, [R1+0x5f60] ;  /* 0x005f6000010c7983 */ /* 0x000ea60000300a00 */
[----:B------:R0:W-:Y:S02]  /*73160*/  STL.64 [R1+0x5ec8], R16 ;  /* 0x005ec81001007387 */ /* 0x0001e40000100a00 */
[----:B0-----:R-:W3:Y:S01]  /*73170*/  LDL.LU.64 R16, [R1+0xbc0] ;  /* 0x000bc00001107983 */ /* 0x001ee20000300a00 */
[----:B------:R-:W3:Y:S01]  /*73180*/  LDL.LU.64 R18, [R1+0xbc8] ;  /* 0x000bc80001127983 */ /* 0x000ee20000300a00 */
[C---:B--2---:R-:W-:Y:S02]  /*73190*/  HMMA.16816.F32 R8, R24.reuse, R8, R12 ;  /* 0x000000081808723c */ /* 0x044fe4000000180c */
[----:B------:R-:W2:Y:S11]  /*731a0*/  LDL.LU.64 R12, [R1+0x5f58] ;  /* 0x005f5800010c7983 */ /* 0x000eb60000300a00 */
[----:B------:R-:W-:Y:S10]  /*731b0*/  @!UPT UIADD3 URZ, URZ, URZ, URZ ;  /* 0x0000003f3f3ff290 */ /* 0x000ff4000fffe03f */
[----:B------:R0:W-:Y:S01]  /*731c0*/  STL.64 [R1+0xea0], R8 ;  /* 0x000ea00801007387 */ /* 0x0001e20000100a00 */
[----:B------:R-:W-:Y:S03]  /*731d0*/  STL.64 [R1+0xea8], R10 ;  /* 0x000ea80a01007387 */ /* 0x000fe60000100a00 */
[----:B0-----:R-:W2:Y:S01]  /*731e0*/  LDL R8, [R1+0xb0] ;  /* 0x0000b00001087983 */ /* 0x001ea20000100800 */
[----:B------:R-:W-:Y:S02]  /*731f0*/  IMAD.MOV.U32 R9, RZ, RZ, R2 ;  /* 0x000000ffff097224 */ /* 0x000fe400078e0002 */
[----:B------:R-:W3:Y:S03]  /*73200*/  LDL.LU R2, [R1+0x5f50] ;  /* 0x005f500001027983 */ /* 0x000ee60000300800 */
[----:B--2---:R0:W-:Y:S04]  /*73210*/  STL.64 [R1+0x5f18], R8 ;  /* 0x005f180801007387 */ /* 0x0041e80000100a00 */
[----:B0-----:R-:W2:Y:S01]  /*73220*/  LDL.64 R8, [R1+0xc0] ;  /* 0x0000c00001087983 */ /* 0x001ea20000100a00 */
[C---:B------:R-:W-:Y:S03]  /*73230*/  HMMA.16816.F32 R12, R24.reuse, R12, R20 ;  /* 0x0000000c180c723c */ /* 0x040fe60000001814 */
[----:B--2---:R-:W-:Y:S01]  /*73240*/  STL.64 [R1+0x5f28], R8 ;  /* 0x005f280801007387 */ /* 0x004fe20000100a00 */
[----:B------:R-:W3:Y:S11]  /*73250*/  LDL.LU.64 R20, [R1+0x5f48] ;  /* 0x005f480001147983 */ /* 0x000ef60000300a00 */
[----:B------:R-:W-:Y:S08]  /*73260*/  @!UPT UIADD3 URZ, URZ, URZ, URZ ;  /* 0x0000003f3f3ff290 */ /* 0x000ff0000fffe03f */
[----:B------:R0:W-:Y:S02]  /*73270*/  STL.64 [R1+0xe90], R12 ;  /* 0x000e900c01007387 */ /* 0x0001e40000100a00 */
[----:B------:R4:W-:Y:S01]  /*73280*/  STL.64 [R1+0xe98], R14 ;  /* 0x000e980e01007387 */ /* 0x0009e20000100a00 */
[----:B0-----:R-:W4:Y:S01]  /*73290*/  LDL.LU.64 R12, [R1+0x5f40] ;  /* 0x005f4000010c7983 */ /* 0x001f220000300a00 */
[C---:B---3--:R-:W-:Y:S03]  /*732a0*/  HMMA.16816.F32 R16, R24.reuse, R20, R16 ;  /* 0x000000141810723c */ /* 0x048fe60000001810 */
[----:B------:R-:W0:Y:S05]  /*732b0*/  LDSM.16.MT88.4 R20, [R2+0x20080] ;  /* 0x020080000214783b */ /* 0x000e2a0000004200 */
[----:B----4-:R-:W-:Y:S01]  /*732c0*/  HMMA.16816.F32 R12, R24, R12, R4 ;  /* 0x0000000c180c723c */ /* 0x010fe20000001804 */
[----:B------:R-:W2:Y:S11]  /*732d0*/  LDL.LU.64 R4, [R1+0xb70] ;  /* 0x000b700001047983 */ /* 0x000eb60000300a00 */
[----:B------:R-:W-:Y:S03]  /*732e0*/  @!UPT UIADD3 URZ, URZ, URZ, URZ ;  /* 0x0000003f3f3ff290 */ /* 0x000fe6000fffe03f */
[----:B------:R-:W-:Y:S01]  /*732f0*/  STL.64 [R1+0xe80], R16 ;  /* 0x000e801001007387 */ /* 0x000fe20000100a00 */
[----:B------:R-:W-:Y:S02]  /*73300*/  STL.64 [R1+0xe88], R18 ;  /* 0x000e881201007387 */ /* 0x000fe40000100a00 */
[----:B------:R-:W3:Y:S05]  /*73310*/  LDL.LU.64 R6, [R1+0xb78] ;  /* 0x000b780001067983 */ /* 0x000eea0000300a00 */
[----:B------:R-:W-:Y:S01]  /*73320*/  STL.64 [R1+0xe70], R12 ;  /* 0x000e700c01007387 */ /* 0x000fe20000100a00 */
[----:B------:R-:W-:Y:S03]  /*73330*/  STL.64 [R1+0xe78], R14 ;  /* 0x000e780e01007387 */ /* 0x000fe60000100a00 */
[----:B---3--:R-:W-:Y:S01]  /*73340*/  STL.64 [R1+0x5f38], R6 ;  /* 0x005f380601007387 */ /* 0x008fe20000100a00 */
[----:B--2---:R1:W-:Y:S03]  /*73350*/  STL.64 [R1+0x5f30], R4 ;  /* 0x005f300401007387 */ /* 0x0043e60000100a00 */
[----:B-1----:R-:W2:Y:S01]  /*73360*/  LDL.LU.64 R4, [R1+0xba0] ;  /* 0x000ba00001047983 */ /* 0x002ea20000300a00 */
[----:B------:R-:W2:Y:S02]  /*73370*/  LDL.LU.64 R6, [R1+0xba8] ;  /* 0x000ba80001067983 */ /* 0x000ea40000300a00 */
[----:B------:R-:W3:Y:S02]  /*73380*/  LDL.LU.64 R16, [R1+0xa90] ;  /* 0x000a900001107983 */ /* 0x000ee40000300a00 */
[----:B------:R-:W4:Y:S02]  /*73390*/  LDL.LU.64 R18, [R1+0xa98] ;  /* 0x000a980001127983 */ /* 0x000f240000300a00 */
[----:B----4-:R-:W-:Y:S01]  /*733a0*/  STL.64 [R1+0x5ee0], R18 ;  /* 0x005ee01201007387 */ /* 0x010fe20000100a00 */
[----:B---3--:R1:W-:Y:S03]  /*733b0*/  STL.64 [R1+0x5ed8], R16 ;  /* 0x005ed81001007387 */ /* 0x0083e60000100a00 */
[----:B-1----:R-:W3:Y:S01]  /*733c0*/  LDL.LU.64 R16, [R1+0xab0] ;  /* 0x000ab00001107983 */ /* 0x002ee20000300a00 */
        /* <DEDUP_REMOVED lines=12> */
[----:B------:R-:W3:Y:S02]  /*73490*/  LDL.LU.64 R12, [R1+0xa80] ;  /* 0x000a8000010c7983 */ /* 0x000ee40000300a00 */
[----:B------:R-:W3:Y:S01]  /*734a0*/  LDL.LU.64 R14, [R1+0xa88] ;  /* 0x000a8800010e7983 */ /* 0x000ee20000300a00 */
[----:B0-----:R-:W-:Y:S01]  /*734b0*/  STL [R1+0x5d98], R20 ;  /* 0x005d981401007387 */ /* 0x001fe20000100800 */
[----:B------:R0:W-:Y:S02]  /*734c0*/  STL [R1+0x5d94], R21 ;  /* 0x005d941501007387 */ /* 0x0001e40000100800 */
[----:B------:R-:W-:Y:S02]  /*734d0*/  STL [R1+0x5d90], R22 ;  /* 0x005d901601007387 */ /* 0x000fe40000100800 */
[----:B------:R1:W-:Y:S01]  /*734e0*/  STL [R1+0x5d8c], R23 ;  /* 0x005d8c1701007387 */ /* 0x0003e20000100800 */
[----:B0-----:R-:W4:Y:S01]  /*734f0*/  LDL.LU.64 R20, [R1+0xa60] ;  /* 0x000a600001147983 */ /* 0x001f220000300a00 */
[----:B-1----:R-:W4:Y:S02]  /*73500*/  LDL.LU.64 R22, [R1+0xa68] ;  /* 0x000a680001167983 */ /* 0x002f240000300a00 */
        /* <DEDUP_REMOVED lines=16> */
[----:B------:R-:W-:Y:S01]  /*73610*/  STL.64 [R1+0x5e98], R4 ;  /* 0x005e980401007387 */ /* 0x000fe20000100a00 */
[----:B------:R-:W2:Y:S02]  /*73620*/  LDL.LU.64 R18, [R1+0x5f10] ;  /* 0x005f100001127983 */ /* 0x000ea40000300a00 */
[----:B------:R-:W2:Y:S11]  /*73630*/  LDL.LU.64 R16, [R1+0x5f08] ;  /* 0x005f080001107983 */ /* 0x000eb60000300a00 */
[----:B------:R-:W-:Y:S08]  /*73640*/  @!UPT UIADD3 URZ, URZ, URZ, URZ ;  /* 0x0000003f3f3ff290 */ /* 0x000ff0000fffe03f */
        /* <DEDUP_REMOVED lines=9> */
[----:B0-----:R-:W2:Y:S01]  /*736e0*/  LDL.LU.64 R8, [R1+0x5ee8] ;  /* 0x005ee80001087983 */ /* 0x001ea20000300a00 */
[----:B------:R-:W-:Y:S02]  /*736f0*/  IMAD.MOV.U32 R4, RZ, RZ, R3 ;  /* 0x000000ffff047224 */ /* 0x000fe400078e0003 */
[----:B------:R-:W-:Y:S01]  /*73700*/  IMAD.MOV.U32 R5, RZ, RZ, R0 ;  /* 0x000000ffff057224 */ /* 0x000fe200078e0000 */
        /* <DEDUP_REMOVED lines=8> */
[----:B------:R-:W2:Y:S01]  /*73790*/  LDL.LU.64 R8, [R1+0x5ed0] ;  /* 0x005ed00001087983 */ /* 0x000ea20000300a00 */
[C---:B---3--:R-:W-:Y:S08]  /*737a0*/  HMMA.16816.F32 R4, R24.reuse, R4, R12 ;  /* 0x000000041804723c */ /* 0x048ff0000000180c */
[C---:B--2---:R-:W-:Y:S01]  /*737b0*/  HMMA.16816.F32 R8, R24.reuse, R8, R16 ;  /* 0x000000081808723c */ /* 0x044fe20000001810 */
[----:B------:R-:W2:Y:S11]  /*737c0*/  LDL.LU.64 R16, [R1+0x5ec8] ;  /* 0x005ec80001107983 */ /* 0x000eb60000300a00 */
[----:B------:R-:W-:Y:S11]  /*737d0*/  @!UPT UIADD3 URZ, URZ, URZ, URZ ;  /* 0x0000003f3f3ff290 */ /* 0x000ff6000fffe03f */
[----:B------:R-:W-:Y:S01]  /*737e0*/  STL.64 [R1+0xe10], R8 ;  /* 0x000e100801007387 */ /* 0x000fe20000100a00 */
[----:B------:R0:W-:Y:S03]  /*737f0*/  STL.64 [R1+0xe18], R10 ;  /* 0x000e180a01007387 */ /* 0x0001e60000100a00 */
[----:B0-----:R-:W3:Y:S01]  /*73800*/  LDL.LU.64 R10, [R1+0x5ec0] ;  /* 0x005ec000010a7983 */ /* 0x001ee20000300a00 */
[----:B------:R-:W2:Y:S02]  /*73810*/  LDL.LU.64 R8, [R1+0x5eb8] ;  /* 0x005eb80001087983 */ /* 0x000ea40000300a00 */
[----:B------:R-:W2:Y:S02]  /*73820*/  LDL.LU.64 R14, [R1+0x5eb0] ;  /* 0x005eb000010e7983 */ /* 0x000ea40000300a00 */
[----:B------:R-:W4:Y:S01]  /*73830*/  LDL.LU.64 R12, [R1+0x5ea8] ;  /* 0x005ea800010c7983 */ /* 0x000f220000300a00 */
[----:B------:R0:W-:Y:S01]  /*73840*/  STL.64 [R1+0xdf0], R4 ;  /* 0x000df00401007387 */ /* 0x0001e20000100a00 */
[----:B------:R1:W-:Y:S03]  /*73850*/  STL.64 [R1+0xdf8], R6 ;  /* 0x000df80601007387 */ /* 0x0003e60000100a00 */
[----:B0-----:R-:W2:Y:S01]  /*73860*/  LDL.LU.64 R4, [R1+0xa00] ;  /* 0x000a000001047983 */ /* 0x001ea20000300a00 */
[----:B-1----:R-:W2:Y:S01]  /*73870*/  LDL.LU.64 R6, [R1+0xa08] ;  /* 0x000a080001067983 */ /* 0x002ea20000300a00 */
[----:B----4-:R-:W-:Y:S11]  /*73880*/  HMMA.16816.F32 R20, R24, R12, R20 ;  /* 0x0000000c1814723c */ /* 0x010ff60000001814 */
[----:B------:R-:W-:Y:S11]  /*73890*/  @!UPT UIADD3 URZ, URZ, URZ, URZ ;  /* 0x0000003f3f3ff290 */ /* 0x000ff6000fffe03f */
[----:B------:R-:W-:Y:S01]  /*738a0*/  @!UPT UIADD3 URZ, URZ, URZ, URZ ;  /* 0x0000003f3f3ff290 */ /* 0x000fe2000fffe03f */
[----:B------:R0:W-:Y:S01]  /*738b0*/  STL.64 [R1+0xde0], R20 ;  /* 0x000de01401007387 */ /* 0x0001e20000100a00 */
[----:B------:R1:W-:Y:S03]  /*738c0*/  STL.64 [R1+0xde8], R22 ;  /* 0x000de81601007387 */ /* 0x0003e60000100a00 */
[----:B0-----:R-:W4:Y:S01]  /*738d0*/  LDL.LU.64 R20, [R1+0x1680] ;  /* 0x0016800001147983 */ /* 0x001f220000300a00 */
[----:B-1----:R-:W2:Y:S03]  /*738e0*/  LDL.LU.64 R22, [R1+0x1688] ;  /* 0x0016880001167983 */ /* 0x002ea60000300a00 */
[----:B--2---:R-:W-:Y:S01]  /*738f0*/  STL.64 [R1+0x5e60], R22 ;  /* 0x005e601601007387 */ /* 0x004fe20000100a00 */
[----:B----4-:R0:W-:Y:S02]  /*73900*/  STL.64 [R1+0x5e58], R20 ;  /* 0x005e581401007387 */ /* 0x0101e40000100a00 */
[----:B0-----:R-:W-:-:S02]  /*73910*/  IMAD.MOV.U32 R20, RZ, RZ, R17 ;  /* 0x000000ffff147224 */ /* 0x001fc400078e0011 */
[----:B------:R-:W-:-:S05]  /*73920*/  IMAD.MOV.U32 R21, RZ, RZ, R16 ;  /* 0x000000ffff157224 */ /* 0x000fca00078e0010 */
[----:B------:R-:W-:Y:S01]  /*73930*/  STL.64 [R1+0x5e70], R20 ;  /* 0x005e701401007387 */ /* 0x000fe20000100a00 */
[----:B------:R-:W2:Y:S02]  /*73940*/  LDL.LU.64 R16, [R1+0x980] ;  /* 0x0009800001107983 */ /* 0x000ea40000300a00 */
[----:B------:R-:W2:Y:S02]  /*73950*/  LDL.LU.64 R18, [R1+0x988] ;  /* 0x0009880001127983 */ /* 0x000ea40000300a00 */
[----:B------:R-:W-:Y:S01]  /*73960*/  STL.64 [R1+0x5dd0], R14 ;  /* 0x005dd00e01007387 */ /* 0x000fe20000100a00 */
[----:B------:R0:W-:Y:S04]  /*73970*/  STL.64 [R1+0x5dc8], R12 ;  /* 0x005dc80c01007387 */ /* 0x0001e80000100a00 */
[----:B0-----:R-:W4:Y:S04]  /*73980*/  LDL.64 R12, [R1+0x20] ;  /* 0x00002000010c7983 */ /* 0x001f280000100a00 */
[----:B----4-:R0:W-:Y:S04]  /*73990*/  STL.64 [R1+0x5e40], R12 ;  /* 0x005e400c01007387 */ /* 0x0101e80000100a00 */
[----:B0-----:R-:W4:Y:S01]  /*739a0*/  LDL.LU.64 R12, [R1+0x1670] ;  /* 0x00167000010c7983 */ /* 0x001f220000300a00 */
[----:B------:R-:W2:Y:S03]  /*739b0*/  LDL.LU.64 R14, [R1+0x1678] ;  /* 0x00167800010e7983 */ /* 0x000ea60000300a00 */
[----:B--2---:R-:W-:Y:S01]  /*739c0*/  STL.64 [R1+0x5e50], R14 ;  /* 0x005e500e01007387 */ /* 0x004fe20000100a00 */
[----:B----4-:R0:W-:Y:S03]  /*739d0*/  STL.64 [R1+0x5e48], R12 ;  /* 0x005e480c01007387 */ /* 0x0101e60000100a00 */
[----:B0-----:R-:W2:Y:S01]  /*739e0*/  LDL.64 R12, [R1+0x40] ;  /* 0x00004000010c7983 */ /* 0x001ea20000100a00 */
[C---:B------:R-:W-:Y:S03]  /*739f0*/  HMMA.16816.F32 R4, R24.reuse, R8, R4 ;  /* 0x000000081804723c */ /* 0x040fe60000001804 */
[----:B--2---:R0:W-:Y:S04]  /*73a00*/  STL.64 [R1+0x5e68], R12 ;  /* 0x005e680c01007387 */ /* 0x0041e80000100a00 */
[----:B0-----:R-:W2:Y:S01]  /*73a10*/  LDL.LU.64 R12, [R1+0x1690] ;  /* 0x00169000010c7983 */ /* 0x001ea20000300a00 */
[----:B------:R-:W4:Y:S03]  /*73a20*/  LDL.LU.64 R14, [R1+0x1698] ;  /* 0x00169800010e7983 */ /* 0x000f260000300a00 */
[----:B----4-:R-:W-:Y:S01]  /*73a30*/  STL.64 [R1+0x5e80], R14 ;  /* 0x005e800e01007387 */ /* 0x010fe20000100a00 */
[----:B--2---:R0:W-:Y:S03]  /*73a40*/  STL.64 [R1+0x5e78], R12 ;  /* 0x005e780c01007387 */ /* 0x0041e60000100a00 */
[----:B0-----:R-:W2:Y:S01]  /*73a50*/  LDL.LU.64 R12, [R1+0x16a0] ;  /* 0x0016a000010c7983 */ /* 0x001ea20000300a00 */
[----:B------:R-:W2:Y:S07]  /*73a60*/  LDL.LU.64 R14, [R1+0x16a8] ;  /* 0x0016a800010e7983 */ /* 0x000eae0000300a00 */
[----:B------:R-:W-:Y:S02]  /*73a70*/  STL.64 [R1+0xee0], R4 ;  /* 0x000ee00401007387 */ /* 0x000fe40000100a00 */
[----:B------:R0:W-:Y:S02]  /*73a80*/  STL.64 [R1+0xee8], R6 ;  /* 0x000ee80601007387 */ /* 0x0001e40000100a00 */
[----:B0-----:R-:W4:Y:S01]  /*73a90*/  LDL.LU.64 R6, [R1+0x5ea0] ;  /* 0x005ea00001067983 */ /* 0x001f220000300a00 */
[----:B------:R-:W2:Y:S02]  /*73aa0*/  LDL.LU.64 R4, [R1+0x5e98] ;  /* 0x005e980001047983 */ /* 0x000ea40000300a00 */
[----:B--2---:R-:W-:Y:S01]  /*73ab0*/  HMMA.16816.F32 R24, R24, R4, R16 ;  /* 0x000000041818723c */ /* 0x004fe20000001810 */
[----:B------:R-:W2:Y:S01]  /*73ac0*/  LDL.LU.64 R18, [R1+0x5e90] ;  /* 0x005e900001127983 */ /* 0x000ea20000300a00 */
[----:B------:R-:W2:Y:S11]  /*73ad0*/  LDL.LU.64 R16, [R1+0x5e88] ;  /* 0x005e880001107983 */ /* 0x000eb60000300a00 */
[----:B------:R-:W-:Y:S10]  /*73ae0*/  @!UPT UIADD3 URZ, URZ, URZ, URZ ;  /* 0x0000003f3f3ff290 */ /* 0x000ff4000fffe03f */
[----:B------:R0:W-:Y:S01]  /*73af0*/  STL.64 [R1+0xdd0], R24 ;  /* 0x000dd01801007387 */ /* 0x0001e20000100a00 */
[----:B------:R-:W-:Y:S03]  /*73b00*/  STL.64 [R1+0xdd8], R26 ;  /* 0x000dd81a01007387 */ /* 0x000fe60000100a00 */
[----:B0-----:R-:W4:Y:S01]  /*73b10*/  LDL.64 R24, [R1+0x10] ;  /* 0x0000100001187983 */ /* 0x001f220000100a00 */
[----:B---3--:R-:W-:Y:S02]  /*73b20*/  IMAD.MOV.U32 R20, RZ, RZ, R11 ;  /* 0x000000ffff147224 */ /* 0x008fe400078e000b */
[----:B------:R-:W-:-:S07]  /*73b30*/  IMAD.MOV.U32 R21, RZ, RZ, R10 ;  /* 0x000000ffff157224 */ /* 0x000fce00078e000a */
[C---:B--2---:R-:W-:Y:S01]  /*73b40*/  HMMA.16816.F32 R20, R16.reuse, R20, R12 ;  /* 0x000000141014723c */ /* 0x044fe2000000180c */
[----:B----4-:R0:W-:Y:S04]  /*73b50*/  STL.64 [R1+0x5e38], R24 ;  /* 0x005e381801007387 */ /* 0x0101e80000100a00 */
[----:B0-----:R-:W2:Y:S01]  /*73b60*/  LDL.LU.64 R24, [R1+0x1660] ;  /* 0x0016600001187983 */ /* 0x001ea20000300a00 */
[----:B------:R-:W2:Y:S02]  /*73b70*/  LDL.LU.64 R26, [R1+0x1668] ;  /* 0x00166800011a7983 */ /* 0x000ea40000300a00 */
[----:B------:R-:W-:Y:S02]  /*73b80*/  STL [R1+0x5db4], R4 ;  /* 0x005db40401007387 */ /* 0x000fe40000100800 */
[----:B------:R-:W-:Y:S01]  /*73b90*/  STL [R1+0x5db0], R5 ;  /* 0x005db00501007387 */ /* 0x000fe20000100800 */
[----:B------:R-:W3:Y:S01]  /*73ba0*/  LDL.LU.64 R14, [R1+0x5e80] ;  /* 0x005e8000010e7983 */ /* 0x000ee20000300a00 */
[----:B------:R-:W3:Y:S11]  /*73bb0*/  LDL.LU.64 R12, [R1+0x5e78] ;  /* 0x005e7800010c7983 */ /* 0x000ef60000300a00 */
[----:B------:R0:W-:Y:S02]  /*73bc0*/  STL.64 [R1+0xed0], R20 ;  /* 0x000ed01401007387 */ /* 0x0001e40000100a00 */
[----:B------:R3:W-:Y:S01]  /*73bd0*/  STL.64 [R1+0xed8], R22 ;  /* 0x000ed81601007387 */ /* 0x0007e20000100a00 */
[----:B0-----:R-:W3:Y:S02]  /*73be0*/  LDL.LU.64 R20, [R1+0x5e70] ;  /* 0x005e700001147983 */ /* 0x001ee40000300a00 */
[C---:B---3--:R-:W-:Y:S02]  /*73bf0*/  HMMA.16816.F32 R20, R16.reuse, R20, R12 ;  /* 0x000000141014723c */ /* 0x048fe4000000180c */
[----:B------:R-:W3:Y:S11]  /*73c00*/  LDL.LU.64 R12, [R1+0x5e68] ;  /* 0x005e6800010c7983 */ /* 0x000ef60000300a00 */
[----:B------:R-:W-:Y:S10]  /*73c10*/  @!UPT UIADD3 URZ, URZ, URZ, URZ ;  /* 0x0000003f3f3ff290 */ /* 0x000ff4000fffe03f */
[----:B------:R-:W-:Y:S01]  /*73c20*/  STL.64 [R1+0xef0], R20 ;  /* 0x000ef01401007387 */ /* 0x000fe20000100a00 */
[----:B------:R0:W-:Y:S03]  /*73c30*/  STL.64 [R1+0xef8], R22 ;  /* 0x000ef81601007387 */ /* 0x0001e60000100a00 */
[----:B0-----:R-:W4:Y:S01]  /*73c40*/  LDL.LU.64 R22, [R1+0x5e60] ;  /* 0x005e600001167983 */ /* 0x001f220000300a00 */
[----:B------:R-:W4:Y:S02]  /*73c50*/  LDL.LU.64 R20, [R1+0x5e58] ;  /* 0x005e580001147983 */ /* 0x000f240000300a00 */
[----:B---3--:R-:W-:Y:S01]  /*73c60*/  IMAD.MOV.U32 R11, RZ, RZ, R13 ;  /* 0x000000ffff0b7224 */ /* 0x008fe200078e000d */
[C---:B----4-:R-:W-:Y:S11]  /*73c70*/  HMMA.16816.F32 R20, R16.reuse, R12, R20 ;  /* 0x0000000c1014723c */ /* 0x050ff60000001814 */
[----:B------:R-:W-:Y:S11]  /*73c80*/  @!UPT UIADD3 URZ, URZ, URZ, URZ ;  /* 0x0000003f3f3ff290 */ /* 0x000ff6000fffe03f */
[----:B------:R-:W-:Y:S01]  /*73c90*/  @!UPT UIADD3 URZ, URZ, URZ, URZ ;  /* 0x0000003f3f3ff290 */ /* 0x000fe2000fffe03f */
[----:B------:R-:W-:Y:S01]  /*73ca0*/  STL.64 [R1+0xf00], R20 ;  /* 0x000f001401007387 */ /* 0x000fe20000100a00 */
[----:B------:R0:W-:Y:S02]  /*73cb0*/  STL.64 [R1+0xf08], R22 ;  /* 0x000f081601007387 */ /* 0x0001e40000100a00 */
[----:B------:R-:W3:Y:S02]  /*73cc0*/  LDL.LU.64 R14, [R1+0x5e50] ;  /* 0x005e5000010e7983 */ /* 0x000ee40000300a00 */
[----:B0-----:R-:W-:Y:S02]  /*73cd0*/  IMAD.MOV.U32 R23, RZ, RZ, R12 ;  /* 0x000000ffff177224 */ /* 0x001fe400078e000c */
[----:B------:R-:W3:Y:S01]  /*73ce0*/  LDL.LU.64 R12, [R1+0x5e48] ;  /* 0x005e4800010c7983 */ /* 0x000ee20000300a00 */
[----:B------:R-:W-:Y:S02]  /*73cf0*/  STL [R1+0x5d9c], R11 ;  /* 0x005d9c0b01007387 */ /* 0x000fe40000100800 */
[----:B------:R0:W-:Y:S02]  /*73d00*/  STL.64 [R1+0x5e30], R8 ;  /* 0x005e300801007387 */ /* 0x0001e40000100a00 */
[----:B0-----:R-:W3:Y:S02]  /*73d10*/  LDL.64 R8, [R1+0x30] ;  /* 0x0000300001087983 */ /* 0x001ee40000100a00 */
        /* <DEDUP_REMOVED lines=9> */
[----:B------:R-:W3:Y:S01]  /*73db0*/  LDL.LU.64 R10, [R1+0x1638] ;  /* 0x00163800010a7983 */ /* 0x000ee20000300a00 */
[----:B--2---:R-:W-:Y:S01]  /*73dc0*/  HMMA.16816.F32 R24, R16, R12, R24 ;  /* 0x0000000c1018723c */ /* 0x004fe20000001818 */
[----:B------:R-:W-:-:S02]  /*73dd0*/  IMAD.MOV.U32 R29, RZ, RZ, R12 ;  /* 0x000000ffff1d7224 */ /* 0x000fc400078e000c */
[----:B------:R-:W-:Y:S11]  /*73de0*/  IMAD.MOV.U32 R28, RZ, RZ, R13 ;  /* 0x000000ffff1c7224 */ /* 0x000ff600078e000d */
[----:B------:R-:W-:Y:S09]  /*73df0*/  @!UPT UIADD3 URZ, URZ, URZ, URZ ;  /* 0x0000003f3f3ff290 */ /* 0x000ff2000fffe03f */
[----:B------:R0:W-:Y:S01]  /*73e00*/  STL.64 [R1+0xf20], R24 ;  /* 0x000f201801007387 */ /* 0x0001e20000100a00 */
[----:B------:R-:W-:Y:S03]  /*73e10*/  STL.64 [R1+0xf28], R26 ;  /* 0x000f281a01007387 */ /* 0x000fe60000100a00 */
[----:B0-----:R-:W3:Y:S01]  /*73e20*/  LDL.LU.64 R24, [R1+0x5e38] ;  /* 0x005e380001187983 */ /* 0x001ee20000300a00 */
[----:B------:R-:W2:Y:S03]  /*73e30*/  LDL.64 R12, [R1+0x70] ;  /* 0x00007000010c7983 */ /* 0x000ea60000100a00 */
[----:B--2---:R0:W-:Y:S04]  /*73e40*/  STL.64 [R1+0x5de0], R12 ;  /* 0x005de00c01007387 */ /* 0x0041e80000100a00 */
[----:B0-----:R-:W2:Y:S01]  /*73e50*/  LDL.64 R12, [R1+0x80] ;  /* 0x00008000010c7983 */ /* 0x001ea20000100a00 */
[----:B---3--:R-:W-:Y:S03]  /*73e60*/  HMMA.16816.F32 R8, R16, R24, R8 ;  /* 0x000000181008723c */ /* 0x008fe60000001808 */
[----:B--2---:R0:W-:Y:S04]  /*73e70*/  STL.64 [R1+0x5df8], R12 ;  /* 0x005df80c01007387 */ /* 0x0041e80000100a00 */
[----:B0-----:R-:W2:Y:S01]  /*73e80*/  LDL.64 R12, [R1+0xb0] ;  /* 0x0000b000010c7983 */ /* 0x001ea20000100a00 */
[----:B------:R-:W-:-:S03]  /*73e90*/  IMAD.MOV.U32 R20, RZ, RZ, R25 ;  /* 0x000000ffff147224 */ /* 0x000fc600078e0019 */
[----:B--2---:R0:W-:Y:S01]  /*73ea0*/  STL.64 [R1+0x5e10], R12 ;  /* 0x005e100c01007387 */ /* 0x0041e20000100a00 */
[----:B------:R-:W2:Y:S02]  /*73eb0*/  LDL.LU.64 R4, [R1+0x1650] ;  /* 0x0016500001047983 */ /* 0x000ea40000300a00 */
[----:B0-----:R-:W-:Y:S02]  /*73ec0*/  IMAD.MOV.U32 R12, RZ, RZ, R7 ;  /* 0x000000ffff0c7224 */ /* 0x001fe400078e0007 */
[----:B------:R-:W-:Y:S02]  /*73ed0*/  IMAD.MOV.U32 R13, RZ, RZ, R6 ;  /* 0x000000ffff0d7224 */ /* 0x000fe400078e0006 */
[----:B------:R-:W2:Y:S03]  /*73ee0*/  LDL.LU.64 R6, [R1+0x1658] ;  /* 0x0016580001067983 */ /* 0x000ea60000300a00 */
[----:B------:R0:W-:Y:S02]  /*73ef0*/  STL.64 [R1+0x5e28], R12 ;  /* 0x005e280c01007387 */ /* 0x0001e40000100a00 */
[----:B0-----:R-:W2:Y:S01]  /*73f00*/  LDL.64 R12, [R1] ;  /* 0x00000000010c7983 */ /* 0x001ea20000100a00 */
[----:B------:R0:W-:Y:S02]  /*73f10*/  STL.64 [R1+0xf30], R8 ;  /* 0x000f300801007387 */ /* 0x0001e40000100a00 */
[----:B------:R1:W-:Y:S01]  /*73f20*/  STL.64 [R1+0xf38], R10 ;  /* 0x000f380a01007387 */ /* 0x0003e20000100a00 */
[----:B0-----:R-:W3:Y:S01]  /*73f30*/  LDL.LU.64 R8, [R1+0x5e30] ;  /* 0x005e300001087983 */ /* 0x001ee20000300a00 */
[----:B-1----:R-:W-:-:S02]  /*73f40*/  IMAD.MOV.U32 R11, RZ, RZ, R24 ;  /* 0x000000ffff0b7224 */ /* 0x002fc400078e0018 */
[----:B------:R-:W0:Y:S03]  /*73f50*/  LDSM.16.MT88.4 R24, [R2+0x20100] ;  /* 0x020100000218783b */ /* 0x000e260000004200 */
[----:B------:R-:W-:Y:S01]  /*73f60*/  STL [R1+0x5e20], R11 ;  /* 0x005e200b01007387 */ /* 0x000fe20000100800 */
[----:B--2---:R-:W-:Y:S03]  /*73f70*/  HMMA.16816.F32 R4, R16, R12, R4 ;  /* 0x0000000c1004723c */ /* 0x004fe60000001804 */
[----:B---3--:R1:W-:Y:S04]  /*73f80*/  STL.64 [R1+0x5e18], R8 ;  /* 0x005e180801007387 */ /* 0x0083e80000100a00 */
[----:B-1----:R-:W2:Y:S01]  /*73f90*/  LDL.LU.64 R8, [R1+0x1640] ;  /* 0x0016400001087983 */ /* 0x002ea20000300a00 */
[----:B------:R-:W2:Y:S02]  /*73fa0*/  LDL.LU.64 R10, [R1+0x1648] ;  /* 0x00164800010a7983 */ /* 0x000ea40000300a00 */
[----:B------:R-:W-:Y:S02]  /*73fb0*/  STL.64 [R1+0x5da8], R22 ;  /* 0x005da81601007387 */ /* 0x000fe40000100a00 */
[----:B------:R1:W-:Y:S02]  /*73fc0*/  STL.64 [R1+0x5da0], R20 ;  /* 0x005da01401007387 */ /* 0x0003e40000100a00 */
[----:B-1----:R-:W3:Y:S01]  /*73fd0*/  LDL.64 R20, [R1+0xa0] ;  /* 0x0000a00001147983 */ /* 0x002ee20000100a00 */
[----:B0-----:R-:W-:Y:S02]  /*73fe0*/  STL.64 [R1+0x5cb8], R26 ;  /* 0x005cb81a01007387 */ /* 0x001fe40000100a00 */
[----:B------:R-:W-:Y:S06]  /*73ff0*/  STL.64 [R1+0x5cb0], R24 ;  /* 0x005cb01801007387 */ /* 0x000fec0000100a00 */
[----:B------:R-:W-:Y:S01]  /*74000*/  STL.64 [R1+0xf40], R4 ;  /* 0x000f400401007387 */ /* 0x000fe20000100a00 */
[----:B------:R0:W-:Y:S02]  /*74010*/  STL.64 [R1+0xf48], R6 ;  /* 0x000f480601007387 */ /* 0x0001e40000100a00 */
[----:B0-----:R-:W-:-:S02]  /*74020*/  IMAD.MOV.U32 R7, RZ, RZ, R12 ;  /* 0x000000ffff077224 */ /* 0x001fc400078e000c */
[----:B------:R-:W-:Y:S02]  /*74030*/  IMAD.MOV.U32 R6, RZ, RZ, R13 ;  /* 0x000000ffff067224 */ /* 0x000fe400078e000d */
[----:B------:R-:W2:Y:S03]  /*74040*/  LDL.LU.64 R12, [R1+0x5e28] ;  /* 0x005e2800010c7983 */ /* 0x000ea60000300a00 */
[----:B------:R0:W-:Y:S02]  /*74050*/  STL.64 [R1+0x5dd8], R6 ;  /* 0x005dd80601007387 */ /* 0x0001e40000100a00 */
[----:B------:R-:W4:Y:S01]  /*74060*/  LDL.LU.64 R4, [R1+0x15e0] ;  /* 0x0015e00001047983 */ /* 0x000f220000300a00 */
[----:B0-----:R-:W4:Y:S01]  /*74070*/  LDL.LU.64 R6, [R1+0x15e8] ;  /* 0x0015e80001067983 */ /* 0x001f220000300a00 */
[C---:B--2---:R-:W-:Y:S03]  /*74080*/  HMMA.16816.F32 R12, R16.reuse, R12, R8 ;  /* 0x0000000c100c723c */ /* 0x044fe60000001808 */
[----:B------:R-:W2:Y:S01]  /*74090*/  LDL.LU R11, [R1+0x5e20] ;  /* 0x005e2000010b7983 */ /* 0x000ea20000300800 */
[----:B------:R-:W2:Y:S11]  /*740a0*/  LDL.LU.64 R8, [R1+0x5e18] ;  /* 0x005e180001087983 */ /* 0x000eb60000300a00 */
[----:B------:R-:W-:Y:S08]  /*740b0*/  @!UPT UIADD3 URZ, URZ, URZ, URZ ;  /* 0x0000003f3f3ff290 */ /* 0x000ff0000fffe03f */
[----:B------:R0:W-:Y:S01]  /*740c0*/  STL.64 [R1+0xf50], R12 ;  /* 0x000f500c01007387 */ /* 0x0001e20000100a00 */
[----:B------:R-:W-:Y:S03]  /*740d0*/  STL.64 [R1+0xf58], R14 ;  /* 0x000f580e01007387 */ /* 0x000fe60000100a00 */
[----:B0-----:R-:W4:Y:S01]  /*740e0*/  LDL.LU.64 R12, [R1+0x5e10] ;  /* 0x005e1000010c7983 */ /* 0x001f220000300a00 */
[----:B------:R-:W-:Y:S02]  /*740f0*/  IMAD.MOV.U32 R24, RZ, RZ, R3 ;  /* 0x000000ffff187224 */ /* 0x000fe400078e0003 */
[----:B------:R-:W-:Y:S01]  /*74100*/  IMAD.MOV.U32 R25, RZ, RZ, R0 ;  /* 0x000000ffff197224 */ /* 0x000fe200078e0000 */
[C---:B----4-:R-:W-:Y:S01]  /*74110*/  HMMA.16816.F32 R4, R16.reuse, R12, R4 ;  /* 0x0000000c1004723c */ /* 0x050fe20000001804 */
[----:B------:R-:W-:Y:S02]  /*74120*/  IMAD.MOV.U32 R26, RZ, RZ, R12 ;  /* 0x000000ffff1a7224 */ /* 0x000fe400078e000c */
[----:B------:R-:W-:Y:S11]  /*74130*/  IMAD.MOV.U32 R10, RZ, RZ, R13 ;  /* 0x000000ffff0a7224 */ /* 0x000ff600078e000d */
[----:B------:R-:W-:Y:S09]  /*74140*/  @!UPT UIADD3 URZ, URZ, URZ, URZ ;  /* 0x0000003f3f3ff290 */ /* 0x000ff2000fffe03f */
[----:B------:R-:W-:Y:S01]  /*74150*/  STL.64 [R1+0xf60], R4 ;  /* 0x000f600401007387 */ /* 0x000fe20000100a00 */
[----:B------:R-:W-:Y:S02]  /*74160*/  STL.64 [R1+0xf68], R6 ;  /* 0x000f680601007387 */ /* 0x000fe40000100a00 */
[----:B------:R-:W-:Y:S02]  /*74170*/  STL [R1+0x5e08], R26 ;  /* 0x005e081a01007387 */ /* 0x000fe40000100800 */
[----:B------:R0:W-:Y:S02]  /*74180*/  STL.64 [R1+0x5e00], R24 ;  /* 0x005e001801007387 */ /* 0x0001e40000100a00 */
[----:B0-----:R-:W3:Y:S01]  /*74190*/  LDL.LU.64 R24, [R1+0x15d0] ;  /* 0x0015d00001187983 */ /* 0x001ee20000300a00 */
[----:B------:R-:W3:Y:S02]  /*741a0*/  LDL.LU.64 R26, [R1+0x15d8] ;  /* 0x0015d800011a7983 */ /* 0x000ee40000300a00 */
[----:B------:R-:W4:Y:S02]  /*741b0*/  LDL.LU.64 R12, [R1+0x15c0] ;  /* 0x0015c000010c7983 */ /* 0x000f240000300a00 */
[----:B------:R-:W4:Y:S01]  /*741c0*/  LDL.LU.64 R14, [R1+0x15c8] ;  /* 0x0015c800010e7983 */ /* 0x000f220000300a00 */
[----:B------:R-:W2:Y:S01]  /*741d0*/  LDL.LU.64 R4, [R1+0x15a0] ;  /* 0x0015a00001047983 */ /* 0x000ea20000300a00 */
[----:B------:R-:W2:Y:S01]  /*741e0*/  LDL.LU.64 R6, [R1+0x15a8] ;  /* 0x0015a80001067983 */ /* 0x000ea20000300a00 */
[----:B---3--:R-:W-:Y:S02]  /*741f0*/  HMMA.16816.F32 R24, R16, R20, R24 ;  /* 0x000000141018723c */ /* 0x008fe40000001818 */
[----:B--2---:R-:W-:Y:S01]  /*74200*/  STL.64 [R1+0x5df0], R6 ;  /* 0x005df00601007387 */ /* 0x004fe20000100a00 */
[----:B------:R0:W-:Y:S03]  /*74210*/  STL.64 [R1+0x5de8], R4 ;  /* 0x005de80401007387 */ /* 0x0001e60000100a00 */
[----:B0-----:R-:W2:Y:S01]  /*74220*/  LDL.LU.64 R4, [R1+0x15b0] ;  /* 0x0015b00001047983 */ /* 0x001ea20000300a00 */
[----:B------:R-:W2:Y:S02]  /*74230*/  LDL.LU.64 R6, [R1+0x15b8] ;  /* 0x0015b80001067983 */ /* 0x000ea40000300a00 */
[----:B------:R-:W-:Y:S02]  /*74240*/  STL.64 [R1+0x5dc0], R10 ;  /* 0x005dc00a01007387 */ /* 0x000fe40000100a00 */
[----:B------:R0:W-:Y:S02]  /*74250*/  STL.64 [R1+0x5db8], R8 ;  /* 0x005db80801007387 */ /* 0x0001e40000100a00 */
[----:B0-----:R-:W3:Y:S01]  /*74260*/  LDL.LU.64 R8, [R1+0x1590] ;  /* 0x0015900001087983 */ /* 0x001ee20000300a00 */
[----:B------:R-:W3:Y:S09]  /*74270*/  LDL.LU.64 R10, [R1+0x1598] ;  /* 0x00159800010a7983 */ /* 0x000ef20000300a00 */
[----:B------:R-:W-:Y:S02]  /*74280*/  STL.64 [R1+0xf80], R24 ;  /* 0x000f801801007387 */ /* 0x000fe40000100a00 */
[----:B------:R0:W-:Y:S02]  /*74290*/  STL.64 [R1+0xf88], R26 ;  /* 0x000f881a01007387 */ /* 0x0001e40000100a00 */
[----:B0-----:R-:W2:Y:S01]  /*742a0*/  LDL.LU R26, [R1+0x5e08] ;  /* 0x005e0800011a7983 */ /* 0x001ea20000300800 */
[----:B------:R-:W4:Y:S02]  /*742b0*/  LDL.LU.64 R24, [R1+0x5e00] ;  /* 0x005e000001187983 */ /* 0x000f240000300a00 */
[----:B------:R-:W-:-:S02]  /*742c0*/  IMAD.MOV.U32 R27, RZ, RZ, R20 ;  /* 0x000000ffff1b7224 */ /* 0x000fc400078e0014 */
[----:B------:R-:W-:Y:S02]  /*742d0*/  IMAD.MOV.U32 R3, RZ, RZ, R21 ;  /* 0x000000ffff037224 */ /* 0x000fe400078e0015 */
[----:B------:R-:W2:Y:S01]  /*742e0*/  LDL.LU.64 R20, [R1+0x1580] ;  /* 0x0015800001147983 */ /* 0x000ea20000300a00 */
[----:B------:R-:W2:Y:S02]  /*742f0*/  LDL.LU.64 R22, [R1+0x1588] ;  /* 0x0015880001167983 */ /* 0x000ea40000300a00 */
[----:B------:R-:W2:Y:S01]  /*74300*/  LDL R0, [R1+0xe00] ;  /* 0x000e000001007983 */ /* 0x000ea20000100800 */
[C---:B----4-:R-:W-:Y:S11]  /*74310*/  HMMA.16816.F32 R12, R16.reuse, R24, R12 ;  /* 0x00000018100c723c */ /* 0x050ff6000000180c */
[----:B------:R-:W-:Y:S11]  /*74320*/  @!UPT UIADD3 URZ, URZ, URZ, URZ ;  /* 0x0000003f3f3ff290 */ /* 0x000ff6000fffe03f */
[----:B------:R-:W-:Y:S01]  /*74330*/  @!UPT UIADD3 URZ, URZ, URZ, URZ ;  /* 0x0000003f3f3ff290 */ /* 0x000fe2000fffe03f */
[----:B------:R0:W-:Y:S01]  /*74340*/  STL.64 [R1+0xf90], R12 ;  /* 0x000f900c01007387 */ /* 0x0001e20000100a00 */
[----:B------:R-:W-:Y:S03]  /*74350*/  STL.64 [R1+0xf98], R14 ;  /* 0x000f980e01007387 */ /* 0x000fe60000100a00 */
[----:B0-----:R-:W2:Y:S01]  /*74360*/  LDL.LU.64 R12, [R1+0x5df8] ;  /* 0x005df800010c7983 */ /* 0x001ea20000300a00 */
[----:B------:R0:W-:Y:S01]  /*74370*/  STL.64 [R1+0x5d08], R24 ;  /* 0x005d081801007387 */ /* 0x0001e20000100a00 */
[C---:B--2---:R-:W-:Y:S01]  /*74380*/  HMMA.16816.F32 R4, R16.reuse, R12, R4 ;  /* 0x0000000c1004723c */ /* 0x044fe20000001804 */
[----:B0-----:R-:W-:Y:S02]  /*74390*/  IMAD.MOV.U32 R25, RZ, RZ, R12 ;  /* 0x000000ffff197224 */ /* 0x001fe400078e000c */
[----:B------:R-:W-:Y:S11]  /*743a0*/  IMAD.MOV.U32 R24, RZ, RZ, R13 ;  /* 0x000000ffff187224 */ /* 0x000ff600078e000d */
[----:B------:R-:W-:Y:S09]  /*743b0*/  @!UPT UIADD3 URZ, URZ, URZ, URZ ;  /* 0x0000003f3f3ff290 */ /* 0x000ff2000fffe03f */
[----:B------:R-:W-:Y:S01]  /*743c0*/  STL.64 [R1+0xfb0], R4 ;  /* 0x000fb00401007387 */ /* 0x000fe20000100a00 */
[----:B------:R0:W-:Y:S03]  /*743d0*/  STL.64 [R1+0xfb8], R6 ;  /* 0x000fb80601007387 */ /* 0x0001e60000100a00 */
[----:B0-----:R-:W2:Y:S01]  /*743e0*/  LDL.LU.64 R6, [R1+0x5df0] ;  /* 0x005df00001067983 */ /* 0x001ea20000300a00 */
[----:B------:R-:W2:Y:S02]  /*743f0*/  LDL.LU.64 R4, [R1+0x5de8] ;  /* 0x005de80001047983 */ /* 0x000ea40000300a00 */
[----:B------:R-:W2:Y:S02]  /*74400*/  LDL.LU.64 R12, [R1+0x5de0] ;  /* 0x005de000010c7983 */ /* 0x000ea40000300a00 */
[C---:B--2---:R-:W-:Y:S11]  /*74410*/  HMMA.16816.F32 R4, R16.reuse, R12, R4 ;  /* 0x0000000c1004723c */ /* 0x044ff60000001804 */
[----:B------:R-:W-:Y:S11]  /*74420*/  @!UPT UIADD3 URZ, URZ, URZ, URZ ;  /* 0x0000003f3f3ff290 */ /* 0x000ff6000fffe03f */
[----:B------:R-:W-:Y:S01]  /*74430*/  @!UPT UIADD3 URZ, URZ, URZ, URZ ;  /* 0x0000003f3f3ff290 */ /* 0x000fe2000fffe03f */
[----:B------:R0:W-:Y:S01]  /*74440*/  STL.64 [R1+0xfd0], R4 ;  /* 0x000fd00401007387 */ /* 0x0001e20000100a00 */
[----:B------:R1:W-:Y:S02]  /*74450*/  STL.64 [R1+0xfd8], R6 ;  /* 0x000fd80601007387 */ /* 0x0003e40000100a00 */
[----:B0-----:R-:W-:Y:S01]  /*74460*/  IMAD.MOV.U32 R4, RZ, RZ, R12 ;  /* 0x000000ffff047224 */ /* 0x001fe200078e000c */
[----:B-1----:R-:W2:Y:S01]  /*74470*/  LDL.LU.64 R6, [R1+0x5dd8] ;  /* 0x005dd80001067983 */ /* 0x002ea20000300a00 */
[----:B------:R-:W-:Y:S02]  /*74480*/  IMAD.MOV.U32 R5, RZ, RZ, R13 ;  /* 0x000000ffff057224 */ /* 0x000fe400078e000d */
[----:B------:R-:W4:Y:S02]  /*74490*/  LDL.LU.64 R14, [R1+0x5dd0] ;  /* 0x005dd000010e7983 */ /* 0x000f240000300a00 */
[----:B------:R-:W3:Y:S02]  /*744a0*/  LDL.LU.64 R12, [R1+0x5dc8] ;  /* 0x005dc800010c7983 */ /* 0x000ee40000300a00 */
[----:B---3--:R-:W-:Y:S11]  /*744b0*/  HMMA.16816.F32 R8, R16, R12, R8 ;  /* 0x0000000c1008723c */ /* 0x008ff60000001808 */
[----:B------:R-:W-:Y:S11]  /*744c0*/  @!UPT UIADD3 URZ, URZ, URZ, URZ ;  /* 0x0000003f3f3ff290 */ /* 0x000ff6000fffe03f */
[----:B------:R-:W-:Y:S01]  /*744d0*/  @!UPT UIADD3 URZ, URZ, URZ, URZ ;  /* 0x0000003f3f3ff290 */ /* 0x000fe2000fffe03f */
[----:B------:R-:W-:Y:S01]  /*744e0*/  STL.64 [R1+0xff0], R8 ;  /* 0x000ff00801007387 */ /* 0x000fe20000100a00 */
[----:B------:R0:W-:Y:S03]  /*744f0*/  STL.64 [R1+0xff8], R10 ;  /* 0x000ff80a01007387 */ /* 0x0001e60000100a00 */
[----:B0-----:R-:W3:Y:S01]  /*74500*/  LDL.LU.64 R10, [R1+0x5dc0] ;  /* 0x005dc000010a7983 */ /* 0x001ee20000300a00 */
[----:B------:R-:W2:Y:S02]  /*74510*/  LDL.LU.64 R8, [R1+0x5db8] ;  /* 0x005db80001087983 */ /* 0x000ea40000300a00 */
[----:B----4-:R-:W-:Y:S02]  /*74520*/  STL.64 [R1+0x5cd0], R14 ;  /* 0x005cd00e01007387 */ /* 0x010fe40000100a00 */
[----:B------:R0:W-:Y:S02]  /*74530*/  STL.64 [R1+0x5cc8], R12 ;  /* 0x005cc80c01007387 */ /* 0x0001e40000100a00 */
[----:B0-----:R-:W-:-:S02]  /*74540*/  IMAD.MOV.U32 R12, RZ, RZ, R4 ;  /* 0x000000ffff0c7224 */ /* 0x001fc400078e0004 */
[----:B------:R-:W-:Y:S01]  /*74550*/  IMAD.MOV.U32 R13, RZ, RZ, R5 ;  /* 0x000000ffff0d7224 */ /* 0x000fe200078e0005 */
[----:B------:R-:W4:Y:S01]  /*74560*/  LDL.LU R4, [R1+0x5db4] ;  /* 0x005db40001047983 */ /* 0x000f220000300800 */
[----:B------:R-:W4:Y:S03]  /*74570*/  LDL.LU R5, [R1+0x5db0] ;  /* 0x005db00001057983 */ /* 0x000f260000300800 */
[----:B------:R0:W-:Y:S04]  /*74580*/  STL.64 [R1+0x5ce8], R12 ;  /* 0x005ce80c01007387 */ /* 0x0001e80000100a00 */
[----:B0-----:R-:W4:Y:S01]  /*74590*/  LDL.LU.64 R12, [R1+0x1570] ;  /* 0x00157000010c7983 */ /* 0x001f220000300a00 */
[----:B------:R-:W4:Y:S01]  /*745a0*/  LDL.LU.64 R14, [R1+0x1578] ;  /* 0x00157800010e7983 */ /* 0x000f220000300a00 */
[C---:B--2---:R-:W-:Y:S11]  /*745b0*/  HMMA.16816.F32 R20, R16.reuse, R8, R20 ;  /* 0x000000081014723c */ /* 0x044ff60000001814 */
[----:B------:R-:W-:Y:S11]  /*745c0*/  @!UPT UIADD3 URZ, URZ, URZ, URZ ;  /* 0x0000003f3f3ff290 */ /* 0x000ff6000fffe03f */
[----:B------:R-:W-:Y:S01]  /*745d0*/  @!UPT UIADD3 URZ, URZ, URZ, URZ ;  /* 0x0000003f3f3ff290 */ /* 0x000fe2000fffe03f */
[----:B------:R-:W-:Y:S01]  /*745e0*/  STL.64 [R1+0x1020], R20 ;  /* 0x0010201401007387 */ /* 0x000fe20000100a00 */
[----:B------:R0:W-:Y:S03]  /*745f0*/  STL.64 [R1+0x1028], R22 ;  /* 0x0010281601007387 */ /* 0x0001e60000100a00 */
[----:B0-----:R-:W2:Y:S01]  /*74600*/  LDL.LU.64 R22, [R1+0x5da8] ;  /* 0x005da80001167983 */ /* 0x001ea20000300a00 */
[----:B------:R-:W2:Y:S02]  /*74610*/  LDL.LU.64 R20, [R1+0x5da0] ;  /* 0x005da00001147983 */ /* 0x000ea40000300a00 */
[----:B---3--:R-:W-:Y:S01]  /*74620*/  STL [R1+0x5d88], R10 ;  /* 0x005d880a01007387 */ /* 0x008fe20000100800 */
[----:B----4-:R-:W-:Y:S01]  /*74630*/  HMMA.16816.F32 R12, R16, R4, R12 ;  /* 0x00000004100c723c */ /* 0x010fe2000000180c */
[----:B------:R-:W-:Y:S06]  /*74640*/  STL.64 [R1+0x5d80], R8 ;  /* 0x005d800801007387 */ /* 0x000fec0000100a00 */
[----:B------:R-:W-:-:S02]  /*74650*/  IMAD.MOV.U32 R16, RZ, RZ, R11 ;  /* 0x000000ffff107224 */ /* 0x000fc400078e000b */
[----:B------:R-:W3:Y:S11]  /*74660*/  LDL.LU R11, [R1+0x5d9c] ;  /* 0x005d9c00010b7983 */ /* 0x000ef60000300800 */
[----:B------:R-:W-:Y:S03]  /*74670*/  @!UPT UIADD3 URZ, URZ, URZ, URZ ;  /* 0x0000003f3f3ff290 */ /* 0x000fe6000fffe03f */
[----:B------:R0:W-:Y:S01]  /*74680*/  STL.64 [R1+0x1010], R12 ;  /* 0x0010100c01007387 */ /* 0x0001e20000100a00 */
[----:B------:R-:W-:Y:S02]  /*74690*/  STL.64 [R1+0x1018], R14 ;  /* 0x0010180e01007387 */ /* 0x000fe40000100a00 */
[----:B0-----:R-:W-:Y:S02]  /*746a0*/  IMAD.MOV.U32 R12, RZ, RZ, R25 ;  /* 0x000000ffff0c7224 */ /* 0x001fe400078e0019 */
[----:B------:R-:W-:Y:S02]  /*746b0*/  IMAD.MOV.U32 R13, RZ, RZ, R24 ;  /* 0x000000ffff0d7224 */ /* 0x000fe400078e0018 */
[----:B--2---:R-:W-:Y:S02]  /*746c0*/  IMAD.MOV.U32 R17, RZ, RZ, R20 ;  /* 0x000000ffff117224 */ /* 0x004fe400078e0014 */
[----:B------:R-:W2:Y:S03]  /*746d0*/  LDL.LU R20, [R1+0x5d98] ;  /* 0x005d980001147983 */ /* 0x000ea60000300800 */
[----:B------:R0:W-:Y:S02]  /*746e0*/  STL.64 [R1+0x5d58], R16 ;  /* 0x005d581001007387 */ /* 0x0001e40000100a00 */
[----:B0-----:R-:W-:-:S02]  /*746f0*/  IMAD.MOV.U32 R16, RZ, RZ, R21 ;  /* 0x000000ffff107224 */ /* 0x001fc400078e0015 */
[----:B------:R-:W-:Y:S01]  /*74700*/  IMAD.MOV.U32 R17, RZ, RZ, R22 ;  /* 0x000000ffff117224 */ /* 0x000fe200078e0016 */
[----:B------:R-:W2:Y:S01]  /*74710*/  LDL.LU R21, [R1+0x5d94] ;  /* 0x005d940001157983 */ /* 0x000ea20000300800 */
[----:B------:R-:W2:Y:S03]  /*74720*/  LDL.LU R22, [R1+0x5d90] ;  /* 0x005d900001167983 */ /* 0x000ea60000300800 */
[----:B------:R0:W-:Y:S02]  /*74730*/  STL.64 [R1+0x5d70], R16 ;  /* 0x005d701001007387 */ /* 0x0001e40000100a00 */
[----:B0-----:R-:W-:Y:S02]  /*74740*/  IMAD.MOV.U32 R16, RZ, RZ, R23 ;  /* 0x000000ffff107224 */ /* 0x001fe400078e0017 */
[----:B---3--:R-:W-:Y:S01]  /*74750*/  IMAD.MOV.U32 R17, RZ, RZ, R11 ;  /* 0x000000ffff117224 */ /* 0x008fe200078e000b */
[----:B------:R-:W2:Y:S01]  /*74760*/  LDL.LU R23, [R1+0x5d8c] ;  /* 0x005d8c0001177983 */ /* 0x000ea20000300800 */
[----:B------:R-:W3:Y:S02]  /*74770*/  LDL.LU.64 R8, [R1+0x1550] ;  /* 0x0015500001087983 */ /* 0x000ee40000300a00 */
[----:B------:R-:W3:Y:S02]  /*74780*/  LDL.LU.64 R10, [R1+0x1558] ;  /* 0x00155800010a7983 */ /* 0x000ee40000300a00 */
[----:B------:R0:W-:Y:S02]  /*74790*/  STL.64 [R1+0x5d00], R12 ;  /* 0x005d000c01007387 */ /* 0x0001e40000100a00 */
[----:B0-----:R-:W2:Y:S04]  /*747a0*/  LDL R12, [R1+0x60] ;  /* 0x00006000010c7983 */ /* 0x001ea80000100800 */
[----:B------:R-:W2:Y:S01]  /*747b0*/  LDL R13, [R1+0x64] ;  /* 0x00006400010d7983 */ /* 0x000ea20000100800 */
[----:B------:R0:W-:Y:S02]  /*747c0*/  STL.64 [R1+0x5cc0], R4 ;  /* 0x005cc00401007387 */ /* 0x0001e40000100a00 */
[----:B------:R1:W-:Y:S01]  /*747d0*/  STL.64 [R1+0x5d78], R6 ;  /* 0x005d780601007387 */ /* 0x0003e20000100a00 */
[----:B0-----:R-:W2:Y:S01]  /*747e0*/  LDL.LU.64 R4, [R1+0x1560] ;  /* 0x0015600001047983 */ /* 0x001ea20000300a00 */
[----:B-1----:R-:W2:Y:S02]  /*747f0*/  LDL.LU.64 R6, [R1+0x1568] ;  /* 0x0015680001067983 */ /* 0x002ea40000300a00 */
[----:B--2---:R-:W-:Y:S01]  /*74800*/  HMMA.16816.F32 R12, R20, R12, R4 ;  /* 0x0000000c140c723c */ /* 0x004fe20000001804 */
[----:B------:R-:W2:Y:S01]  /*74810*/  LDL.LU.64 R4, [R1+0x1540] ;  /* 0x0015400001047983 */ /* 0x000ea20000300a00 */
[----:B------:R-:W2:Y:S11]  /*74820*/  LDL.LU.64 R6, [R1+0x1548] ;  /* 0x0015480001067983 */ /* 0x000eb60000300a00 */
[----:B------:R-:W-:Y:S10]  /*74830*/  @!UPT UIADD3 URZ, URZ, URZ, URZ ;  /* 0x0000003f3f3ff290 */ /* 0x000ff4000fffe03f */
[----:B------:R0:W-:Y:S01]  /*74840*/  STL.64 [R1+0x1050], R12 ;  /* 0x0010500c01007387 */ /* 0x0001e20000100a00 */
[----:B------:R1:W-:Y:S03]  /*74850*/  STL.64 [R1+0x1058], R14 ;  /* 0x0010580e01007387 */ /* 0x0003e60000100a00 */
[----:B0-----:R-:W4:Y:S01]  /*74860*/  LDL.LU.64 R12, [R1+0x14b0] ;  /* 0x0014b000010c7983 */ /* 0x001f220000300a00 */
[----:B-1----:R-:W2:Y:S03]  /*74870*/  LDL.LU.64 R14, [R1+0x14b8] ;  /* 0x0014b800010e7983 */ /* 0x002ea60000300a00 */
[----:B--2---:R-:W-:Y:S01]  /*74880*/  STL.64 [R1+0x5d68], R14 ;  /* 0x005d680e01007387 */ /* 0x004fe20000100a00 */
[----:B----4-:R0:W-:Y:S03]  /*74890*/  STL.64 [R1+0x5d60], R12 ;  /* 0x005d600c01007387 */ /* 0x0101e60000100a00 */
[----:B0-----:R-:W3:Y:S01]  /*748a0*/  LDL.64 R12, [R1+0x50] ;  /* 0x00005000010c7983 */ /* 0x001ee20000100a00 */
[----:B------:R-:W-:-:S02]  /*748b0*/  IMAD.MOV.U32 R24, RZ, RZ, R27 ;  /* 0x000000ffff187224 */ /* 0x000fc400078e001b */
[----:B------:R-:W-:-:S05]  /*748c0*/  IMAD.MOV.U32 R25, RZ, RZ, R3 ;  /* 0x000000ffff197224 */ /* 0x000fca00078e0003 */
[----:B------:R-:W-:Y:S01]  /*748d0*/  STL.64 [R1+0x5d20], R24 ;  /* 0x005d201801007387 */ /* 0x000fe20000100a00 */
[C---:B---3--:R-:W-:Y:S11]  /*748e0*/  HMMA.16816.F32 R8, R20.reuse, R12, R8 ;  /* 0x0000000c1408723c */ /* 0x048ff60000001808 */
[----:B------:R-:W-:Y:S11]  /*748f0*/  @!UPT UIADD3 URZ, URZ, URZ, URZ ;  /* 0x0000003f3f3ff290 */ /* 0x000ff6000fffe03f */
[----:B------:R-:W-:Y:S01]  /*74900*/  @!UPT UIADD3 URZ, URZ, URZ, URZ ;  /* 0x0000003f3f3ff290 */ /* 0x000fe2000fffe03f */
[----:B------:R-:W-:Y:S01]  /*74910*/  STL.64 [R1+0x1070], R8 ;  /* 0x0010700801007387 */ /* 0x000fe20000100a00 */
[----:B------:R0:W-:Y:S03]  /*74920*/  STL.64 [R1+0x1078], R10 ;  /* 0x0010780a01007387 */ /* 0x0001e60000100a00 */
[----:B0-----:R-:W2:Y:S01]  /*74930*/  LDL.LU R10, [R1+0x5d88] ;  /* 0x005d8800010a7983 */ /* 0x001ea20000300800 */
[----:B------:R-:W3:Y:S01]  /*74940*/  LDL.LU.64 R8, [R1+0x5d80] ;  /* 0x005d800001087983 */ /* 0x000ee20000300a00 */
[C---:B------:R-:W-:Y:S01]  /*74950*/  HMMA.16816.F32 R16, R20.reuse, R16, R4 ;  /* 0x000000101410723c */ /* 0x040fe20000001804 */
[----:B------:R-:W-:Y:S02]  /*74960*/  IMAD.MOV.U32 R11, RZ, RZ, R12 ;  /* 0x000000ffff0b7224 */ /* 0x000fe400078e000c */
[----:B------:R-:W-:Y:S02]  /*74970*/  IMAD.MOV.U32 R3, RZ, RZ, R13 ;  /* 0x000000ffff037224 */ /* 0x000fe400078e000d */
[----:B------:R-:W4:Y:S01]  /*74980*/  LDL.LU.64 R12, [R1+0x1530] ;  /* 0x00153000010c7983 */ /* 0x000f220000300a00 */
[----:B------:R-:W4:Y:S02]  /*74990*/  LDL.LU.64 R14, [R1+0x1538] ;  /* 0x00153800010e7983 */ /* 0x000f240000300a00 */
[----:B------:R-:W-:Y:S01]  /*749a0*/  STL [R1+0x5d40], R11 ;  /* 0x005d400b01007387 */ /* 0x000fe20000100800 */
[----:B---3--:R-:W-:Y:S01]  /*749b0*/  STL.64 [R1+0x5d38], R8 ;  /* 0x005d380801007387 */ /* 0x008fe20000100a00 */
[----:B------:R-:W3:Y:S11]  /*749c0*/  LDL.LU.64 R6, [R1+0x5d78] ;  /* 0x005d780001067983 */ /* 0x000ef60000300a00 */
[----:B------:R-:W-:Y:S02]  /*749d0*/  @!UPT UIADD3 URZ, URZ, URZ, URZ ;  /* 0x0000003f3f3ff290 */ /* 0x000fe4000fffe03f */
[----:B------:R0:W-:Y:S02]  /*749e0*/  STL.64 [R1+0x1090], R16 ;  /* 0x0010901001007387 */ /* 0x0001e40000100a00 */
[----:B------:R4:W-:Y:S01]  /*749f0*/  STL.64 [R1+0x1098], R18 ;  /* 0x0010981201007387 */ /* 0x0009e20000100a00 */
[----:B0-----:R-:W4:Y:S01]  /*74a00*/  LDL.LU.64 R16, [R1+0x5d70] ;  /* 0x005d700001107983 */ /* 0x001f220000300a00 */
[----:B------:R-:W3:Y:S02]  /*74a10*/  LDL.64 R4, [R1+0xc0] ;  /* 0x0000c00001047983 */ /* 0x000ee40000100a00 */
[----:B------:R-:W-:Y:S02]  /*74a20*/  IMAD.MOV.U32 R24, RZ, RZ, R26 ;  /* 0x000000ffff187224 */ /* 0x000fe400078e001a */
[----:B--2---:R-:W-:Y:S01]  /*74a30*/  IMAD.MOV.U32 R25, RZ, RZ, R10 ;  /* 0x000000ffff197224 */ /* 0x004fe200078e000a */
[----:B----4-:R-:W-:Y:S01]  /*74a40*/  HMMA.16816.F32 R16, R20, R16, R12 ;  /* 0x000000101410723c */ /* 0x010fe2000000180c */
[----:B---3--:R-:W-:Y:S03]  /*74a50*/  STL.64 [R1+0x5d48], R4 ;  /* 0x005d480401007387 */ /* 0x008fe60000100a00 */
[----:B------:R0:W-:Y:S02]  /*74a60*/  STL.64 [R1+0x5d50], R24 ;  /* 0x005d501801007387 */ /* 0x0001e40000100a00 */
[----:B0-----:R-:W2:Y:S01]  /*74a70*/  LDL.LU.64 R24, [R1+0x14e0] ;  /* 0x0014e00001187983 */ /* 0x001ea20000300a00 */
[----:B------:R-:W2:Y:S02]  /*74a80*/  LDL.LU.64 R26, [R1+0x14e8] ;  /* 0x0014e800011a7983 */ /* 0x000ea40000300a00 */
[----:B------:R-:W3:Y:S02]  /*74a90*/  LDL.LU.64 R14, [R1+0x5d68] ;  /* 0x005d6800010e7983 */ /* 0x000ee40000300a00 */
[----:B------:R-:W3:Y:S11]  /*74aa0*/  LDL.LU.64 R12, [R1+0x5d60] ;  /* 0x005d6000010c7983 */ /* 0x000ef60000300a00 */
[----:B------:R-:W-:Y:S01]  /*74ab0*/  @!UPT UIADD3 URZ, URZ, URZ, URZ ;  /* 0x0000003f3f3ff290 */ /* 0x000fe2000fffe03f */
[----:B------:R0:W-:Y:S01]  /*74ac0*/  STL.64 [R1+0x10c0], R16 ;  /* 0x0010c01001007387 */ /* 0x0001e20000100a00 */
[----:B------:R-:W-:Y:S03]  /*74ad0*/  STL.64 [R1+0x10c8], R18 ;  /* 0x0010c81201007387 */ /* 0x000fe60000100a00 */
[----:B0-----:R-:W3:Y:S01]  /*74ae0*/  LDL.LU.64 R16, [R1+0x5d58] ;  /* 0x005d580001107983 */ /* 0x001ee20000300a00 */
[----:B------:R-:W-:Y:S02]  /*74af0*/  IMAD.MOV.U32 R8, RZ, RZ, R29 ;  /* 0x000000ffff087224 */ /* 0x000fe400078e001d */
[----:B------:R-:W-:-:S07]  /*74b00*/  IMAD.MOV.U32 R9, RZ, RZ, R28 ;  /* 0x000000ffff097224 */ /* 0x000fce00078e001c */
[C---:B--2---:R-:W-:Y:S08]  /*74b10*/  HMMA.16816.F32 R24, R20.reuse, R8, R24 ;  /* 0x000000081418723c */ /* 0x044ff00000001818 */
[----:B---3--:R-:W-:Y:S01]  /*74b20*/  HMMA.16816.F32 R8, R20, R16, R12 ;  /* 0x000000101408723c */ /* 0x008fe2000000180c */
[----:B------:R-:W0:Y:S11]  /*74b30*/  LDSM.16.MT88.4 R16, [R2+0x20180] ;  /* 0x020180000210783b */ /* 0x000e360000004200 */
[----:B------:R-:W-:Y:S03]  /*74b40*/  @!UPT UIADD3 URZ, URZ, URZ, URZ ;  /* 0x0000003f3f3ff290 */ /* 0x000fe6000fffe03f */
[----:B------:R1:W-:Y:S01]  /*74b50*/  STL.64 [R1+0x10d0], R24 ;  /* 0x0010d01801007387 */ /* 0x0003e20000100a00 */
[----:B------:R2:W-:Y:S03]  /*74b60*/  STL.64 [R1+0x10d8], R26 ;  /* 0x0010d81a01007387 */ /* 0x0005e60000100a00 */
[----:B-1----:R-:W3:Y:S01]  /*74b70*/  LDL.LU.64 R24, [R1+0x14d0] ;  /* 0x0014d00001187983 */ /* 0x002ee20000300a00 */
[----:B--2---:R-:W3:Y:S03]  /*74b80*/  LDL.LU.64 R26, [R1+0x14d8] ;  /* 0x0014d800011a7983 */ /* 0x004ee60000300a00 */
[----:B------:R1:W-:Y:S01]  /*74b90*/  STL.64 [R1+0x10f0], R8 ;  /* 0x0010f00801007387 */ /* 0x0003e20000100a00 */
[----:B------:R2:W-:Y:S03]  /*74ba0*/  STL.64 [R1+0x10f8], R10 ;  /* 0x0010f80a01007387 */ /* 0x0005e60000100a00 */
[----:B-1----:R-:W4:Y:S01]  /*74bb0*/  LDL.LU.64 R8, [R1+0x14c0] ;  /* 0x0014c00001087983 */ /* 0x002f220000300a00 */
[----:B--2---:R-:W4:Y:S02]  /*74bc0*/  LDL.LU.64 R10, [R1+0x14c8] ;  /* 0x0014c800010a7983 */ /* 0x004f240000300a00 */
[----:B------:R-:W2:Y:S02]  /*74bd0*/  LDL.LU.64 R12, [R1+0x13d0] ;  /* 0x0013d000010c7983 */ /* 0x000ea40000300a00 */
[----:B------:R-:W2:Y:S02]  /*74be0*/  LDL.LU.64 R14, [R1+0x13d8] ;  /* 0x0013d800010e7983 */ /* 0x000ea40000300a00 */
[----:B--2---:R-:W-:Y:S01]  /*74bf0*/  STL.64 [R1+0x5d18], R14 ;  /* 0x005d180e01007387 */ /* 0x004fe20000100a00 */
[----:B------:R1:W-:Y:S03]  /*74c00*/  STL.64 [R1+0x5d10], R12 ;  /* 0x005d100c01007387 */ /* 0x0003e60000100a00 */
[----:B-1----:R-:W2:Y:S01]  /*74c10*/  LDL.LU.64 R12, [R1+0x13e0] ;  /* 0x0013e000010c7983 */ /* 0x002ea20000300a00 */
[----:B------:R-:W2:Y:S03]  /*74c20*/  LDL.LU.64 R14, [R1+0x13e8] ;  /* 0x0013e800010e7983 */ /* 0x000ea60000300a00 */
[----:B--2---:R-:W-:Y:S01]  /*74c30*/  STL.64 [R1+0x5d30], R14 ;  /* 0x005d300e01007387 */ /* 0x004fe20000100a00 */
[----:B------:R1:W-:Y:S03]  /*74c40*/  STL.64 [R1+0x5d28], R12 ;  /* 0x005d280c01007387 */ /* 0x0003e60000100a00 */
[----:B-1----:R-:W2:Y:S01]  /*74c50*/  LDL.LU.64 R12, [R1+0x13f0] ;  /* 0x0013f000010c7983 */ /* 0x002ea20000300a00 */
[----:B------:R-:W2:Y:S02]  /*74c60*/  LDL.LU.64 R14, [R1+0x13f8] ;  /* 0x0013f800010e7983 */ /* 0x000ea40000300a00 */
[----:B0-----:R-:W-:Y:S02]  /*74c70*/  STL [R1+0x5be0], R16 ;  /* 0x005be01001007387 */ /* 0x001fe40000100800 */
[----:B------:R0:W-:Y:S01]  /*74c80*/  STL [R1+0x5bdc], R17 ;  /* 0x005bdc1101007387 */ /* 0x0001e20000100800 */
[----:B------:R-:W-:Y:S01]  /*74c90*/  STL [R1+0x5bd8], R18 ;  /* 0x005bd81201007387 */ /* 0x000fe20000100800 */
[----:B------:R1:W-:Y:S03]  /*74ca0*/  STL [R1+0x5bcc], R19 ;  /* 0x005bcc1301007387 */ /* 0x0003e60000100800 */
[----:B0-----:R-:W2:Y:S01]  /*74cb0*/  LDL.LU.64 R16, [R1+0x1390] ;  /* 0x0013900001107983 */ /* 0x001ea20000300a00 */
[----:B-1----:R-:W2:Y:S02]  /*74cc0*/  LDL.LU.64 R18, [R1+0x1398] ;  /* 0x0013980001127983 */ /* 0x002ea40000300a00 */
[----:B------:R-:W-:-:S02]  /*74cd0*/  IMAD.MOV.U32 R4, RZ, RZ, R7 ;  /* 0x000000ffff047224 */ /* 0x000fc400078e0007 */
[----:B------:R-:W-:-:S07]  /*74ce0*/  IMAD.MOV.U32 R5, RZ, RZ, R6 ;  /* 0x000000ffff057224 */ /* 0x000fce00078e0006 */
[C---:B---3--:R-:W-:Y:S01]  /*74cf0*/  HMMA.16816.F32 R4, R20.reuse, R4, R24 ;  /* 0x000000041404723c */ /* 0x048fe20000001818 */
[----:B--2---:R-:W-:Y:S01]  /*74d00*/  STL.64 [R1+0x5ce0], R18 ;  /* 0x005ce01201007387 */ /* 0x004fe20000100a00 */
[----:B------:R0:W-:Y:S03]  /*74d10*/  STL.64 [R1+0x5cd8], R16 ;  /* 0x005cd81001007387 */ /* 0x0001e60000100a00 */
[----:B0-----:R-:W2:Y:S01]  /*74d20*/  LDL.LU.64 R16, [R1+0x13a0] ;  /* 0x0013a00001107983 */ /* 0x001ea20000300a00 */
[----:B------:R-:W3:Y:S03]  /*74d30*/  LDL.LU.64 R18, [R1+0x13a8] ;  /* 0x0013a80001127983 */ /* 0x000ee60000300a00 */
[----:B---3--:R-:W-:Y:S01]  /*74d40*/  STL.64 [R1+0x5cf8], R18 ;  /* 0x005cf81201007387 */ /* 0x008fe20000100a00 */
[----:B--2---:R0:W-:Y:S03]  /*74d50*/  STL.64 [R1+0x5cf0], R16 ;  /* 0x005cf01001007387 */ /* 0x0041e60000100a00 */
[----:B0-----:R-:W2:Y:S01]  /*74d60*/  LDL.LU.64 R16, [R1+0x13c0] ;  /* 0x0013c00001107983 */ /* 0x001ea20000300a00 */
[----:B------:R-:W2:Y:S02]  /*74d70*/  LDL.LU.64 R18, [R1+0x13c8] ;  /* 0x0013c80001127983 */ /* 0x000ea40000300a00 */
[----:B------:R-:W3:Y:S07]  /*74d80*/  LDL.LU.64 R24, [R1+0x5d50] ;  /* 0x005d500001187983 */ /* 0x000eee0000300a00 */
[----:B------:R0:W-:Y:S01]  /*74d90*/  STL.64 [R1+0x1100], R4 ;  /* 0x0011000401007387 */ /* 0x0001e20000100a00 */
[----:B------:R-:W-:Y:S04]  /*74da0*/  STL.64 [R1+0x1108], R6 ;  /* 0x0011080601007387 */ /* 0x000fe80000100a00 */
[----:B0-----:R-:W4:Y:S01]  /*74db0*/  LDL.LU.64 R4, [R1+0x5d48] ;  /* 0x005d480001047983 */ /* 0x001f220000300a00 */
[C---:B---3--:R-:W-:Y:S08]  /*74dc0*/  HMMA.16816.F32 R24, R20.reuse, R24, R12 ;  /* 0x000000181418723c */ /* 0x048ff0000000180c */
[C---:B----4-:R-:W-:Y:S01]  /*74dd0*/  HMMA.16816.F32 R8, R20.reuse, R4, R8 ;  /* 0x000000041408723c */ /* 0x050fe20000001808 */
[----:B------:R-:W-:Y:S11]  /*74de0*/  IMAD.MOV.U32 R2, RZ, RZ, R5 ;  /* 0x000000ffff027224 */ /* 0x000ff600078e0005 */
[----:B------:R-:W-:Y:S11]  /*74df0*/  @!UPT UIADD3 URZ, URZ, URZ, URZ ;  /* 0x0000003f3f3ff290 */ /* 0x000ff6000fffe03f */
[----:B------:R-:W-:Y:S01]  /*74e00*/  STL.64 [R1+0x1120], R8 ;  /* 0x0011200801007387 */ /* 0x000fe20000100a00 */
[----:B------:R0:W-:Y:S03]  /*74e10*/  STL.64 [R1+0x1128], R10 ;  /* 0x0011280a01007387 */ /* 0x0001e60000100a00 */
[----:B0-----:R-:W3:Y:S01]  /*74e20*/  LDL.LU R11, [R1+0x5d40] ;  /* 0x005d4000010b7983 */ /* 0x001ee20000300800 */
[----:B------:R-:W4:Y:S02]  /*74e30*/  LDL.LU.64 R8, [R1+0x5d38] ;  /* 0x005d380001087983 */ /* 0x000f240000300a00 */
[----:B------:R-:W-:Y:S02]  /*74e40*/  IMAD.MOV.U32 R10, RZ, RZ, R4 ;  /* 0x000000ffff0a7224 */ /* 0x000fe400078e0004 */
[----:B------:R-:W4:Y:S01]  /*74e50*/  LDL.LU.64 R4, [R1+0x1360] ;  /* 0x0013600001047983 */ /* 0x000f220000300a00 */
[----:B------:R-:W4:Y:S02]  /*74e60*/  LDL.LU.64 R6, [R1+0x1368] ;  /* 0x0013680001067983 */ /* 0x000f240000300a00 */
[----:B------:R-:W2:Y:S02]  /*74e70*/  LDL.LU.64 R14, [R1+0x5d30] ;  /* 0x005d3000010e7983 */ /* 0x000ea40000300a00 */
[----:B------:R-:W2:Y:S01]  /*74e80*/  LDL.LU.64 R12, [R1+0x5d28] ;  /* 0x005d2800010c7983 */ /* 0x000ea20000300a00 */
        /* <DEDUP_REMOVED lines=14> */
[----:B------:R1:W-:Y:S03]  /*74f70*/  STL.64 [R1+0x1168], R26 ;  /* 0x0011681a01007387 */ /* 0x0003e60000100a00 */
[----:B0-----:R-:W3:Y:S01]  /*74f80*/  LDL.LU.64 R24, [R1+0x1330] ;  /* 0x0013300001187983 */ /* 0x001ee20000300a00 */
[----:B-1----:R-:W3:Y:S01]  /*74f90*/  LDL.LU.64 R26, [R1+0x1338] ;  /* 0x00133800011a7983 */ /* 0x002ee20000300a00 */
        /* <DEDUP_REMOVED lines=21> */
[C---:B----4-:R-:W-:Y:S03]  /*750f0*/  HMMA.16816.F32 R4, R20.reuse, R8, R4 ;  /* 0x000000081404723c */ /* 0x050fe60000001804 */
[----:B--2---:R0:W-:Y:S04]  /*75100*/  STL.64 [R1+0x5ca8], R16 ;  /* 0x005ca81001007387 */ /* 0x0041e80000100a00 */
[----:B0-----:R-:W2:Y:S01]  /*75110*/  LDL.LU.64 R16, [R1+0x60] ;  /* 0x0000600001107983 */ /* 0x001ea20000300a00 */
[----:B------:R-:W-:Y:S02]  /*75120*/  STL.64 [R1+0x5c20], R14 ;  /* 0x005c200e01007387 */ /* 0x000fe40000100a00 */
[----:B------:R-:W-:Y:S11]  /*75130*/  STL.64 [R1+0x5c18], R12 ;  /* 0x005c180c01007387 */ /* 0x000ff60000100a00 */
[----:B------:R-:W-:Y:S02]  /*75140*/  @!UPT UIADD3 URZ, URZ, URZ, URZ ;  /* 0x0000003f3f3ff290 */ /* 0x000fe4000fffe03f */
[----:B------:R0:W-:Y:S01]  /*75150*/  STL.64 [R1+0x11d0], R4 ;  /* 0x0011d00401007387 */ /* 0x0001e20000100a00 */
[----:B------:R-:W-:Y:S04]  /*75160*/  STL.64 [R1+0x11d8], R6 ;  /* 0x0011d80601007387 */ /* 0x000fe80000100a00 */
[----:B0-----:R-:W4:Y:S01]  /*75170*/  LDL.LU.64 R4, [R1+0x5cc0] ;  /* 0x005cc00001047983 */ /* 0x001f220000300a00 */
[----:B------:R-:W-:Y:S02]  /*75180*/  STL [R1+0x5c14], R8 ;  /* 0x005c140801007387 */ /* 0x000fe40000100800 */
[----:B------:R0:W-:Y:S02]  /*75190*/  STL [R1+0x5c10], R9 ;  /* 0x005c100901007387 */ /* 0x0001e40000100800 */
[----:B------:R1:W-:Y:S02]  /*751a0*/  STL [R1+0x5c70], R10 ;  /* 0x005c700a01007387 */ /* 0x0003e40000100800 */
[----:B---3--:R-:W-:Y:S01]  /*751b0*/  IMAD.MOV.U32 R12, RZ, RZ, R11 ;  /* 0x000000ffff0c7224 */ /* 0x008fe200078e000b */
[----:B0-----:R-:W2:Y:S01]  /*751c0*/  LDL.LU.64 R8, [R1+0x12a0] ;  /* 0x0012a00001087983 */ /* 0x001ea20000300a00 */
[----:B-1----:R-:W2:Y:S01]  /*751d0*/  LDL.LU.64 R10, [R1+0x12a8] ;  /* 0x0012a800010a7983 */ /* 0x002ea20000300a00 */
[----:B----4-:R-:W-:Y:S02]  /*751e0*/  HMMA.16816.F32 R20, R20, R4, R24 ;  /* 0x000000041414723c */ /* 0x010fe40000001818 */
[----:B------:R-:W2:Y:S01]  /*751f0*/  LDL.LU.64 R26, [R1+0x5cb8] ;  /* 0x005cb800011a7983 */ /* 0x000ea20000300a00 */
[----:B------:R-:W2:Y:S11]  /*75200*/  LDL.LU.64 R24, [R1+0x5cb0] ;  /* 0x005cb00001187983 */ /* 0x000eb60000300a00 */
[----:B------:R-:W-:Y:S09]  /*75210*/  @!UPT UIADD3 URZ, URZ, URZ, URZ ;  /* 0x0000003f3f3ff290 */ /* 0x000ff2000fffe03f */
[----:B------:R0:W-:Y:S01]  /*75220*/  STL.64 [R1+0x11c0], R20 ;  /* 0x0011c01401007387 */ /* 0x0001e20000100a00 */
[----:B------:R-:W-:Y:S03]  /*75230*/  STL.64 [R1+0x11c8], R22 ;  /* 0x0011c81601007387 */ /* 0x000fe60000100a00 */
[----:B0-----:R-:W3:Y:S04]  /*75240*/  LDL.LU.64 R20, [R1] ;  /* 0x0000000001147983 */ /* 0x001ee80000300a00 */
[----:B---3--:R0:W-:Y:S04]  /*75250*/  STL.64 [R1+0x5c78], R20 ;  /* 0x005c781401007387 */ /* 0x0081e80000100a00 */
[----:B0-----:R-:W3:Y:S01]  /*75260*/  LDL.LU.64 R20, [R1+0x20] ;  /* 0x0000200001147983 */ /* 0x001ee20000300a00 */
[----:B--2---:R-:W-:Y:S01]  /*75270*/  HMMA.16816.F32 R8, R24, R16, R8 ;  /* 0x000000101808723c */ /* 0x004fe20000001808 */
[----:B------:R-:W-:-:S02]  /*75280*/  IMAD.MOV.U32 R7, RZ, RZ, R16 ;  /* 0x000000ffff077224 */ /* 0x000fc400078e0010 */
[----:B------:R-:W-:Y:S01]  /*75290*/  IMAD.MOV.U32 R6, RZ, RZ, R17 ;  /* 0x000000ffff067224 */ /* 0x000fe200078e0011 */
[----:B---3--:R0:W-:Y:S04]  /*752a0*/  STL.64 [R1+0x5c90], R20 ;  /* 0x005c901401007387 */ /* 0x0081e80000100a00 */
[----:B0-----:R-:W2:Y:S01]  /*752b0*/  LDL.64 R20, [R1+0x30] ;  /* 0x0000300001147983 */ /* 0x001ea20000100a00 */
[----:B------:R-:W-:Y:S02]  /*752c0*/  STL [R1+0x5bf0], R4 ;  /* 0x005bf00401007387 */ /* 0x000fe40000100800 */
[----:B------:R-:W-:Y:S11]  /*752d0*/  STL [R1+0x5bec], R5 ;  /* 0x005bec0501007387 */ /* 0x000ff60000100800 */
[----:B------:R-:W-:Y:S01]  /*752e0*/  @!UPT UIADD3 URZ, URZ, URZ, URZ ;  /* 0x0000003f3f3ff290 */ /* 0x000fe2000fffe03f */
[----:B------:R0:W-:Y:S01]  /*752f0*/  STL.64 [R1+0x11f0], R8 ;  /* 0x0011f00801007387 */ /* 0x0001e20000100a00 */
[----:B------:R1:W-:Y:S01]  /*75300*/  STL.64 [R1+0x11f8], R10 ;  /* 0x0011f80a01007387 */ /* 0x0003e20000100a00 */
[----:B------:R-:W3:Y:S02]  /*75310*/  LDL.LU.64 R16, [R1+0x1290] ;  /* 0x0012900001107983 */ /* 0x000ee40000300a00 */
[----:B------:R-:W3:Y:S01]  /*75320*/  LDL.LU.64 R18, [R1+0x1298] ;  /* 0x0012980001127983 */ /* 0x000ee20000300a00 */
[----:B0-----:R-:W4:Y:S01]  /*75330*/  LDL.LU.64 R8, [R1+0x1250] ;  /* 0x0012500001087983 */ /* 0x001f220000300a00 */
[----:B-1----:R-:W2:Y:S02]  /*75340*/  LDL.LU.64 R10, [R1+0x1258] ;  /* 0x00125800010a7983 */ /* 0x002ea40000300a00 */
[----:B------:R-:W-:Y:S01]  /*75350*/  IMAD.MOV.U32 R13, RZ, RZ, R3 ;  /* 0x000000ffff0d7224 */ /* 0x000fe200078e0003 */
[----:B--2---:R-:W-:Y:S01]  /*75360*/  STL.64 [R1+0x5c88], R10 ;  /* 0x005c880a01007387 */ /* 0x004fe20000100a00 */
[----:B----4-:R0:W-:Y:S03]  /*75370*/  STL.64 [R1+0x5c80], R8 ;  /* 0x005c800801007387 */ /* 0x0101e60000100a00 */
[----:B0-----:R-:W2:Y:S01]  /*75380*/  LDL.LU.64 R8, [R1+0x1280] ;  /* 0x0012800001087983 */ /* 0x001ea20000300a00 */
[----:B------:R-:W4:Y:S01]  /*75390*/  LDL.LU.64 R10, [R1+0x1288] ;  /* 0x00128800010a7983 */ /* 0x000f220000300a00 */
[C---:B---3--:R-:W-:Y:S02]  /*753a0*/  HMMA.16816.F32 R12, R24.reuse, R12, R16 ;  /* 0x0000000c180c723c */ /* 0x048fe40000001810 */
[----:B----4-:R-:W-:Y:S01]  /*753b0*/  STL.64 [R1+0x5ca0], R10 ;  /* 0x005ca00a01007387 */ /* 0x010fe20000100a00 */
[----:B--2---:R0:W-:Y:S03]  /*753c0*/  STL.64 [R1+0x5c98], R8 ;  /* 0x005c980801007387 */ /* 0x0041e60000100a00 */
[----:B0-----:R-:W2:Y:S01]  /*753d0*/  LDL.LU.64 R8, [R1+0x1240] ;  /* 0x0012400001087983 */ /* 0x001ea20000300a00 */
[----:B------:R-:W2:Y:S02]  /*753e0*/  LDL.LU.64 R10, [R1+0x1248] ;  /* 0x00124800010a7983 */ /* 0x000ea40000300a00 */
[----:B------:R-:W-:Y:S02]  /*753f0*/  STL [R1+0x5be8], R6 ;  /* 0x005be80601007387 */ /* 0x000fe40000100800 */
[----:B------:R0:W-:Y:S01]  /*75400*/  STL [R1+0x5be4], R7 ;  /* 0x005be40701007387 */ /* 0x0001e20000100800 */
[----:B------:R-:W3:Y:S04]  /*75410*/  LDL.LU.64 R4, [R1+0x1220] ;  /* 0x0012200001047983 */ /* 0x000ee80000300a00 */
[----:B0-----:R-:W3:Y:S01]  /*75420*/  LDL.LU.64 R6, [R1+0x1228] ;  /* 0x0012280001067983 */ /* 0x001ee20000300a00 */
[----:B------:R-:W3:Y:S06]  /*75430*/  LDL.LU.64 R16, [R1+0x5ca8] ;  /* 0x005ca80001107983 */ /* 0x000eec0000300a00 */
[----:B------:R0:W-:Y:S02]  /*75440*/  STL.64 [R1+0x1200], R12 ;  /* 0x0012000c01007387 */ /* 0x0001e40000100a00 */
[----:B------:R-:W-:Y:S01]  /*75450*/  STL.64 [R1+0x1208], R14 ;  /* 0x0012080e01007387 */ /* 0x000fe20000100a00 */
[----:B0-----:R-:W4:Y:S01]  /*75460*/  LDL.LU.64 R12, [R1+0xb0] ;  /* 0x0000b000010c7983 */ /* 0x001f220000300a00 */
[C---:B--2---:R-:W-:Y:S03]  /*75470*/  HMMA.16816.F32 R8, R24.reuse, R20, R8 ;  /* 0x000000141808723c */ /* 0x044fe60000001808 */
[----:B----4-:R3:W-:Y:S05]  /*75480*/  STL.64 [R1+0x5c68], R12 ;  /* 0x005c680c01007387 */ /* 0x0107ea0000100a00 */
[----:B---3--:R-:W-:Y:S07]  /*75490*/  HMMA.16816.F32 R12, R24, R16, R4 ;  /* 0x00000010180c723c */ /* 0x008fee0000001804 */
[----:B------:R-:W-:Y:S11]  /*754a0*/  IMAD.MOV.U32 R6, RZ, RZ, R21 ;  /* 0x000000ffff067224 */ /* 0x000ff600078e0015 */
[----:B------:R-:W-:Y:S05]  /*754b0*/  @!UPT UIADD3 URZ, URZ, URZ, URZ ;  /* 0x0000003f3f3ff290 */ /* 0x000fea000fffe03f */
[----:B------:R0:W-:Y:S01]  /*754c0*/  STL.64 [R1+0x1220], R12 ;  /* 0x0012200c01007387 */ /* 0x0001e20000100a00 */
[----:B------:R1:W-:Y:S03]  /*754d0*/  STL.64 [R1+0x1228], R14 ;  /* 0x0012280e01007387 */ /* 0x0003e60000100a00 */
[----:B0-----:R-:W2:Y:S01]  /*754e0*/  LDL.LU.64 R12, [R1+0x1210] ;  /* 0x00121000010c7983 */ /* 0x001ea20000300a00 */
[----:B-1----:R-:W2:Y:S02]  /*754f0*/  LDL.LU.64 R14, [R1+0x1218] ;  /* 0x00121800010e7983 */ /* 0x002ea40000300a00 */
[----:B------:R-:W-:Y:S02]  /*75500*/  STL.64 [R1+0x1240], R8 ;  /* 0x0012400801007387 */ /* 0x000fe40000100a00 */
[----:B------:R0:W-:Y:S02]  /*75510*/  STL.64 [R1+0x1248], R10 ;  /* 0x0012480a01007387 */ /* 0x0001e40000100a00 */
[----:B0-----:R-:W3:Y:S01]  /*75520*/  LDL.LU.64 R10, [R1+0x5ca0] ;  /* 0x005ca000010a7983 */ /* 0x001ee20000300a00 */
[----:B------:R-:W3:Y:S02]  /*75530*/  LDL.LU.64 R8, [R1+0x5c98] ;  /* 0x005c980001087983 */ /* 0x000ee40000300a00 */
[----:B------:R-:W3:Y:S02]  /*75540*/  LDL.LU.64 R20, [R1+0x5c90] ;  /* 0x005c900001147983 */ /* 0x000ee40000300a00 */
[----:B------:R-:W-:-:S05]  /*75550*/  IMAD.MOV.U32 R7, RZ, RZ, R16 ;  /* 0x000000ffff077224 */ /* 0x000fca00078e0010 */
[----:B------:R-:W-:Y:S01]  /*75560*/  STL.64 [R1+0x5c48], R6 ;  /* 0x005c480601007387 */ /* 0x000fe20000100a00 */
[----:B------:R-:W4:Y:S01]  /*75570*/  LDL.LU.64 R4, [R1+0x10] ;  /* 0x0000100001047983 */ /* 0x000f220000300a00 */
[----:B---3--:R-:W-:Y:S01]  /*75580*/  HMMA.16816.F32 R8, R24, R20, R8 ;  /* 0x000000141808723c */ /* 0x008fe20000001808 */
[----:B------:R-:W-:Y:S02]  /*75590*/  IMAD.MOV.U32 R3, RZ, RZ, R20 ;  /* 0x000000ffff037224 */ /* 0x000fe400078e0014 */
[----:B------:R-:W-:Y:S11]  /*755a0*/  IMAD.MOV.U32 R29, RZ, RZ, R21 ;  /* 0x000000ffff1d7224 */ /* 0x000ff600078e0015 */
[----:B------:R-:W-:Y:S09]  /*755b0*/  @!UPT UIADD3 URZ, URZ, URZ, URZ ;  /* 0x0000003f3f3ff290 */ /* 0x000ff2000fffe03f */
[----:B------:R-:W-:Y:S01]  /*755c0*/  STL.64 [R1+0x1260], R8 ;  /* 0x0012600801007387 */ /* 0x000fe20000100a00 */
[----:B------:R0:W-:Y:S03]  /*755d0*/  STL.64 [R1+0x1268], R10 ;  /* 0x0012680a01007387 */ /* 0x0001e60000100a00 */
[----:B0-----:R-:W3:Y:S01]  /*755e0*/  LDL.LU.64 R10, [R1+0x5c88] ;  /* 0x005c8800010a7983 */ /* 0x001ee20000300a00 */
[----:B------:R-:W3:Y:S02]  /*755f0*/  LDL.LU.64 R8, [R1+0x5c80] ;  /* 0x005c800001087983 */ /* 0x000ee40000300a00 */
[----:B------:R-:W2:Y:S02]  /*75600*/  LDL.LU.64 R20, [R1+0x5c78] ;  /* 0x005c780001147983 */ /* 0x000ea40000300a00 */
[----:B------:R-:W-:Y:S02]  /*75610*/  STL [R1+0x5bc8], R3 ;  /* 0x005bc80301007387 */ /* 0x000fe40000100800 */
[----:B------:R-:W-:-:S02]  /*75620*/  IMAD.MOV.U32 R16, RZ, RZ, R17 ;  /* 0x000000ffff107224 */ /* 0x000fc400078e0011 */
[----:B----4-:R-:W-:Y:S02]  /*75630*/  IMAD.MOV.U32 R18, RZ, RZ, R5 ;  /* 0x000000ffff127224 */ /* 0x010fe400078e0005 */
[----:B------:R-:W-:Y:S01]  /*75640*/  IMAD.MOV.U32 R17, RZ, RZ, R4 ;  /* 0x000000ffff117224 */ /* 0x000fe200078e0004 */
[C---:B---3--:R-:W-:Y:S08]  /*75650*/  HMMA.16816.F32 R8, R24.reuse, R4, R8 ;  /* 0x000000041808723c */ /* 0x048ff00000001808 */
[----:B--2---:R-:W-:Y:S11]  /*75660*/  HMMA.16816.F32 R12, R24, R20, R12 ;  /* 0x00000014180c723c */ /* 0x004ff6000000180c */
[----:B------:R-:W-:Y:S04]  /*75670*/  @!UPT UIADD3 URZ, URZ, URZ, URZ ;  /* 0x0000003f3f3ff290 */ /* 0x000fe8000fffe03f */
[----:B------:R-:W-:Y:S01]  /*75680*/  STL.64 [R1+0x1280], R8 ;  /* 0x0012800801007387 */ /* 0x000fe20000100a00 */
[----:B------:R0:W-:Y:S03]  /*75690*/  STL.64 [R1+0x1288], R10 ;  /* 0x0012880a01007387 */ /* 0x0001e60000100a00 */
[----:B0-----:R-:W2:Y:S01]  /*756a0*/  LDL.LU R10, [R1+0x5c70] ;  /* 0x005c7000010a7983 */ /* 0x001ea20000300800 */
[----:B------:R-:W3:Y:S02]  /*756b0*/  LDL.LU.64 R4, [R1+0x11e0] ;  /* 0x0011e00001047983 */ /* 0x000ee40000300a00 */
[----:B------:R-:W3:Y:S02]  /*756c0*/  LDL.LU.64 R6, [R1+0x11e8] ;  /* 0x0011e80001067983 */ /* 0x000ee40000300a00 */
[----:B------:R-:W-:Y:S01]  /*756d0*/  STL [R1+0x5c60], R18 ;  /* 0x005c601201007387 */ /* 0x000fe20000100800 */
[----:B------:R-:W-:Y:S01]  /*756e0*/  STL.64 [R1+0x5c58], R16 ;  /* 0x005c581001007387 */ /* 0x000fe20000100a00 */
[----:B------:R0:W-:Y:S02]  /*756f0*/  STL.64 [R1+0x12a0], R12 ;  /* 0x0012a00c01007387 */ /* 0x0001e40000100a00 */
[----:B------:R-:W-:-:S02]  /*75700*/  IMAD.MOV.U32 R8, RZ, RZ, R20 ;  /* 0x000000ffff087224 */ /* 0x000fc400078e0014 */
[----:B------:R-:W-:Y:S01]  /*75710*/  IMAD.MOV.U32 R9, RZ, RZ, R21 ;  /* 0x000000ffff097224 */ /* 0x000fe200078e0015 */
[----:B------:R1:W-:Y:S04]  /*75720*/  STL.64 [R1+0x12a8], R14 ;  /* 0x0012a80e01007387 */ /* 0x0003e80000100a00 */
[----:B------:R-:W4:Y:S04]  /*75730*/  LDSM.16.MT88.4 R20, [R0+0x22000] ;  /* 0x022000000014783b */ /* 0x000f280000004200 */
[----:B0-----:R-:W2:Y:S01]  /*75740*/  LDL.LU.64 R12, [R1+0x1270] ;  /* 0x00127000010c7983 */ /* 0x001ea20000300a00 */
[----:B-1----:R-:W2:Y:S03]  /*75750*/  LDL.LU.64 R14, [R1+0x1278] ;  /* 0x00127800010e7983 */ /* 0x002ea60000300a00 */
[----:B------:R-:W2:Y:S01]  /*75760*/  LDL.LU.64 R16, [R1+0x11b0] ;  /* 0x0011b00001107983 */ /* 0x000ea20000300a00 */
[----:B------:R-:W2:Y:S03]  /*75770*/  LDL.LU.64 R18, [R1+0x11b8] ;  /* 0x0011b80001127983 */ /* 0x000ea60000300a00 */
[----:B------:R0:W-:Y:S04]  /*75780*/  STL.64 [R1+0x5c38], R8 ;  /* 0x005c380801007387 */ /* 0x0001e80000100a00 */
[----:B0-----:R-:W2:Y:S04]  /*75790*/  LDL.LU.64 R8, [R1+0x80] ;  /* 0x0000800001087983 */ /* 0x001ea80000300a00 */
[----:B--2---:R0:W-:Y:S04]  /*757a0*/  STL.64 [R1+0x5c40], R8 ;  /* 0x005c400801007387 */ /* 0x0041e80000100a00 */
[----:B0-----:R-:W2:Y:S04]  /*757b0*/  LDL.LU.64 R8, [R1+0x90] ;  /* 0x0000900001087983 */ /* 0x001ea80000300a00 */
[----:B--2---:R0:W-:Y:S04]  /*757c0*/  STL.64 [R1+0x5c50], R8 ;  /* 0x005c500801007387 */ /* 0x0041e80000100a00 */
[----:B0-----:R-:W2:Y:S01]  /*757d0*/  LDL.LU.64 R8, [R1+0xa0] ;  /* 0x0000a00001087983 */ /* 0x001ea20000300a00 */
[----:B------:R-:W-:Y:S02]  /*757e0*/  STL [R1+0x5b98], R0 ;  /* 0x005b980001007387 */ /* 0x000fe40000100800 */
[----:B----4-:R-:W-:Y:S02]  /*757f0*/  STL.64 [R1+0x5ac8], R22 ;  /* 0x005ac81601007387 */ /* 0x010fe40000100a00 */
[----:B------:R0:W-:Y:S02]  /*75800*/  STL.64 [R1+0x5ac0], R20 ;  /* 0x005ac01401007387 */ /* 0x0001e40000100a00 */
[----:B0-----:R-:W-:-:S02]  /*75810*/  IMAD.MOV.U32 R20, RZ, RZ, R10 ;  /* 0x000000ffff147224 */ /* 0x001fc400078e000a */
[----:B------:R-:W-:-:S07]  /*75820*/  IMAD.MOV.U32 R21, RZ, RZ, R2 ;  /* 0x000000ffff157224 */ /* 0x000fce00078e0002 */
[C---:B------:R-:W-:Y:S01]  /*75830*/  HMMA.16816.F32 R20, R24.reuse, R20, R12 ;  /* 0x000000141814723c */ /* 0x040fe2000000180c */
[----:B------:R-:W3:Y:S11]  /*75840*/  LDL.LU.64 R12, [R1+0x5c68] ;  /* 0x005c6800010c7983 */ /* 0x000ef60000300a00 */
[----:B------:R-:W-:Y:S11]  /*75850*/  @!UPT UIADD3 URZ, URZ, URZ, URZ ;  /* 0x0000003f3f3ff290 */ /* 0x000ff6000fffe03f */
[----:B------:R-:W-:Y:S01]  /*75860*/  STL.64 [R1+0x12c0], R20 ;  /* 0x0012c01401007387 */ /* 0x000fe20000100a00 */
[----:B------:R-:W-:Y:S01]  /*75870*/  STL.64 [R1+0x12c8], R22 ;  /* 0x0012c81601007387 */ /* 0x000fe20000100a00 */
[C---:B--2---:R-:W-:Y:S08]  /*75880*/  HMMA.16816.F32 R16, R24.reuse, R8, R16 ;  /* 0x000000081810723c */ /* 0x044ff00000001810 */
[----:B---3--:R-:W-:Y:S01]  /*75890*/  HMMA.16816.F32 R4, R24, R12, R4 ;  /* 0x0000000c1804723c */ /* 0x008fe20000001804 */
[----:B------:R-:W-:-:S02]  /*758a0*/  IMAD.MOV.U32 R0, RZ, RZ, R12 ;  /* 0x000000ffff007224 */ /* 0x000fc400078e000c */
[----:B------:R-:W-:Y:S11]  /*758b0*/  IMAD.MOV.U32 R28, RZ, RZ, R13 ;  /* 0x000000ffff1c7224 */ /* 0x000ff600078e000d */
[----:B------:R-:W-:Y:S09]  /*758c0*/  @!UPT UIADD3 URZ, URZ, URZ, URZ ;  /* 0x0000003f3f3ff290 */ /* 0x000ff2000fffe03f */
[----:B------:R0:W-:Y:S01]  /*758d0*/  STL.64 [R1+0x12e0], R4 ;  /* 0x0012e00401007387 */ /* 0x0001e20000100a00 */
[----:B------:R1:W-:Y:S02]  /*758e0*/  STL [R1+0x12e8], R6 ;  /* 0x0012e80601007387 */ /* 0x0003e40000100800 */
[----:B------:R-:W-:Y:S01]  /*758f0*/  IMAD.MOV.U32 R2, RZ, RZ, R7 ;  /* 0x000000ffff027224 */ /* 0x000fe200078e0007 */
[----:B0-----:R-:W2:Y:S01]  /*75900*/  LDL.LU.64 R4, [R1+0x1190] ;  /* 0x0011900001047983 */ /* 0x001ea20000300a00 */
[----:B-1----:R-:W2:Y:S02]  /*75910*/  LDL.LU.64 R6, [R1+0x1198] ;  /* 0x0011980001067983 */ /* 0x002ea40000300a00 */
[----:B------:R-:W3:Y:S02]  /*75920*/  LDL.LU.64 R20, [R1+0x1140] ;  /* 0x0011400001147983 */ /* 0x000ee40000300a00 */
[----:B------:R-:W3:Y:S01]  /*75930*/  LDL.LU.64 R22, [R1+0x1148] ;  /* 0x0011480001167983 */ /* 0x000ee20000300a00 */
[----:B------:R-:W4:Y:S01]  /*75940*/  LDL.LU.64 R12, [R1+0x1110] ;  /* 0x00111000010c7983 */ /* 0x000f220000300a00 */
[----:B------:R-:W4:Y:S02]  /*75950*/  LDL.LU.64 R14, [R1+0x1118] ;  /* 0x00111800010e7983 */ /* 0x000f240000300a00 */
[----:B------:R-:W-:Y:S02]  /*75960*/  STL [R1+0x4b78], R2 ;  /* 0x004b780201007387 */ /* 0x000fe40000100800 */
[----:B------:R-:W-:Y:S01]  /*75970*/  STL.64 [R1+0x1300], R16 ;  /* 0x0013001001007387 */ /* 0x000fe20000100a00 */
[----:B------:R0:W-:Y:S04]  /*75980*/  STL.64 [R1+0x1308], R18 ;  /* 0x0013081201007387 */ /* 0x0001e80000100a00 */
[----:B0-----:R-:W2:Y:S01]  /*75990*/  LDL.LU R18, [R1+0x5c60] ;  /* 0x005c600001127983 */ /* 0x001ea20000300800 */
[----:B------:R-:W3:Y:S02]  /*759a0*/  LDL.LU.64 R16, [R1+0x5c58] ;  /* 0x005c580001107983 */ /* 0x000ee40000300a00 */
[----:B------:R-:W-:-:S02]  /*759b0*/  IMAD.MOV.U32 R19, RZ, RZ, R8 ;  /* 0x000000ffff137224 */ /* 0x000fc400078e0008 */
[----:B------:R-:W-:Y:S02]  /*759c0*/  IMAD.MOV.U32 R3, RZ, RZ, R9 ;  /* 0x000000ffff037224 */ /* 0x000fe400078e0009 */
[----:B------:R-:W4:Y:S04]  /*759d0*/  LDL.LU.64 R8, [R1+0x5c50] ;  /* 0x005c500001087983 */ /* 0x000f280000300a00 */
[----:B--2---:R-:W-:Y:S01]  /*759e0*/  STL.64 [R1+0x5c08], R18 ;  /* 0x005c081201007387 */ /* 0x004fe20000100a00 */
[----:B---3--:R0:W-:Y:S03]  /*759f0*/  STL.64 [R1+0x5c00], R16 ;  /* 0x005c001001007387 */ /* 0x0081e60000100a00 */
[----:B0-----:R-:W2:Y:S01]  /*75a00*/  LDL.LU.64 R16, [R1+0x10e0] ;  /* 0x0010e00001107983 */ /* 0x001ea20000300a00 */
[----:B------:R-:W3:Y:S01]  /*75a10*/  LDL.LU.64 R18, [R1+0x10e8] ;  /* 0x0010e80001127983 */ /* 0x000ee20000300a00 */
[C---:B----4-:R-:W-:Y:S02]  /*75a20*/  HMMA.16816.F32 R4, R24.reuse, R8, R4 ;  /* 0x000000081804723c */ /* 0x050fe40000001804 */
[----:B---3--:R-:W-:Y:S01]  /*75a30*/  STL.64 [R1+0x5c30], R18 ;  /* 0x005c301201007387 */ /* 0x008fe20000100a00 */
[----:B--2---:R0:W-:Y:S03]  /*75a40*/  STL.64 [R1+0x5c28], R16 ;  /* 0x005c281001007387 */ /* 0x0041e60000100a00 */
[----:B0-----:R-:W2:Y:S11]  /*75a50*/  LDL.LU.64 R16, [R1+0x70] ;  /* 0x0000700001107983 */ /* 0x001eb60000300a00 */
[----:B------:R-:W-:Y:S06]  /*75a60*/  @!UPT UIADD3 URZ, URZ, URZ, URZ ;  /* 0x0000003f3f3ff290 */ /* 0x000fec000fffe03f */
[----:B------:R0:W-:Y:S02]  /*75a70*/  STL.64 [R1+0x1330], R4 ;  /* 0x0013300401007387 */ /* 0x0001e40000100a00 */
[----:B------:R1:W-:Y:S02]  /*75a80*/  STL.64 [R1+0x1338], R6 ;  /* 0x0013380601007387 */ /* 0x0003e40000100a00 */
[----:B0-----:R-:W-:Y:S01]  /*75a90*/  IMAD.MOV.U32 R4, RZ, RZ, R8 ;  /* 0x000000ffff047224 */ /* 0x001fe200078e0008 */
[----:B-1----:R-:W3:Y:S01]  /*75aa0*/  LDL.LU.64 R6, [R1+0x5c48] ;  /* 0x005c480001067983 */ /* 0x002ee20000300a00 */
[----:B------:R-:W-:Y:S02]  /*75ab0*/  IMAD.MOV.U32 R5, RZ, RZ, R9 ;  /* 0x000000ffff057224 */ /* 0x000fe400078e0009 */
[----:B------:R-:W4:Y:S01]  /*75ac0*/  LDL.LU.64 R8, [R1+0x5c40] ;  /* 0x005c400001087983 */ /* 0x000f220000300a00 */
[C---:B--2---:R-:W-:Y:S08]  /*75ad0*/  HMMA.16816.F32 R12, R24.reuse, R16, R12 ;  /* 0x00000010180c723c */ /* 0x044ff0000000180c */
[----:B----4-:R-:W-:Y:S01]  /*75ae0*/  HMMA.16816.F32 R20, R24, R8, R20 ;  /* 0x000000081814723c */ /* 0x010fe20000001814 */
[----:B------:R-:W-:-:S02]  /*75af0*/  IMAD.MOV.U32 R11, RZ, RZ, R16 ;  /* 0x000000ffff0b7224 */ /* 0x000fc400078e0010 */
[----:B------:R-:W-:Y:S11]  /*75b00*/  IMAD.MOV.U32 R10, RZ, RZ, R17 ;  /* 0x000000ffff0a7224 */ /* 0x000ff600078e0011 */
[----:B------:R-:W-:Y:S02]  /*75b10*/  @!UPT UIADD3 URZ, URZ, URZ, URZ ;  /* 0x0000003f3f3ff290 */ /* 0x000fe4000fffe03f */
[----:B------:R-:W-:-:S07]  /*75b20*/  IMAD.MOV.U32 R2, RZ, RZ, R15 ;  /* 0x000000ffff027224 */ /* 0x000fce00078e000f */
[----:B------:R-:W-:Y:S01]  /*75b30*/  STL.64 [R1+0x1350], R20 ;  /* 0x0013501401007387 */ /* 0x000fe20000100a00 */
[----:B------:R0:W-:Y:S02]  /*75b40*/  STL.64 [R1+0x1358], R22 ;  /* 0x0013581601007387 */ /* 0x0001e40000100a00 */
[----:B0-----:R-:W-:Y:S02]  /*75b50*/  IMAD.MOV.U32 R23, RZ, RZ, R8 ;  /* 0x000000ffff177224 */ /* 0x001fe400078e0008 */
[----:B------:R-:W-:Y:S02]  /*75b60*/  IMAD.MOV.U32 R22, RZ, RZ, R9 ;  /* 0x000000ffff167224 */ /* 0x000fe400078e0009 */
[----:B------:R-:W2:Y:S01]  /*75b70*/  LDL.LU.64 R8, [R1+0x5c38] ;  /* 0x005c380001087983 */ /* 0x000ea20000300a00 */
[----:B------:R-:W4:Y:S02]  /*75b80*/  LDL.LU.64 R18, [R1+0x5c30] ;  /* 0x005c300001127983 */ /* 0x000f240000300a00 */
[----:B------:R-:W4:Y:S02]  /*75b90*/  LDL.LU.64 R16, [R1+0x5c28] ;  /* 0x005c280001107983 */ /* 0x000f240000300a00 */
[----:B------:R-:W-:Y:S01]  /*75ba0*/  STL.64 [R1+0x1370], R12 ;  /* 0x0013700c01007387 */ /* 0x000fe20000100a00 */
[----:B------:R0:W-:Y:S04]  /*75bb0*/  STL [R1+0x1378], R14 ;  /* 0x0013780e01007387 */ /* 0x0001e80000100800 */
[----:B0-----:R-:W2:Y:S01]  /*75bc0*/  LDL.LU.64 R14, [R1+0x5c20] ;  /* 0x005c2000010e7983 */ /* 0x001ea20000300a00 */
[----:B------:R-:W4:Y:S02]  /*75bd0*/  LDL.LU.64 R12, [R1+0x5c18] ;  /* 0x005c1800010c7983 */ /* 0x000f240000300a00 */
[----:B----4-:R-:W-:Y:S01]  /*75be0*/  HMMA.16816.F32 R16, R24, R12, R16 ;  /* 0x0000000c1810723c */ /* 0x010fe20000001810 */
[----:B--2---:R-:W-:-:S02]  /*75bf0*/  IMAD.MOV.U32 R20, RZ, RZ, R8 ;  /* 0x000000ffff147224 */ /* 0x004fc400078e0008 */
[----:B------:R-:W-:Y:S01]  /*75c00*/  IMAD.MOV.U32 R21, RZ, RZ, R9 ;  /* 0x000000ffff157224 */ /* 0x000fe200078e0009 */
[----:B------:R-:W2:Y:S01]  /*75c10*/  LDL.LU R8, [R1+0x5c14] ;  /* 0x005c140001087983 */ /* 0x000ea20000300800 */
[----:B------:R-:W2:Y:S03]  /*75c20*/  LDL.LU R9, [R1+0x5c10] ;  /* 0x005c100001097983 */ /* 0x000ea60000300800 */
[----:B------:R-:W-:Y:S01]  /*75c30*/  STL.64 [R1+0x5b58], R20 ;  /* 0x005b581401007387 */ /* 0x000fe20000100a00 */
[----:B------:R-:W-:Y:S11]  /*75c40*/  STL [R1+0x4cf8], R2 ;  /* 0x004cf80201007387 */ /* 0x000ff60000100800 */
[----:B------:R-:W-:Y:S03]  /*75c50*/  @!UPT UIADD3 URZ, URZ, URZ, URZ ;  /* 0x0000003f3f3ff290 */ /* 0x000fe6000fffe03f */
[----:B------:R-:W-:Y:S01]  /*75c60*/  STL.64 [R1+0x1390], R16 ;  /* 0x0013901001007387 */ /* 0x000fe20000100a00 */
[----:B------:R0:W-:Y:S03]  /*75c70*/  STL.64 [R1+0x1398], R18 ;  /* 0x0013981201007387 */ /* 0x0001e60000100a00 */
[----:B0-----:R-:W4:Y:S01]  /*75c80*/  LDL.LU.64 R18, [R1+0x5c08] ;  /* 0x005c080001127983 */ /* 0x001f220000300a00 */
[----:B------:R-:W2:Y:S02]  /*75c90*/  LDL.LU.64 R16, [R1+0x5c00] ;  /* 0x005c000001107983 */ /* 0x000ea40000300a00 */
[----:B------:R-:W-:Y:S02]  /*75ca0*/  STL.64 [R1+0x5ad8], R14 ;  /* 0x005ad80e01007387 */ /* 0x000fe40000100a00 */
[----:B------:R0:W-:Y:S02]  /*75cb0*/  STL.64 [R1+0x5ad0], R12 ;  /* 0x005ad00c01007387 */ /* 0x0001e40000100a00 */
[----:B0-----:R-:W-:-:S02]  /*75cc0*/  IMAD.MOV.U32 R12, RZ, RZ, R11 ;  /* 0x000000ffff0c7224 */ /* 0x001fc400078e000b */
[----:B------:R-:W-:Y:S01]  /*75cd0*/  IMAD.MOV.U32 R13, RZ, RZ, R10 ;  /* 0x000000ffff0d7224 */ /* 0x000fe200078e000a */
[----:B------:R-:W2:Y:S01]  /*75ce0*/  LDL.LU R11, [R1+0x5bf8] ;  /* 0x005bf800010b7983 */ /* 0x000ea20000300800 */
[----:B------:R-:W2:Y:S03]  /*75cf0*/  LDL.LU R10, [R1+0x5bf4] ;  /* 0x005bf400010a7983 */ /* 0x000ea60000300800 */
[----:B------:R0:W-:Y:S01]  /*75d00*/  STL.64 [R1+0x5af0], R12 ;  /* 0x005af00c01007387 */ /* 0x0001e20000100a00 */
[----:B------:R-:W2:Y:S02]  /*75d10*/  LDL.LU.64 R20, [R1+0x1080] ;  /* 0x0010800001147983 */ /* 0x000ea40000300a00 */
[----:B0-----:R-:W-:Y:S02]  /*75d20*/  IMAD.MOV.U32 R12, RZ, RZ, R23 ;  /* 0x000000ffff0c7224 */ /* 0x001fe400078e0017 */
[----:B------:R-:W-:-:S02]  /*75d30*/  IMAD.MOV.U32 R13, RZ, RZ, R22 ;  /* 0x000000ffff0d7224 */ /* 0x000fc400078e0016 */
[----:B------:R-:W2:Y:S03]  /*75d40*/  LDL.LU.64 R22, [R1+0x1088] ;  /* 0x0010880001167983 */ /* 0x000ea60000300a00 */
[----:B------:R0:W-:Y:S02]  /*75d50*/  STL.64 [R1+0x5b08], R12 ;  /* 0x005b080c01007387 */ /* 0x0001e40000100a00 */
[----:B0-----:R-:W2:Y:S01]  /*75d60*/  LDL.LU.64 R12, [R1+0x10b0] ;  /* 0x0010b000010c7983 */ /* 0x001ea20000300a00 */
[----:B------:R-:W2:Y:S02]  /*75d70*/  LDL.LU.64 R14, [R1+0x10b8] ;  /* 0x0010b800010e7983 */ /* 0x000ea40000300a00 */
[----:B--2---:R-:W-:Y:S11]  /*75d80*/  HMMA.16816.F32 R12, R24, R8, R12 ;  /* 0x00000008180c723c */ /* 0x004ff6000000180c */
[----:B------:R-:W-:Y:S11]  /*75d90*/  @!UPT UIADD3 URZ, URZ, URZ, URZ ;  /* 0x0000003f3f3ff290 */ /* 0x000ff6000fffe03f */
[----:B------:R-:W-:Y:S01]  /*75da0*/  @!UPT UIADD3 URZ, URZ, URZ, URZ ;  /* 0x0000003f3f3ff290 */ /* 0x000fe2000fffe03f */
[----:B------:R0:W-:Y:S01]  /*75db0*/  STL.64 [R1+0x13c0], R12 ;  /* 0x0013c00c01007387 */ /* 0x0001e20000100a00 */
[----:B------:R-:W-:Y:S02]  /*75dc0*/  STL.64 [R1+0x13c8], R14 ;  /* 0x0013c80e01007387 */ /* 0x000fe40000100a00 */
[----:B0-----:R-:W-:Y:S02]  /*75dd0*/  IMAD.MOV.U32 R12, RZ, RZ, R4 ;  /* 0x000000ffff0c7224 */ /* 0x001fe400078e0004 */
[----:B------:R-:W-:Y:S01]  /*75de0*/  IMAD.MOV.U32 R13, RZ, RZ, R5 ;  /* 0x000000ffff0d7224 */ /* 0x000fe200078e0005 */
[----:B------:R-:W2:Y:S01]  /*75df0*/  LDL.LU R4, [R1+0x5bf0] ;  /* 0x005bf00001047983 */ /* 0x000ea20000300800 */
[----:B------:R-:W2:Y:S03]  /*75e00*/  LDL.LU R5, [R1+0x5bec] ;  /* 0x005bec0001057983 */ /* 0x000ea60000300800 */
[----:B------:R-:W-:Y:S01]  /*75e10*/  STL.64 [R1+0x5b20], R12 ;  /* 0x005b200c01007387 */ /* 0x000fe20000100a00 */
[----:B------:R-:W-:Y:S02]  /*75e20*/  STL.64 [R1+0x5ae8], R10 ;  /* 0x005ae80a01007387 */ /* 0x000fe40000100a00 */
[----:B------:R0:W-:Y:S02]  /*75e30*/  STL.64 [R1+0x5ae0], R8 ;  /* 0x005ae00801007387 */ /* 0x0001e40000100a00 */
[----:B0-----:R-:W2:Y:S01]  /*75e40*/  LDL.LU.64 R8, [R1+0xfa0] ;  /* 0x000fa00001087983 */ /* 0x001ea20000300a00 */
[----:B------:R-:W2:Y:S03]  /*75e50*/  LDL.LU.64 R10, [R1+0xfa8] ;  /* 0x000fa800010a7983 */ /* 0x000ea60000300a00 */
[----:B--2---:R-:W-:Y:S01]  /*75e60*/  STL.64 [R1+0x5b68], R10 ;  /* 0x005b680a01007387 */ /* 0x004fe20000100a00 */
[----:B------:R0:W-:Y:S03]  /*75e70*/  STL.64 [R1+0x5b60], R8 ;  /* 0x005b600801007387 */ /* 0x0001e60000100a00 */
[----:B0-----:R-:W2:Y:S01]  /*75e80*/  LDL.LU R8, [R1+0x30] ;  /* 0x0000300001087983 */ /* 0x001ea20000300800 */
[----:B---3--:R-:W-:-:S02]  /*75e90*/  IMAD.MOV.U32 R9, RZ, RZ, R6 ;  /* 0x000000ffff097224 */ /* 0x008fc400078e0006 */
[----:B------:R-:W3:Y:S03]  /*75ea0*/  LDL.LU R6, [R1+0x5be8] ;  /* 0x005be80001067983 */ /* 0x000ee60000300800 */
[----:B--2---:R0:W-:Y:S02]  /*75eb0*/  STL.64 [R1+0x5b78], R8 ;  /* 0x005b780801007387 */ /* 0x0041e40000100a00 */
[----:B0-----:R-:W-:Y:S02]  /*75ec0*/  IMAD.MOV.U32 R8, RZ, RZ, R7 ;  /* 0x000000ffff087224 */ /* 0x001fe400078e0007 */
[----:B------:R-:W-:Y:S01]  /*75ed0*/  IMAD.MOV.U32 R9, RZ, RZ, R16 ;  /* 0x000000ffff097224 */ /* 0x000fe200078e0010 */
[----:B------:R-:W2:Y:S01]  /*75ee0*/  LDL.LU R7, [R1+0x5be4] ;  /* 0x005be40001077983 */ /* 0x000ea20000300800 */
[----:B------:R-:W2:Y:S03]  /*75ef0*/  LDL.LU R16, [R1+0x5be0] ;  /* 0x005be00001107983 */ /* 0x000ea60000300800 */
[----:B------:R0:W-:Y:S02]  /*75f00*/  STL.64 [R1+0x5ba0], R8 ;  /* 0x005ba00801007387 */ /* 0x0001e40000100a00 */
[----:B0-----:R-:W-:Y:S07]  /*75f10*/  HMMA.16816.F32 R8, R24, R4, R20 ;  /* 0x000000041808723c */ /* 0x001fee0000001814 */
[----:B------:R-:W-:-:S02]  /*75f20*/  IMAD.MOV.U32 R24, RZ, RZ, R17 ;  /* 0x000000ffff187224 */ /* 0x000fc400078e0011 */
[----:B------:R-:W2:Y:S01]  /*75f30*/  LDL.LU R17, [R1+0x5bdc] ;  /* 0x005bdc0001117983 */ /* 0x000ea20000300800 */
[----:B----4-:R-:W-:Y:S11]  /*75f40*/  IMAD.MOV.U32 R25, RZ, RZ, R18 ;  /* 0x000000ffff197224 */ /* 0x010ff600078e0012 */
[----:B------:R-:W-:Y:S02]  /*75f50*/  @!UPT UIADD3 URZ, URZ, URZ, URZ ;  /* 0x0000003f3f3ff290 */ /* 0x000fe4000fffe03f */
[----:B------:R0:W-:Y:S01]  /*75f60*/  STL.64 [R1+0x13b0], R8 ;  /* 0x0013b00801007387 */ /* 0x0001e20000100a00 */
[----:B------:R1:W-:Y:S02]  /*75f70*/  STL.64 [R1+0x13b8], R10 ;  /* 0x0013b80a01007387 */ /* 0x0003e40000100a00 */
[----:B------:R-:W4:Y:S01]  /*75f80*/  LDL.LU R18, [R1+0x5bd8] ;  /* 0x005bd80001127983 */ /* 0x000f220000300800 */
[----:B0-----:R-:W2:Y:S01]  /*75f90*/  LDL.LU.64 R8, [R1+0x1040] ;  /* 0x0010400001087983 */ /* 0x001ea20000300a00 */
[----:B-1----:R-:W2:Y:S03]  /*75fa0*/  LDL.LU.64 R10, [R1+0x1048] ;  /* 0x00104800010a7983 */ /* 0x002ea60000300a00 */
[----:B--2---:R-:W-:Y:S01]  /*75fb0*/  STL.64 [R1+0x5bb0], R10 ;  /* 0x005bb00a01007387 */ /* 0x004fe20000100a00 */
[----:B------:R0:W-:Y:S02]  /*75fc0*/  STL.64 [R1+0x5ba8], R8 ;  /* 0x005ba80801007387 */ /* 0x0001e40000100a00 */
[----:B0-----:R-:W-:-:S02]  /*75fd0*/  IMAD.MOV.U32 R8, RZ, RZ, R7 ;  /* 0x000000ffff087224 */ /* 0x001fc400078e0007 */
[----:B---3--:R-:W-:Y:S01]  /*75fe0*/  IMAD.MOV.U32 R9, RZ, RZ, R6 ;  /* 0x000000ffff097224 */ /* 0x008fe200078e0006 */
[----:B------:R-:W2:Y:S01]  /*75ff0*/  LDL.LU R7, [R1+0x5bd4] ;  /* 0x005bd40001077983 */ /* 0x000ea20000300800 */
[----:B------:R-:W2:Y:S02]  /*76000*/  LDL.LU R6, [R1+0x5bd0] ;  /* 0x005bd00001067983 */ /* 0x000ea40000300800 */
[----:B------:R0:W-:Y:S02]  /*76010*/  STL.64 [R1+0x5b70], R24 ;  /* 0x005b701801007387 */ /* 0x0001e40000100a00 */
[----:B0-----:R-:W3:Y:S01]  /*76020*/  LDL.LU.64 R24, [R1+0x1000] ;  /* 0x0010000001187983 */ /* 0x001ee20000300a00 */
[----:B------:R-:W2:Y:S03]  /*76030*/  LDL.LU.64 R26, [R1+0x1008] ;  /* 0x00100800011a7983 */ /* 0x000ea60000300a00 */
[----:B--2---:R-:W-:Y:S01]  /*76040*/  STL.64 [R1+0x5b88], R26 ;  /* 0x005b881a01007387 */ /* 0x004fe20000100a00 */
[----:B---3--:R0:W-:Y:S03]  /*76050*/  STL.64 [R1+0x5b80], R24 ;  /* 0x005b801801007387 */ /* 0x0081e60000100a00 */
[----:B0-----:R-:W2:Y:S01]  /*76060*/  LDL.LU.64 R24, [R1+0x1030] ;  /* 0x0010300001187983 */ /* 0x001ea20000300a00 */
[----:B------:R-:W3:Y:S02]  /*76070*/  LDL.LU.64 R26, [R1+0x1038] ;  /* 0x00103800011a7983 */ /* 0x000ee40000300a00 */
[----:B------:R-:W-:Y:S01]  /*76080*/  IMAD.MOV.U32 R12, RZ, RZ, R19 ;  /* 0x000000ffff0c7224 */ /* 0x000fe200078e0013 */
[----:B---3--:R-:W-:Y:S01]  /*76090*/  STL.64 [R1+0x5bc0], R26 ;  /* 0x005bc01a01007387 */ /* 0x008fe20000100a00 */
[----:B--2---:R0:W-:Y:S03]  /*760a0*/  STL.64 [R1+0x5bb8], R24 ;  /* 0x005bb81801007387 */ /* 0x0041e60000100a00 */
[----:B0-----:R-:W4:Y:S01]  /*760b0*/  LDL.LU.64 R24, [R1+0x1060] ;  /* 0x0010600001187983 */ /* 0x001f220000300a00 */
[----:B------:R-:W4:Y:S02]  /*760c0*/  LDL.LU.64 R26, [R1+0x1068] ;  /* 0x00106800011a7983 */ /* 0x000f240000300a00 */
[----:B------:R-:W2:Y:S02]  /*760d0*/  LDL.LU.64 R20, [R1+0xfe0] ;  /* 0x000fe00001147983 */ /* 0x000ea40000300a00 */
[----:B------:R-:W2:Y:S01]  /*760e0*/  LDL.LU.64 R22, [R1+0xfe8] ;  /* 0x000fe80001167983 */ /* 0x000ea20000300a00 */
[----:B------:R-:W4:Y:S01]  /*760f0*/  LDL.LU R19, [R1+0x5bcc] ;  /* 0x005bcc0001137983 */ /* 0x000f220000300800 */
[----:B------:R-:W-:-:S02]  /*76100*/  IMAD.MOV.U32 R13, RZ, RZ, R3 ;  /* 0x000000ffff0d7224 */ /* 0x000fc400078e0003 */
[----:B------:R-:W3:Y:S03]  /*76110*/  LDL.LU R3, [R1+0x5bc8] ;  /* 0x005bc80001037983 */ /* 0x000ee60000300800 */
[----:B------:R0:W-:Y:S04]  /*76120*/  STL.64 [R1+0x5b38], R12 ;  /* 0x005b380c01007387 */ /* 0x0001e80000100a00 */
[----:B0-----:R-:W2:Y:S01]  /*76130*/  LDL.LU R12, [R1+0x50] ;  /* 0x00005000010c7983 */ /* 0x001ea20000300800 */
[----:B------:R-:W2:Y:S02]  /*76140*/  LDL.LU R13, [R1+0x54] ;  /* 0x00005400010d7983 */ /* 0x000ea40000300800 */
[----:B------:R-:W-:Y:S02]  /*76150*/  STL.64 [R1+0x5b00], R6 ;  /* 0x005b000601007387 */ /* 0x000fe40000100a00 */
[----:B------:R0:W-:Y:S02]  /*76160*/  STL.64 [R1+0x5af8], R4 ;  /* 0x005af80401007387 */ /* 0x0001e40000100a00 */
[----:B0-----:R-:W2:Y:S01]  /*76170*/  LDL.LU.64 R4, [R1+0xfc0] ;  /* 0x000fc00001047983 */ /* 0x001ea20000300a00 */
[----:B------:R-:W2:Y:S01]  /*76180*/  LDL.LU.64 R6, [R1+0xfc8] ;  /* 0x000fc80001067983 */ /* 0x000ea20000300a00 */
[C---:B----4-:R-:W-:Y:S02]  /*76190*/  HMMA.16816.F32 R8, R16.reuse, R8, R24 ;  /* 0x000000081008723c */ /* 0x050fe40000001818 */
[----:B------:R-:W4:Y:S01]  /*761a0*/  LDL.LU.64 R26, [R1+0x5bc0] ;  /* 0x005bc000011a7983 */ /* 0x000f220000300a00 */
[----:B------:R-:W4:Y:S11]  /*761b0*/  LDL.LU.64 R24, [R1+0x5bb8] ;  /* 0x005bb80001187983 */ /* 0x000f360000300a00 */
[----:B------:R-:W-:Y:S09]  /*761c0*/  @!UPT UIADD3 URZ, URZ, URZ, URZ ;  /* 0x0000003f3f3ff290 */ /* 0x000ff2000fffe03f */
[----:B------:R-:W-:Y:S01]  /*761d0*/  STL.64 [R1+0x1430], R8 ;  /* 0x0014300801007387 */ /* 0x000fe20000100a00 */
[----:B------:R0:W-:Y:S03]  /*761e0*/  STL.64 [R1+0x1438], R10 ;  /* 0x0014380a01007387 */ /* 0x0001e60000100a00 */
[----:B0-----:R-:W2:Y:S01]  /*761f0*/  LDL.LU.64 R10, [R1+0x5bb0] ;  /* 0x005bb000010a7983 */ /* 0x001ea20000300a00 */
[----:B------:R-:W2:Y:S02]  /*76200*/  LDL.LU.64 R8, [R1+0x5ba8] ;  /* 0x005ba80001087983 */ /* 0x000ea40000300a00 */
[----:B--2---:R-:W-:Y:S01]  /*76210*/  HMMA.16816.F32 R12, R16, R12, R8 ;  /* 0x0000000c100c723c */ /* 0x004fe20000001808 */
[----:B------:R-:W4:Y:S11]  /*76220*/  LDL.LU.64 R8, [R1+0x5ba0] ;  /* 0x005ba00001087983 */ /* 0x000f360000300a00 */
[----:B------:R-:W-:Y:S11]  /*76230*/  @!UPT UIADD3 URZ, URZ, URZ, URZ ;  /* 0x0000003f3f3ff290 */ /* 0x000ff6000fffe03f */
[----:B------:R0:W-:Y:S01]  /*76240*/  STL.64 [R1+0x1420], R12 ;  /* 0x0014200c01007387 */ /* 0x0001e20000100a00 */
[----:B------:R-:W-:Y:S02]  /*76250*/  STL.64 [R1+0x1428], R14 ;  /* 0x0014280e01007387 */ /* 0x000fe40000100a00 */
[----:B0-----:R-:W-:Y:S02]  /*76260*/  IMAD.MOV.U32 R12, RZ, RZ, R0 ;  /* 0x000000ffff0c7224 */ /* 0x001fe400078e0000 */
[----:B------:R-:W-:Y:S01]  /*76270*/  IMAD.MOV.U32 R13, RZ, RZ, R28 ;  /* 0x000000ffff0d7224 */ /* 0x000fe200078e001c */
[----:B------:R-:W2:Y:S01]  /*76280*/  LDL.LU R0, [R1+0x5b98] ;  /* 0x005b980001007983 */ /* 0x000ea20000300800 */
[----:B------:R-:W2:Y:S03]  /*76290*/  LDL.LU R28, [R1+0x5b94] ;  /* 0x005b9400011c7983 */ /* 0x000ea60000300800 */
[----:B------:R3:W-:Y:S02]  /*762a0*/  STL.64 [R1+0x5b50], R12 ;  /* 0x005b500c01007387 */ /* 0x0007e40000100a00 */
[----:B---3--:R-:W-:-:S02]  /*762b0*/  IMAD.MOV.U32 R12, RZ, RZ, R3 ;  /* 0x000000ffff0c7224 */ /* 0x008fc400078e0003 */
[----:B------:R-:W3:Y:S01]  /*762c0*/  LDL.LU R3, [R1+0x5b90] ;  /* 0x005b900001037983 */ /* 0x000ee20000300800 */
[----:B----4-:R-:W-:Y:S03]  /*762d0*/  HMMA.16816.F32 R8, R16, R8, R24 ;  /* 0x000000081008723c */ /* 0x010fe60000001818 */
[----:B------:R-:W4:Y:S01]  /*762e0*/  LDL.LU.64 R26, [R1+0x5b88] ;  /* 0x005b8800011a7983 */ /* 0x000f220000300a00 */
[----:B------:R-:W4:Y:S11]  /*762f0*/  LDL.LU.64 R24, [R1+0x5b80] ;  /* 0x005b800001187983 */ /* 0x000f360000300a00 */
[----:B------:R-:W-:Y:S08]  /*76300*/  @!UPT UIADD3 URZ, URZ, URZ, URZ ;  /* 0x0000003f3f3ff290 */ /* 0x000ff0000fffe03f */
[----:B------:R0:W-:Y:S01]  /*76310*/  STL.64 [R1+0x1410], R8 ;  /* 0x0014100801007387 */ /* 0x0001e20000100a00 */
[----:B------:R4:W-:Y:S03]  /*76320*/  STL.64 [R1+0x1418], R10 ;  /* 0x0014180a01007387 */ /* 0x0009e60000100a00 */
[----:B0-----:R-:W4:Y:S01]  /*76330*/  LDL.LU.64 R8, [R1+0x5b78] ;  /* 0x005b780001087983 */ /* 0x001f220000300a00 */
[----:B------:R-:W-:-:S07]  /*76340*/  IMAD.MOV.U32 R13, RZ, RZ, R29 ;  /* 0x000000ffff0d7224 */ /* 0x000fce00078e001d */
[C---:B------:R-:W-:Y:S08]  /*76350*/  HMMA.16816.F32 R12, R16.reuse, R12, R20 ;  /* 0x0000000c100c723c */ /* 0x040ff00000001814 */
[C---:B----4-:R-:W-:Y:S01]  /*76360*/  HMMA.16816.F32 R8, R16.reuse, R8, R24 ;  /* 0x000000081008723c */ /* 0x050fe20000001818 */
[----:B------:R-:W4:Y:S11]  /*76370*/  LDL.LU.64 R24, [R1+0x5b70] ;  /* 0x005b700001187983 */ /* 0x000f360000300a00 */
[----:B------:R-:W-:Y:S11]  /*76380*/  @!UPT UIADD3 URZ, URZ, URZ, URZ ;  /* 0x0000003f3f3ff290 */ /* 0x000ff6000fffe03f */
[----:B------:R-:W-:Y:S01]  /*76390*/  STL.64 [R1+0x1400], R8 ;  /* 0x0014000801007387 */ /* 0x000fe20000100a00 */
[----:B------:R0:W-:Y:S03]  /*763a0*/  STL.64 [R1+0x1408], R10 ;  /* 0x0014080a01007387 */ /* 0x0001e60000100a00 */
[----:B0-----:R-:W3:Y:S01]  /*763b0*/  LDL.LU.64 R10, [R1+0x5b68] ;  /* 0x005b6800010a7983 */ /* 0x001ee20000300a00 */
[----:B------:R-:W3:Y:S02]  /*763c0*/  LDL.LU.64 R8, [R1+0x5b60] ;  /* 0x005b600001087983 */ /* 0x000ee40000300a00 */
[----:B------:R-:W3:Y:S02]  /*763d0*/  LDL.LU.64 R20, [R1+0x5b58] ;  /* 0x005b580001147983 */ /* 0x000ee40000300a00 */
[----:B------:R-:W-:Y:S01]  /*763e0*/  STL.64 [R1+0x13f0], R12 ;  /* 0x0013f00c01007387 */ /* 0x000fe20000100a00 */
[----:B------:R4:W-:Y:S02]  /*763f0*/  STL.64 [R1+0x13f8], R14 ;  /* 0x0013f80e01007387 */ /* 0x0009e40000100a00 */
[C---:B----4-:R-:W-:Y:S02]  /*76400*/  HMMA.16816.F32 R12, R16.reuse, R24, R4 ;  /* 0x00000018100c723c */ /* 0x050fe40000001804 */
[----:B--2---:R-:W0:Y:S06]  /*76410*/  LDSM.16.MT88.4 R24, [R0+0x22080] ;  /* 0x022080000018783b */ /* 0x004e2c0000004200 */
[C---:B---3--:R-:W-:Y:S11]  /*76420*/  HMMA.16816.F32 R4, R16.reuse, R20, R8 ;  /* 0x000000141004723c */ /* 0x048ff60000001808 */
[----:B------:R-:W-:Y:S11]  /*76430*/  @!UPT UIADD3 URZ, URZ, URZ, URZ ;  /* 0x0000003f3f3ff290 */ /* 0x000ff6000fffe03f */
[----:B------:R-:W-:Y:S01]  /*76440*/  @!UPT UIADD3 URZ, URZ, URZ, URZ ;  /* 0x0000003f3f3ff290 */ /* 0x000fe2000fffe03f */
[----:B------:R-:W-:Y:S01]  /*76450*/  STL.64 [R1+0x14a0], R4 ;  /* 0x0014a00401007387 */ /* 0x000fe20000100a00 */
[----:B------:R1:W-:Y:S02]  /*76460*/  STL.64 [R1+0x13e0], R12 ;  /* 0x0013e00c01007387 */ /* 0x0003e40000100a00 */
[----:B------:R2:W-:Y:S02]  /*76470*/  STL.64 [R1+0x13e8], R14 ;  /* 0x0013e80e01007387 */ /* 0x0005e40000100a00 */
[----:B------:R3:W-:Y:S02]  /*76480*/  STL [R1+0x14a8], R6 ;  /* 0x0014a80601007387 */ /* 0x0007e40000100800 */
[----:B------:R-:W-:Y:S01]  /*76490*/  IMAD.MOV.U32 R29, RZ, RZ, R7 ;  /* 0x000000ffff1d7224 */ /* 0x000fe200078e0007 */
[----:B-1----:R-:W4:Y:S01]  /*764a0*/  LDL.LU.64 R12, [R1+0xf70] ;  /* 0x000f7000010c7983 */ /* 0x002f220000300a00 */
[----:B--2---:R-:W4:Y:S02]  /*764b0*/  LDL.LU.64 R14, [R1+0xf78] ;  /* 0x000f7800010e7983 */ /* 0x004f240000300a00 */
[----:B------:R-:W2:Y:S02]  /*764c0*/  LDL.LU.64 R4, [R1+0xce0] ;  /* 0x000ce00001047983 */ /* 0x000ea40000300a00 */
[----:B---3--:R-:W3:Y:S02]  /*764d0*/  LDL.LU.64 R6, [R1+0xce8] ;  /* 0x000ce80001067983 */ /* 0x008ee40000300a00 */
[----:B---3--:R-:W-:Y:S01]  /*764e0*/  STL.64 [R1+0x5b18], R6 ;  /* 0x005b180601007387 */ /* 0x008fe20000100a00 */
[----:B--2---:R1:W-:Y:S03]  /*764f0*/  STL.64 [R1+0x5b10], R4 ;  /* 0x005b100401007387 */ /* 0x0043e60000100a00 */
[----:B-1----:R-:W2:Y:S01]  /*76500*/  LDL.LU.64 R4, [R1+0xd00] ;  /* 0x000d000001047983 */ /* 0x002ea20000300a00 */
[----:B------:R-:W3:Y:S03]  /*76510*/  LDL.LU.64 R6, [R1+0xd08] ;  /* 0x000d080001067983 */ /* 0x000ee60000300a00 */
[----:B---3--:R-:W-:Y:S01]  /*76520*/  STL.64 [R1+0x5b30], R6 ;  /* 0x005b300601007387 */ /* 0x008fe20000100a00 */
[----:B--2---:R1:W-:Y:S03]  /*76530*/  STL.64 [R1+0x5b28], R4 ;  /* 0x005b280401007387 */ /* 0x0043e60000100a00 */
[----:B-1----:R-:W2:Y:S01]  /*76540*/  LDL.LU.64 R4, [R1+0xd10] ;  /* 0x000d100001047983 */ /* 0x002ea20000300a00 */
[----:B------:R-:W3:Y:S03]  /*76550*/  LDL.LU.64 R6, [R1+0xd18] ;  /* 0x000d180001067983 */ /* 0x000ee60000300a00 */
[----:B---3--:R-:W-:Y:S01]  /*76560*/  STL.64 [R1+0x5b48], R6 ;  /* 0x005b480601007387 */ /* 0x008fe20000100a00 */
[----:B--2---:R1:W-:Y:S03]  /*76570*/  STL.64 [R1+0x5b40], R4 ;  /* 0x005b400401007387 */ /* 0x0043e60000100a00 */
[----:B-1----:R-:W2:Y:S01]  /*76580*/  LDL.LU.64 R4, [R1+0xd30] ;  /* 0x000d300001047983 */ /* 0x002ea20000300a00 */
[----:B------:R-:W2:Y:S02]  /*76590*/  LDL.LU.64 R6, [R1+0xd38] ;  /* 0x000d380001067983 */ /* 0x000ea40000300a00 */
[----:B------:R-:W3:Y:S02]  /*765a0*/  LDL.LU.64 R8, [R1+0xcc0] ;  /* 0x000cc00001087983 */ /* 0x000ee40000300a00 */
[----:B------:R-:W3:Y:S01]  /*765b0*/  LDL.LU.64 R10, [R1+0xcc8] ;  /* 0x000cc800010a7983 */ /* 0x000ee20000300a00 */
[----:B------:R-:W2:Y:S01]  /*765c0*/  LDL.LU.64 R20, [R1+0xca0] ;  /* 0x000ca00001147983 */ /* 0x000ea20000300a00 */
[----:B------:R-:W2:Y:S02]  /*765d0*/  LDL.LU.64 R22, [R1+0xca8] ;  /* 0x000ca80001167983 */ /* 0x000ea40000300a00 */
[----:B------:R-:W-:Y:S02]  /*765e0*/  STL [R1+0x4ae8], R29 ;  /* 0x004ae81d01007387 */ /* 0x000fe40000100800 */
[----:B0-----:R-:W-:Y:S01]  /*765f0*/  STL.64 [R1+0x59c0], R26 ;  /* 0x0059c01a01007387 */ /* 0x001fe20000100a00 */
[----:B------:R0:W-:Y:S04]  /*76600*/  STL.64 [R1+0x59b8], R24 ;  /* 0x0059b81801007387 */ /* 0x0001e80000100a00 */
[----:B0-----:R-:W4:Y:S01]  /*76610*/  LDL.LU.64 R24, [R1+0xc0] ;  /* 0x0000c00001187983 */ /* 0x001f220000300a00 */
[----:B------:R-:W2:Y:S01]  /*76620*/  LDL.64 R26, [R1+0xc8] ;  /* 0x0000c800011a7983 */ /* 0x000ea20000100a00 */
[C---:B----4-:R-:W-:Y:S11]  /*76630*/  HMMA.16816.F32 R12, R16.reuse, R24, R12 ;  /* 0x00000018100c723c */ /* 0x050ff6000000180c */
[----:B------:R-:W-:Y:S11]  /*76640*/  @!UPT UIADD3 URZ, URZ, URZ, URZ ;  /* 0x0000003f3f3ff290 */ /* 0x000ff6000fffe03f */
[----:B------:R-:W-:Y:S01]  /*76650*/  @!UPT UIADD3 URZ, URZ, URZ, URZ ;  /* 0x0000003f3f3ff290 */ /* 0x000fe2000fffe03f */
[----:B------:R0:W-:Y:S01]  /*76660*/  STL.64 [R1+0x15d0], R12 ;  /* 0x0015d00c01007387 */ /* 0x0001e20000100a00 */
[----:B------:R-:W-:Y:S03]  /*76670*/  STL.64 [R1+0x15d8], R14 ;  /* 0x0015d80e01007387 */ /* 0x000fe60000100a00 */
[----:B0-----:R-:W4:Y:S01]  /*76680*/  LDL.LU.64 R12, [R1+0x5b50] ;  /* 0x005b5000010c7983 */ /* 0x001f220000300a00 */
[----:B--2---:R0:W-:Y:S02]  /*76690*/  STL.64 [R1+0x5a40], R26 ;  /* 0x005a401a01007387 */ /* 0x0041e40000100a00 */
[----:B------:R-:W2:Y:S01]  /*766a0*/  LDL.LU.64 R24, [R1+0xc70] ;  /* 0x000c700001187983 */ /* 0x000ea20000300a00 */
[----:B0-----:R-:W2:Y:S01]  /*766b0*/  LDL.LU.64 R26, [R1+0xc78] ;  /* 0x000c7800011a7983 */ /* 0x001ea20000300a00 */
[C---:B----4-:R-:W-:Y:S03]  /*766c0*/  HMMA.16816.F32 R12, R16.reuse, R12, R4 ;  /* 0x0000000c100c723c */ /* 0x050fe60000001804 */
[----:B------:R-:W4:Y:S01]  /*766d0*/  LDL.LU.64 R6, [R1+0x5b48] ;  /* 0x005b480001067983 */ /* 0x000f220000300a00 */
[----:B------:R-:W4:Y:S11]  /*766e0*/  LDL.LU.64 R4, [R1+0x5b40] ;  /* 0x005b400001047983 */ /* 0x000f360000300a00 */
[----:B------:R-:W-:Y:S08]  /*766f0*/  @!UPT UIADD3 URZ, URZ, URZ, URZ ;  /* 0x0000003f3f3ff290 */ /* 0x000ff0000fffe03f */
[----:B------:R0:W-:Y:S01]  /*76700*/  STL.64 [R1+0x15c0], R12 ;  /* 0x0015c00c01007387 */ /* 0x0001e20000100a00 */
[----:B------:R4:W-:Y:S03]  /*76710*/  STL.64 [R1+0x15c8], R14 ;  /* 0x0015c80e01007387 */ /* 0x0009e60000100a00 */
[----:B0-----:R-:W4:Y:S02]  /*76720*/  LDL.LU.64 R12, [R1+0x5b38] ;  /* 0x005b3800010c7983 */ /* 0x001f240000300a00 */
[C---:B----4-:R-:W-:Y:S02]  /*76730*/  HMMA.16816.F32 R12, R16.reuse, R12, R4 ;  /* 0x0000000c100c723c */ /* 0x050fe40000001804 */
[----:B------:R-:W4:Y:S01]  /*76740*/  LDL.LU.64 R6, [R1+0x5b30] ;  /* 0x005b300001067983 */ /* 0x000f220000300a00 */
[----:B------:R-:W4:Y:S11]  /*76750*/  LDL.LU.64 R4, [R1+0x5b28] ;  /* 0x005b280001047983 */ /* 0x000f360000300a00 */
[----:B------:R-:W-:Y:S09]  /*76760*/  @!UPT UIADD3 URZ, URZ, URZ, URZ ;  /* 0x0000003f3f3ff290 */ /* 0x000ff2000fffe03f */
        /* <DEDUP_REMOVED lines=12> */
[----:B------:R-:W2:Y:S11]  /*76830*/  LDL.LU.64 R4, [R1+0x5af8] ;  /* 0x005af80001047983 */ /* 0x000eb60000300a00 */
[----:B------:R-:W-:Y:S09]  /*76840*/  @!UPT UIADD3 URZ, URZ, URZ, URZ ;  /* 0x0000003f3f3ff290 */ /* 0x000ff2000fffe03f */
[----:B------:R0:W-:Y:S01]  /*76850*/  STL.64 [R1+0x1590], R12 ;  /* 0x0015900c01007387 */ /* 0x0001e20000100a00 */
[----:B------:R3:W-:Y:S03]  /*76860*/  STL.64 [R1+0x1598], R14 ;  /* 0x0015980e01007387 */ /* 0x0007e60000100a00 */
[----:B0-----:R-:W3:Y:S02]  /*76870*/  LDL.LU.64 R12, [R1+0x5af0] ;  /* 0x005af000010c7983 */ /* 0x001ee40000300a00 */
[C---:B---3--:R-:W-:Y:S02]  /*76880*/  HMMA.16816.F32 R12, R16.reuse, R12, R8 ;  /* 0x0000000c100c723c */ /* 0x048fe40000001808 */
[----:B------:R-:W3:Y:S01]  /*76890*/  LDL.LU.64 R10, [R1+0x5ae8] ;  /* 0x005ae800010a7983 */ /* 0x000ee20000300a00 */
        /* <DEDUP_REMOVED lines=13> */
[----:B------:R0:W-:Y:S02]  /*76970*/  STL.64 [R1+0x59f0], R14 ;  /* 0x0059f00e01007387 */ /* 0x0001e40000100a00 */
[----:B------:R-:W2:Y:S01]  /*76980*/  LDL.LU.64 R12, [R1+0xc90] ;  /* 0x000c9000010c7983 */ /* 0x000ea20000300a00 */
[----:B0-----:R-:W2:Y:S01]  /*76990*/  LDL.LU.64 R14, [R1+0xc98] ;  /* 0x000c9800010e7983 */ /* 0x001ea20000300a00 */
[----:B---3--:R0:W-:Y:S01]  /*769a0*/  STL.64 [R1+0x5a70], R10 ;  /* 0x005a700a01007387 */ /* 0x0081e20000100a00 */
[C---:B--2---:R-:W-:Y:S08]  /*769b0*/  HMMA.16816.F32 R12, R16.reuse, R8, R12 ;  /* 0x00000008100c723c */ /* 0x044ff0000000180c */
[----:B0-----:R-:W-:Y:S11]  /*769c0*/  HMMA.16816.F32 R8, R16, R4, R24 ;  /* 0x000000041008723c */ /* 0x001ff60000001818 */
[----:B------:R-:W-:Y:S04]  /*769d0*/  @!UPT UIADD3 URZ, URZ, URZ, URZ ;  /* 0x0000003f3f3ff290 */ /* 0x000fe8000fffe03f */
[----:B------:R-:W-:Y:S01]  /*769e0*/  STL.64 [R1+0x1560], R12 ;  /* 0x0015600c01007387 */ /* 0x000fe20000100a00 */
[----:B------:R-:W-:Y:S02]  /*769f0*/  STL.64 [R1+0x1568], R14 ;  /* 0x0015680e01007387 */ /* 0x000fe40000100a00 */
[----:B------:R-:W2:Y:S05]  /*76a00*/  LDL R26, [R1+0x58] ;  /* 0x00005800011a7983 */ /* 0x000eaa0000100800 */
[----:B------:R-:W-:Y:S01]  /*76a10*/  STL.64 [R1+0x1550], R8 ;  /* 0x0015500801007387 */ /* 0x000fe20000100a00 */
[----:B------:R-:W-:Y:S01]  /*76a20*/  STL.64 [R1+0x1558], R10 ;  /* 0x0015580a01007387 */ /* 0x000fe20000100a00 */
[----:B------:R-:W2:Y:S03]  /*76a30*/  LDL R27, [R1+0x5c] ;  /* 0x00005c00011b7983 */ /* 0x000ea60000100800 */
[----:B--2---:R0:W-:Y:S04]  /*76a40*/  STL.64 [R1+0x5aa8], R26 ;  /* 0x005aa81a01007387 */ /* 0x0041e80000100a00 */
[----:B0-----:R-:W2:Y:S04]  /*76a50*/  LDL R26, [R1+0x68] ;  /* 0x00006800011a7983 */ /* 0x001ea80000100800 */
[----:B------:R-:W2:Y:S01]  /*76a60*/  LDL R27, [R1+0x6c] ;  /* 0x00006c00011b7983 */ /* 0x000ea20000100800 */
[----:B------:R-:W3:Y:S02]  /*76a70*/  LDL.LU R12, [R1+0x3b0] ;  /* 0x0003b000010c7983 */ /* 0x000ee40000300800 */
[----:B------:R-:W3:Y:S02]  /*76a80*/  LDL.LU R13, [R1+0x3b4] ;  /* 0x0003b400010d7983 */ /* 0x000ee40000300800 */
[----:B------:R-:W2:Y:S01]  /*76a90*/  LDL.LU R14, [R1+0x3b8] ;  /* 0x0003b800010e7983 */ /* 0x000ea20000300800 */
[----:B------:R-:W2:Y:S04]  /*76aa0*/  LDL.LU R15, [R1+0x3bc] ;  /* 0x0003bc00010f7983 */ /* 0x000ea80000300800 */
[----:B--2---:R-:W-:Y:S01]  /*76ab0*/  STL.64 [R1+0x5ab8], R14 ;  /* 0x005ab80e01007387 */ /* 0x004fe20000100a00 */
[----:B---3--:R0:W-:Y:S03]  /*76ac0*/  STL.64 [R1+0x5ab0], R12 ;  /* 0x005ab00c01007387 */ /* 0x0081e60000100a00 */
[----:B0-----:R-:W2:Y:S01]  /*76ad0*/  LDL.LU R12, [R1+0x3c0] ;  /* 0x0003c000010c7983 */ /* 0x001ea20000300800 */
[----:B------:R-:W2:Y:S02]  /*76ae0*/  LDL.LU R13, [R1+0x3c4] ;  /* 0x0003c400010d7983 */ /* 0x000ea40000300800 */
[----:B------:R-:W2:Y:S02]  /*76af0*/  LDL.LU R14, [R1+0x3c8] ;  /* 0x0003c800010e7983 */ /* 0x000ea40000300800 */
[----:B------:R-:W2:Y:S01]  /*76b00*/  LDL.LU R15, [R1+0x3cc] ;  /* 0x0003cc00010f7983 */ /* 0x000ea20000300800 */
[----:B------:R-:W3:Y:S04]  /*76b10*/  LDL R10, [R1+0x28] ;  /* 0x00002800010a7983 */ /* 0x000ee80000100800 */
[----:B------:R-:W3:Y:S04]  /*76b20*/  LDL R11, [R1+0x2c] ;  /* 0x00002c00010b7983 */ /* 0x000ee80000100800 */
[----:B---3--:R0:W-:Y:S01]  /*76b30*/  STL.64 [R1+0x5a88], R10 ;  /* 0x005a880a01007387 */ /* 0x0081e20000100a00 */
[----:B------:R-:W3:Y:S02]  /*76b40*/  LDL.LU R16, [R1+0x370] ;  /* 0x0003700001107983 */ /* 0x000ee40000300800 */
[----:B------:R-:W3:Y:S02]  /*76b50*/  LDL.LU R17, [R1+0x374] ;  /* 0x0003740001117983 */ /* 0x000ee40000300800 */
[----:B------:R-:W2:Y:S01]  /*76b60*/  LDL.LU R18, [R1+0x378] ;  /* 0x0003780001127983 */ /* 0x000ea20000300800 */
[----:B------:R-:W2:Y:S04]  /*76b70*/  LDL.LU R19, [R1+0x37c] ;  /* 0x00037c0001137983 */ /* 0x000ea80000300800 */
[----:B0-----:R-:W2:Y:S04]  /*76b80*/  LDL.64 R10, [R1+0x38] ;  /* 0x00003800010a7983 */ /* 0x001ea80000100a00 */
[----:B--2---:R0:W-:Y:S01]  /*76b90*/  STL.64 [R1+0x5aa0], R10 ;  /* 0x005aa00a01007387 */ /* 0x0041e20000100a00 */
[----:B------:R-:W2:Y:S02]  /*76ba0*/  LDL.LU R8, [R1+0x3a0] ;  /* 0x0003a00001087983 */ /* 0x000ea40000300800 */
[----:B------:R-:W2:Y:S01]  /*76bb0*/  LDL.LU R9, [R1+0x3a4] ;  /* 0x0003a40001097983 */ /* 0x000ea20000300800 */
[----:B0-----:R-:W2:Y:S01]  /*76bc0*/  LDL.LU R10, [R1+0x3a8] ;  /* 0x0003a800010a7983 */ /* 0x001ea20000300800 */
[----:B------:R-:W2:Y:S02]  /*76bd0*/  LDL.LU R11, [R1+0x3ac] ;  /* 0x0003ac00010b7983 */ /* 0x000ea40000300800 */
[----:B------:R-:W-:Y:S02]  /*76be0*/  STL.64 [R1+0x5a80], R18 ;  /* 0x005a801201007387 */ /* 0x000fe40000100a00 */
[----:B---3--:R0:W-:Y:S02]  /*76bf0*/  STL.64 [R1+0x5a78], R16 ;  /* 0x005a781001007387 */ /* 0x0081e40000100a00 */
[----:B0-----:R-:W3:Y:S01]  /*76c00*/  LDL.LU R16, [R1+0x380] ;  /* 0x0003800001107983 */ /* 0x001ee20000300800 */
[----:B------:R-:W3:Y:S02]  /*76c10*/  LDL.LU R17, [R1+0x384] ;  /* 0x0003840001117983 */ /* 0x000ee40000300800 */
[----:B------:R-:W2:Y:S02]  /*76c20*/  LDL.LU R18, [R1+0x388] ;  /* 0x0003880001127983 */ /* 0x000ea40000300800 */
[----:B------:R-:W2:Y:S01]  /*76c30*/  LDL.LU R19, [R1+0x38c] ;  /* 0x00038c0001137983 */ /* 0x000ea20000300800 */
[C---:B------:R-:W-:Y:S01]  /*76c40*/  HMMA.16816.F32 R24, R20.reuse, R26, R12 ;  /* 0x0000001a1418723c */ /* 0x040fe2000000180c */
[----:B--2---:R-:W-:Y:S01]  /*76c50*/  STL.64 [R1+0x5a98], R18 ;  /* 0x005a981201007387 */ /* 0x004fe20000100a00 */
[----:B---3--:R0:W-:Y:S03]  /*76c60*/  STL.64 [R1+0x5a90], R16 ;  /* 0x005a901001007387 */ /* 0x0081e60000100a00 */
[----:B0-----:R-:W2:Y:S01]  /*76c70*/  LDL.LU R16, [R1+0x390] ;  /* 0x0003900001107983 */ /* 0x001ea20000300800 */
[----:B------:R-:W2:Y:S02]  /*76c80*/  LDL.LU R17, [R1+0x394] ;  /* 0x0003940001117983 */ /* 0x000ea40000300800 */
[----:B------:R-:W2:Y:S02]  /*76c90*/  LDL.LU R18, [R1+0x398] ;  /* 0x0003980001127983 */ /* 0x000ea40000300800 */
[----:B------:R-:W2:Y:S01]  /*76ca0*/  LDL.LU R19, [R1+0x39c] ;  /* 0x00039c0001137983 */ /* 0x000ea20000300800 */
[----:B------:R-:W3:Y:S01]  /*76cb0*/  LDL R5, [R1+0xe00] ;  /* 0x000e000001057983 */ /* 0x000ee20000100800 */
[----:B----4-:R0:W-:Y:S03]  /*76cc0*/  STL.64 [R1+0x5a68], R6 ;  /* 0x005a680601007387 */ /* 0x0101e60000100a00 */
[----:B---3--:R-:W-:Y:S01]  /*76cd0*/  STL [R1+0x5a64], R5 ;  /* 0x005a640501007387 */ /* 0x008fe20000100800 */
[----:B0-----:R-:W3:Y:S02]  /*76ce0*/  LDL.64 R6, [R1+0x18] ;  /* 0x0000180001067983 */ /* 0x001ee40000100a00 */
[----:B------:R-:W4:Y:S02]  /*76cf0*/  LDL.LU.64 R14, [R1+0x5ab8] ;  /* 0x005ab800010e7983 */ /* 0x000f240000300a00 */
[----:B------:R-:W4:Y:S03]  /*76d00*/  LDL.LU.64 R12, [R1+0x5ab0] ;  /* 0x005ab000010c7983 */ /* 0x000f260000300a00 */
[----:B------:R-:W-:Y:S01]  /*76d10*/  STL.64 [R1+0x1540], R24 ;  /* 0x0015401801007387 */ /* 0x000fe20000100a00 */
[----:B------:R0:W-:Y:S03]  /*76d20*/  STL.64 [R1+0x1548], R26 ;  /* 0x0015481a01007387 */ /* 0x0001e60000100a00 */
[----:B0-----:R-:W4:Y:S02]  /*76d30*/  LDL.LU.64 R26, [R1+0x5aa8] ;  /* 0x005aa800011a7983 */ /* 0x001f240000300a00 */
[C---:B----4-:R-:W-:Y:S02]  /*76d40*/  HMMA.16816.F32 R12, R20.reuse, R26, R12 ;  /* 0x0000001a140c723c */ /* 0x050fe4000000180c */
[----:B------:R-:W4:Y:S11]  /*76d50*/  LDL.64 R26, [R1+0x8] ;  /* 0x00000800011a7983 */ /* 0x000f360000100a00 */
[----:B------:R-:W-:Y:S10]  /*76d60*/  @!UPT UIADD3 URZ, URZ, URZ, URZ ;  /* 0x0000003f3f3ff290 */ /* 0x000ff4000fffe03f */
[----:B------:R-:W-:Y:S01]  /*76d70*/  STL.64 [R1+0x1530], R12 ;  /* 0x0015300c01007387 */ /* 0x000fe20000100a00 */
[----:B------:R0:W-:Y:S03]  /*76d80*/  STL.64 [R1+0x1538], R14 ;  /* 0x0015380e01007387 */ /* 0x0001e60000100a00 */
[----:B0-----:R-:W2:Y:S04]  /*76d90*/  LDL R14, [R1+0xa8] ;  /* 0x0000a800010e7983 */ /* 0x001ea80000100800 */
[----:B------:R-:W2:Y:S04]  /*76da0*/  LDL R15, [R1+0xac] ;  /* 0x0000ac00010f7983 */ /* 0x000ea80000100800 */
[----:B--2---:R0:W-:Y:S04]  /*76db0*/  STL.64 [R1+0x5a28], R14 ;  /* 0x005a280e01007387 */ /* 0x0041e80000100a00 */
[----:B0-----:R-:W2:Y:S04]  /*76dc0*/  LDL R14, [R1+0x48] ;  /* 0x00004800010e7983 */ /* 0x001ea80000100800 */
[----:B------:R-:W2:Y:S02]  /*76dd0*/  LDL R15, [R1+0x4c] ;  /* 0x00004c00010f7983 */ /* 0x000ea40000100800 */
[C---:B--2---:R-:W-:Y:S02]  /*76de0*/  HMMA.16816.F32 R12, R20.reuse, R14, R8 ;  /* 0x0000000e140c723c */ /* 0x044fe40000001808 */
[----:B------:R-:W2:Y:S11]  /*76df0*/  LDL.LU.64 R10, [R1+0x5aa0] ;  /* 0x005aa000010a7983 */ /* 0x000eb60000300a00 */
[----:B------:R-:W-:Y:S10]  /*76e00*/  @!UPT UIADD3 URZ, URZ, URZ, URZ ;  /* 0x0000003f3f3ff290 */ /* 0x000ff4000fffe03f */
[----:B------:R0:W-:Y:S01]  /*76e10*/  STL.64 [R1+0x1520], R12 ;  /* 0x0015200c01007387 */ /* 0x0001e20000100a00 */
[----:B------:R1:W-:Y:S03]  /*76e20*/  STL.64 [R1+0x1528], R14 ;  /* 0x0015280e01007387 */ /* 0x0003e60000100a00 */
[----:B0-----:R-:W2:Y:S01]  /*76e30*/  LDL.LU R12, [R1+0x730] ;  /* 0x00073000010c7983 */ /* 0x001ea20000300800 */
[----:B------:R-:W2:Y:S02]  /*76e40*/  LDL.LU R13, [R1+0x734] ;  /* 0x00073400010d7983 */ /* 0x000ea40000300800 */
[----:B-1----:R-:W2:Y:S02]  /*76e50*/  LDL.LU R14, [R1+0x738] ;  /* 0x00073800010e7983 */ /* 0x002ea40000300800 */
[----:B------:R-:W2:Y:S02]  /*76e60*/  LDL.LU R15, [R1+0x73c] ;  /* 0x00073c00010f7983 */ /* 0x000ea40000300800 */
[----:B--2---:R-:W-:Y:S01]  /*76e70*/  STL.64 [R1+0x5a38], R14 ;  /* 0x005a380e01007387 */ /* 0x004fe20000100a00 */
[----:B------:R0:W-:Y:S03]  /*76e80*/  STL.64 [R1+0x5a30], R12 ;  /* 0x005a300c01007387 */ /* 0x0001e60000100a00 */
[----:B0-----:R-:W2:Y:S01]  /*76e90*/  LDL.LU R12, [R1+0x740] ;  /* 0x00074000010c7983 */ /* 0x001ea20000300800 */
[----:B------:R-:W2:Y:S02]  /*76ea0*/  LDL.LU R13, [R1+0x744] ;  /* 0x00074400010d7983 */ /* 0x000ea40000300800 */
[----:B------:R-:W2:Y:S02]  /*76eb0*/  LDL.LU R14, [R1+0x748] ;  /* 0x00074800010e7983 */ /* 0x000ea40000300800 */
[----:B------:R-:W2:Y:S01]  /*76ec0*/  LDL.LU R15, [R1+0x74c] ;  /* 0x00074c00010f7983 */ /* 0x000ea20000300800 */
[C---:B------:R-:W-:Y:S01]  /*76ed0*/  HMMA.16816.F32 R16, R20.reuse, R10, R16 ;  /* 0x0000000a1410723c */ /* 0x040fe20000001810 */
[----:B------:R-:W-:Y:S01]  /*76ee0*/  IMAD.MOV.U32 R29, RZ, RZ, R11 ;  /* 0x000000ffff1d7224 */ /* 0x000fe200078e000b */
[----:B--2---:R-:W-:Y:S01]  /*76ef0*/  STL.64 [R1+0x5a50], R14 ;  /* 0x005a500e01007387 */ /* 0x004fe20000100a00 */
[----:B------:R0:W-:Y:S03]  /*76f00*/  STL.64 [R1+0x5a48], R12 ;  /* 0x005a480c01007387 */ /* 0x0001e60000100a00 */
[----:B0-----:R-:W4:Y:S01]  /*76f10*/  LDL.LU R12, [R1+0x750] ;  /* 0x00075000010c7983 */ /* 0x001f220000300800 */
[----:B------:R-:W4:Y:S02]  /*76f20*/  LDL.LU R13, [R1+0x754] ;  /* 0x00075400010d7983 */ /* 0x000f240000300800 */
[----:B------:R-:W4:Y:S02]  /*76f30*/  LDL.LU R14, [R1+0x758] ;  /* 0x00075800010e7983 */ /* 0x000f240000300800 */
[----:B------:R-:W4:Y:S11]  /*76f40*/  LDL.LU R15, [R1+0x75c] ;  /* 0x00075c00010f7983 */ /* 0x000f360000300800 */
[----:B------:R-:W-:Y:S01]  /*76f50*/  @!UPT UIADD3 URZ, URZ, URZ, URZ ;  /* 0x0000003f3f3ff290 */ /* 0x000fe2000fffe03f */
[----:B------:R-:W-:Y:S01]  /*76f60*/  STL.64 [R1+0x1510], R16 ;  /* 0x0015101001007387 */ /* 0x000fe20000100a00 */
[----:B------:R0:W-:Y:S03]  /*76f70*/  STL.64 [R1+0x1518], R18 ;  /* 0x0015181201007387 */ /* 0x0001e60000100a00 */
        /* <DEDUP_REMOVED lines=8> */
[----:B------:R0:W-:Y:S02]  /*77000*/  STL.64 [R1+0x1508], R10 ;  /* 0x0015080a01007387 */ /* 0x0001e40000100a00 */
[----:B---3--:R-:W-:Y:S01]  /*77010*/  IMAD.MOV.U32 R9, RZ, RZ, R6 ;  /* 0x000000ffff097224 */ /* 0x008fe200078e0006 */
[----:B0-----:R-:W3:Y:S01]  /*77020*/  LDL.LU.64 R10, [R1+0x5a70] ;  /* 0x005a7000010a7983 */ /* 0x001ee20000300a00 */
[----:B------:R-:W-:Y:S01]  /*77030*/  IMAD.MOV.U32 R8, RZ, RZ, R7 ;  /* 0x000000ffff087224 */ /* 0x000fe200078e0007 */
[C---:B--2---:R-:W-:Y:S02]  /*77040*/  HMMA.16816.F32 R16, R20.reuse, R6, R16 ;  /* 0x000000061410723c */ /* 0x044fe40000001810 */
[----:B------:R-:W2:Y:S01]  /*77050*/  LDL.LU.64 R6, [R1+0x5a68] ;  /* 0x005a680001067983 */ /* 0x000ea20000300a00 */
[----:B------:R-:W2:Y:S11]  /*77060*/  LDL.LU R5, [R1+0x5a64] ;  /* 0x005a640001057983 */ /* 0x000eb60000300800 */
[----:B------:R-:W-:Y:S09]  /*77070*/  @!UPT UIADD3 URZ, URZ, URZ, URZ ;  /* 0x0000003f3f3ff290 */ /* 0x000ff2000fffe03f */
[----:B------:R-:W-:Y:S01]  /*77080*/  STL [R1+0x14f4], R17 ;  /* 0x0014f41101007387 */ /* 0x000fe20000100800 */
[----:B------:R-:W-:Y:S02]  /*77090*/  STL.64 [R1+0x14f8], R18 ;  /* 0x0014f81201007387 */ /* 0x000fe40000100a00 */
[----:B------:R-:W-:Y:S01]  /*770a0*/  IMAD.MOV.U32 R4, RZ, RZ, R16 ;  /* 0x000000ffff047224 */ /* 0x000fe200078e0010 */
[----:B----4-:R-:W-:Y:S01]  /*770b0*/  HMMA.16816.F32 R12, R20, R26, R12 ;  /* 0x0000001a140c723c */ /* 0x010fe2000000180c */
[----:B------:R-:W-:Y:S01]  /*770c0*/  STL [R1+0x5974], R8 ;  /* 0x0059740801007387 */ /* 0x000fe20000100800 */
[----:B------:R-:W-:Y:S02]  /*770d0*/  STL [R1+0x5970], R9 ;  /* 0x0059700901007387 */ /* 0x000fe40000100800 */
[----:B------:R-:W-:Y:S02]  /*770e0*/  STL [R1+0x4950], R4 ;  /* 0x0049500401007387 */ /* 0x000fe40000100800 */
[----:B------:R-:W-:-:S02]  /*770f0*/  IMAD.MOV.U32 R2, RZ, RZ, R26 ;  /* 0x000000ffff027224 */ /* 0x000fc400078e001a */
[----:B------:R-:W-:Y:S01]  /*77100*/  IMAD.MOV.U32 R0, RZ, RZ, R27 ;  /* 0x000000ffff007224 */ /* 0x000fe200078e001b */
[----:B--2---:R-:W0:Y:S04]  /*77110*/  LDSM.16.MT88.4 R16, [R5+0x22100] ;  /* 0x022100000510783b */ /* 0x004e280000004200 */
[----:B0-----:R0:W-:Y:S01]  /*77120*/  STL.64 [R1+0x58b0], R18 ;  /* 0x0058b01201007387 */ /* 0x0011e20000100a00 */
[----:B------:R1:W-:Y:S02]  /*77130*/  STL.64 [R1+0x58a8], R16 ;  /* 0x0058a81001007387 */ /* 0x0003e40000100a00 */
[----:B0-----:R-:W-:Y:S01]  /*77140*/  IMAD.MOV.U32 R18, RZ, RZ, R3 ;  /* 0x000000ffff127224 */ /* 0x001fe200078e0003 */
[----:B-1----:R-:W2:Y:S01]  /*77150*/  LDL.LU R16, [R1+0x720] ;  /* 0x0007200001107983 */ /* 0x002ea20000300800 */
[----:B------:R-:W-:-:S02]  /*77160*/  IMAD.MOV.U32 R17, RZ, RZ, R6 ;  /* 0x000000ffff117224 */ /* 0x000fc400078e0006 */
[----:B------:R-:W4:Y:S02]  /*77170*/  LDL.LU R6, [R1+0x5a60] ;  /* 0x005a600001067983 */ /* 0x000f240000300800 */
[----:B------:R-:W2:Y:S02]  /*77180*/  LDL.LU R3, [R1+0x5a5c] ;  /* 0x005a5c0001037983 */ /* 0x000ea40000300800 */
[----:B------:R-:W-:Y:S02]  /*77190*/  IMAD.MOV.U32 R19, RZ, RZ, R28 ;  /* 0x000000ffff137224 */ /* 0x000fe400078e001c */
[----:B------:R-:W2:Y:S01]  /*771a0*/  LDL.LU R28, [R1+0x5a58] ;  /* 0x005a5800011c7983 */ /* 0x000ea20000300800 */
[----:B------:R-:W-:Y:S02]  /*771b0*/  STL.64 [R1+0x14e0], R12 ;  /* 0x0014e00c01007387 */ /* 0x000fe40000100a00 */
[----:B------:R0:W-:Y:S02]  /*771c0*/  STL.64 [R1+0x14e8], R14 ;  /* 0x0014e80e01007387 */ /* 0x0001e40000100a00 */
[----:B0-----:R-:W2:Y:S01]  /*771d0*/  LDL.LU.64 R14, [R1+0x5a50] ;  /* 0x005a5000010e7983 */ /* 0x001ea20000300a00 */
        /* <DEDUP_REMOVED lines=9> */
[----:B------:R-:W3:Y:S02]  /*77270*/  LDL.LU R24, [R1+0x710] ;  /* 0x0007100001187983 */ /* 0x000ee40000300800 */
[----:B------:R-:W3:Y:S02]  /*77280*/  LDL.LU R25, [R1+0x714] ;  /* 0x0007140001197983 */ /* 0x000ee40000300800 */
[----:B------:R-:W-:Y:S01]  /*77290*/  IMAD.MOV.U32 R4, RZ, RZ, R27 ;  /* 0x000000ffff047224 */ /* 0x000fe200078e001b */
[----:B------:R-:W3:Y:S01]  /*772a0*/  LDL.LU R26, [R1+0x718] ;  /* 0x00071800011a7983 */ /* 0x000ee20000300800 */
[----:B------:R-:W3:Y:S02]  /*772b0*/  LDL.LU R27, [R1+0x71c] ;  /* 0x00071c00011b7983 */ /* 0x000ee40000300800 */
[----:B----4-:R0:W-:Y:S01]  /*772c0*/  STL.64 [R1+0x59d8], R6 ;  /* 0x0059d80601007387 */ /* 0x0101e20000100a00 */
[----:B------:R2:W-:Y:S01]  /*772d0*/  STL.64 [R1+0x59d0], R4 ;  /* 0x0059d00401007387 */ /* 0x0005e20000100a00 */
[----:B0-----:R-:W-:-:S02]  /*772e0*/  IMAD.MOV.U32 R6, RZ, RZ, R28 ;  /* 0x000000ffff067224 */ /* 0x001fc400078e001c */
[----:B------:R-:W-:-:S07]  /*772f0*/  IMAD.MOV.U32 R7, RZ, RZ, R3 ;  /* 0x000000ffff077224 */ /* 0x000fce00078e0003 */
[----:B--2---:R-:W-:Y:S01]  /*77300*/  HMMA.16816.F32 R4, R20, R6, R12 ;  /* 0x000000061404723c */ /* 0x004fe2000000180c */
[----:B------:R-:W2:Y:S11]  /*77310*/  LDL.LU.64 R14, [R1+0x5a28] ;  /* 0x005a2800010e7983 */ /* 0x000eb60000300a00 */
[----:B------:R-:W-:Y:S11]  /*77320*/  @!UPT UIADD3 URZ, URZ, URZ, URZ ;  /* 0x0000003f3f3ff290 */ /* 0x000ff6000fffe03f */
[----:B------:R2:W-:Y:S01]  /*77330*/  STL.64 [R1+0x14c0], R4 ;  /* 0x0014c00401007387 */ /* 0x0005e20000100a00 */
[----:B------:R-:W-:Y:S02]  /*77340*/  IMAD.MOV.U32 R28, RZ, RZ, R6 ;  /* 0x000000ffff1c7224 */ /* 0x000fe400078e0006 */
[----:B------:R-:W-:-:S05]  /*77350*/  IMAD.MOV.U32 R3, RZ, RZ, R7 ;  /* 0x000000ffff037224 */ /* 0x000fca00078e0007 */
[----:B------:R-:W-:Y:S01]  /*77360*/  STL [R1+0x4904], R3 ;  /* 0x0049040301007387 */ /* 0x000fe20000100800 */
[----:B------:R-:W-:Y:S01]  /*77370*/  STL [R1+0x4900], R28 ;  /* 0x0049001c01007387 */ /* 0x000fe20000100800 */
[C---:B--2---:R-:W-:Y:S02]  /*77380*/  HMMA.16816.F32 R4, R20.reuse, R14, R16 ;  /* 0x0000000e1404723c */ /* 0x044fe40000001810 */
[----:B------:R-:W2:Y:S11]  /*77390*/  LDL.LU R16, [R1+0x700] ;  /* 0x0007000001107983 */ /* 0x000eb60000300800 */
[----:B------:R-:W-:Y:S10]  /*773a0*/  @!UPT UIADD3 URZ, URZ, URZ, URZ ;  /* 0x0000003f3f3ff290 */ /* 0x000ff4000fffe03f */
[----:B------:R-:W-:Y:S01]  /*773b0*/  STL.64 [R1+0x14b0], R4 ;  /* 0x0014b00401007387 */ /* 0x000fe20000100a00 */
[----:B------:R-:W-:Y:S02]  /*773c0*/  STL.64 [R1+0x14b8], R6 ;  /* 0x0014b80601007387 */ /* 0x000fe40000100a00 */
[----:B------:R-:W2:Y:S02]  /*773d0*/  LDL.LU R17, [R1+0x704] ;  /* 0x0007040001117983 */ /* 0x000ea40000300800 */
[----:B------:R-:W4:Y:S01]  /*773e0*/  LDL.LU R18, [R1+0x708] ;  /* 0x0007080001127983 */ /* 0x000f220000300800 */
[----:B------:R-:W4:Y:S04]  /*773f0*/  LDL.LU R19, [R1+0x70c] ;  /* 0x00070c0001137983 */ /* 0x000f280000300800 */
[----:B----4-:R0:W-:Y:S01]  /*77400*/  STL.64 [R1+0x5a20], R18 ;  /* 0x005a201201007387 */ /* 0x0101e20000100a00 */
[----:B--2---:R-:W-:Y:S02]  /*77410*/  STL.64 [R1+0x5a18], R16 ;  /* 0x005a181001007387 */ /* 0x004fe40000100a00 */
[----:B------:R-:W2:Y:S01]  /*77420*/  LDL.64 R14, [R1+0x78] ;  /* 0x00007800010e7983 */ /* 0x000ea20000100a00 */
[----:B0-----:R-:W3:Y:S04]  /*77430*/  LDL.64 R18, [R1+0x98] ;  /* 0x0000980001127983 */ /* 0x001ee80000100a00 */
[----:B--2---:R0:W-:Y:S04]  /*77440*/  STL.64 [R1+0x5a10], R14 ;  /* 0x005a100e01007387 */ /* 0x0041e80000100a00 */
[----:B0-----:R-:W2:Y:S01]  /*77450*/  LDL.64 R14, [R1+0x88] ;  /* 0x00008800010e7983 */ /* 0x001ea20000100a00 */
[----:B------:R-:W4:Y:S02]  /*77460*/  LDL.LU R4, [R1+0x6d0] ;  /* 0x0006d00001047983 */ /* 0x000f240000300800 */
[----:B------:R-:W4:Y:S02]  /*77470*/  LDL.LU R5, [R1+0x6d4] ;  /* 0x0006d40001057983 */ /* 0x000f240000300800 */
[----:B------:R-:W2:Y:S01]  /*77480*/  LDL.LU R6, [R1+0x6d8] ;  /* 0x0006d80001067983 */ /* 0x000ea20000300800 */
[----:B------:R-:W2:Y:S04]  /*77490*/  LDL.LU R7, [R1+0x6dc] ;  /* 0x0006dc0001077983 */ /* 0x000ea80000300800 */
[----:B--2---:R-:W-:Y:S01]  /*774a0*/  STL.64 [R1+0x59e8], R6 ;  /* 0x0059e80601007387 */ /* 0x004fe20000100a00 */
[----:B----4-:R0:W-:Y:S03]  /*774b0*/  STL.64 [R1+0x59e0], R4 ;  /* 0x0059e00401007387 */ /* 0x0101e60000100a00 */
[----:B0-----:R-:W2:Y:S01]  /*774c0*/  LDL.LU R4, [R1+0x6e0] ;  /* 0x0006e00001047983 */ /* 0x001ea20000300800 */
[----:B------:R-:W2:Y:S02]  /*774d0*/  LDL.LU R5, [R1+0x6e4] ;  /* 0x0006e40001057983 */ /* 0x000ea40000300800 */
[----:B------:R-:W4:Y:S02]  /*774e0*/  LDL.LU R6, [R1+0x6e8] ;  /* 0x0006e80001067983 */ /* 0x000f240000300800 */
[----:B------:R-:W4:Y:S01]  /*774f0*/  LDL.LU R7, [R1+0x6ec] ;  /* 0x0006ec0001077983 */ /* 0x000f220000300800 */
[----:B---3--:R-:W-:Y:S01]  /*77500*/  HMMA.16816.F32 R24, R20, R18, R24 ;  /* 0x000000121418723c */ /* 0x008fe20000001818 */
[----:B------:R-:W-:-:S02]  /*77510*/  IMAD.MOV.U32 R8, RZ, RZ, R18 ;  /* 0x000000ffff087224 */ /* 0x000fc400078e0012 */
[----:B------:R-:W-:Y:S01]  /*77520*/  IMAD.MOV.U32 R9, RZ, RZ, R19 ;  /* 0x000000ffff097224 */ /* 0x000fe200078e0013 */
[----:B----4-:R-:W-:Y:S01]  /*77530*/  STL.64 [R1+0x5a00], R6 ;  /* 0x005a000601007387 */ /* 0x010fe20000100a00 */
[----:B--2---:R0:W-:Y:S03]  /*77540*/  STL.64 [R1+0x59f8], R4 ;  /* 0x0059f80401007387 */ /* 0x0041e60000100a00 */
[----:B0-----:R-:W2:Y:S01]  /*77550*/  LDL.LU R4, [R1+0x6f0] ;  /* 0x0006f00001047983 */ /* 0x001ea20000300800 */
[----:B------:R-:W2:Y:S02]  /*77560*/  LDL.LU R5, [R1+0x6f4] ;  /* 0x0006f40001057983 */ /* 0x000ea40000300800 */
[----:B------:R-:W2:Y:S02]  /*77570*/  LDL.LU R6, [R1+0x6f8] ;  /* 0x0006f80001067983 */ /* 0x000ea40000300800 */
[----:B------:R-:W2:Y:S01]  /*77580*/  LDL.LU R7, [R1+0x6fc] ;  /* 0x0006fc0001077983 */ /* 0x000ea20000300800 */
[----:B------:R-:W3:Y:S01]  /*77590*/  LDL.LU.64 R18, [R1+0x5a20] ;  /* 0x005a200001127983 */ /* 0x000ee20000300a00 */
[----:B------:R-:W3:Y:S09]  /*775a0*/  LDL.LU.64 R16, [R1+0x5a18] ;  /* 0x005a180001107983 */ /* 0x000ef20000300a00 */
[----:B------:R-:W-:-:S02]  /*775b0*/  IMAD.MOV.U32 R3, RZ, RZ, R24 ;  /* 0x000000ffff037224 */ /* 0x000fc400078e0018 */
[----:B------:R0:W-:Y:S02]  /*775c0*/  STL.64 [R1+0x1498], R26 ;  /* 0x0014981a01007387 */ /* 0x0001e40000100a00 */
[----:B------:R-:W-:Y:S01]  /*775d0*/  IMAD.MOV.U32 R28, RZ, RZ, R25 ;  /* 0x000000ffff1c7224 */ /* 0x000fe200078e0019 */
[----:B------:R-:W4:Y:S01]  /*775e0*/  LDL.LU R24, [R1+0x360] ;  /* 0x0003600001187983 */ /* 0x000f220000300800 */
[----:B------:R-:W4:Y:S03]  /*775f0*/  LDL.LU R25, [R1+0x364] ;  /* 0x0003640001197983 */ /* 0x000f260000300800 */
[----:B0-----:R-:W4:Y:S01]  /*77600*/  LDL.LU R26, [R1+0x368] ;  /* 0x00036800011a7983 */ /* 0x001f220000300800 */
[----:B------:R-:W4:Y:S02]  /*77610*/  LDL.LU R27, [R1+0x36c] ;  /* 0x00036c00011b7983 */ /* 0x000f240000300800 */
[----:B------:R-:W-:Y:S02]  /*77620*/  STL [R1+0x4918], R28 ;  /* 0x0049181c01007387 */ /* 0x000fe40000100800 */
[----:B------:R0:W-:Y:S02]  /*77630*/  STL [R1+0x4914], R3 ;  /* 0x0049140301007387 */ /* 0x0001e40000100800 */
[----:B0-----:R-:W-:Y:S01]  /*77640*/  IMAD.MOV.U32 R3, RZ, RZ, R15 ;  /* 0x000000ffff037224 */ /* 0x001fe200078e000f */
[----:B---3--:R-:W-:Y:S11]  /*77650*/  HMMA.16816.F32 R16, R20, R14, R16 ;  /* 0x0000000e1410723c */ /* 0x008ff60000001810 */
[----:B------:R-:W-:Y:S11]  /*77660*/  @!UPT UIADD3 URZ, URZ, URZ, URZ ;  /* 0x0000003f3f3ff290 */ /* 0x000ff6000fffe03f */
[----:B------:R-:W-:Y:S01]  /*77670*/  @!UPT UIADD3 URZ, URZ, URZ, URZ ;  /* 0x0000003f3f3ff290 */ /* 0x000fe2000fffe03f */
[----:B------:R-:W-:Y:S01]  /*77680*/  STL.64 [R1+0x1480], R16 ;  /* 0x0014801001007387 */ /* 0x000fe20000100a00 */
[----:B------:R0:W-:Y:S02]  /*77690*/  STL.64 [R1+0x1488], R18 ;  /* 0x0014881201007387 */ /* 0x0001e40000100a00 */
[----:B0-----:R-:W-:Y:S02]  /*776a0*/  IMAD.MOV.U32 R18, RZ, RZ, R14 ;  /* 0x000000ffff127224 */ /* 0x001fe400078e000e */
[----:B------:R-:W2:Y:S03]  /*776b0*/  LDL.LU.64 R14, [R1+0x5a10] ;  /* 0x005a1000010e7983 */ /* 0x000ea60000300a00 */
[----:B------:R0:W-:Y:S02]  /*776c0*/  STL [R1+0x5998], R18 ;  /* 0x0059981201007387 */ /* 0x0001e40000100800 */
[----:B------:R-:W3:Y:S02]  /*776d0*/  LDL.LU R16, [R1+0x2d0] ;  /* 0x0002d00001107983 */ /* 0x000ee40000300800 */
[----:B------:R-:W3:Y:S02]  /*776e0*/  LDL.LU R17, [R1+0x2d4] ;  /* 0x0002d40001117983 */ /* 0x000ee40000300800 */
[----:B------:R-:W-:-:S02]  /*776f0*/  IMAD.MOV.U32 R19, RZ, RZ, R11 ;  /* 0x000000ffff137224 */ /* 0x000fc400078e000b */
[----:B0-----:R-:W-:Y:S02]  /*77700*/  IMAD.MOV.U32 R18, RZ, RZ, R10 ;  /* 0x000000ffff127224 */ /* 0x001fe400078e000a */
[----:B------:R-:W4:Y:S01]  /*77710*/  LDL.LU R10, [R1+0x5a0c] ;  /* 0x005a0c00010a7983 */ /* 0x000f220000300800 */
[----:B------:R-:W4:Y:S02]  /*77720*/  LDL.LU R11, [R1+0x5a08] ;  /* 0x005a0800010b7983 */ /* 0x000f240000300800 */
[----:B------:R0:W-:Y:S01]  /*77730*/  STL.64 [R1+0x59a8], R18 ;  /* 0x0059a81201007387 */ /* 0x0001e20000100a00 */
[C---:B--2---:R-:W-:Y:S01]  /*77740*/  HMMA.16816.F32 R4, R20.reuse, R14, R4 ;  /* 0x0000000e1404723c */ /* 0x044fe20000001804 */
[----:B---3--:R-:W-:Y:S01]  /*77750*/  STL.64 [R1+0x59a0], R16 ;  /* 0x0059a01001007387 */ /* 0x008fe20000100a00 */
[----:B0-----:R-:W2:Y:S02]  /*77760*/  LDL.64 R18, [R1+0x68] ;  /* 0x0000680001127983 */ /* 0x001ea40000100a00 */
[----:B------:R-:W-:Y:S11]  /*77770*/  IMAD.MOV.U32 R28, RZ, RZ, R15 ;  /* 0x000000ffff1c7224 */ /* 0x000ff600078e000f */
[----:B------:R-:W-:Y:S08]  /*77780*/  @!UPT UIADD3 URZ, URZ, URZ, URZ ;  /* 0x0000003f3f3ff290 */ /* 0x000ff0000fffe03f */
[----:B------:R-:W-:Y:S01]  /*77790*/  STL.64 [R1+0x1470], R4 ;  /* 0x0014700401007387 */ /* 0x000fe20000100a00 */
[----:B------:R0:W-:Y:S03]  /*777a0*/  STL.64 [R1+0x1478], R6 ;  /* 0x0014780601007387 */ /* 0x0001e60000100a00 */
[----:B0-----:R-:W3:Y:S01]  /*777b0*/  LDL.LU.64 R6, [R1+0x5a00] ;  /* 0x005a000001067983 */ /* 0x001ee20000300a00 */
[----:B------:R-:W3:Y:S02]  /*777c0*/  LDL.LU.64 R4, [R1+0x59f8] ;  /* 0x0059f80001047983 */ /* 0x000ee40000300a00 */
[----:B------:R-:W3:Y:S02]  /*777d0*/  LDL.LU.64 R14, [R1+0x59f0] ;  /* 0x0059f000010e7983 */ /* 0x000ee40000300a00 */
[C---:B---3--:R-:W-:Y:S11]  /*777e0*/  HMMA.16816.F32 R4, R20.reuse, R14, R4 ;  /* 0x0000000e1404723c */ /* 0x048ff60000001804 */
[----:B------:R-:W-:Y:S11]  /*777f0*/  @!UPT UIADD3 URZ, URZ, URZ, URZ ;  /* 0x0000003f3f3ff290 */ /* 0x000ff6000fffe03f */
[----:B------:R-:W-:Y:S01]  /*77800*/  @!UPT UIADD3 URZ, URZ, URZ, URZ ;  /* 0x0000003f3f3ff290 */ /* 0x000fe2000fffe03f */
[----:B------:R-:W-:Y:S01]  /*77810*/  STL.64 [R1+0x1460], R4 ;  /* 0x0014600401007387 */ /* 0x000fe20000100a00 */
[----:B------:R0:W-:Y:S03]  /*77820*/  STL.64 [R1+0x1468], R6 ;  /* 0x0014680601007387 */ /* 0x0001e60000100a00 */
[----:B0-----:R-:W4:Y:S01]  /*77830*/  LDL.LU.64 R6, [R1+0x59e8] ;  /* 0x0059e80001067983 */ /* 0x001f220000300a00 */
[----:B------:R-:W4:Y:S02]  /*77840*/  LDL.LU.64 R4, [R1+0x59e0] ;  /* 0x0059e00001047983 */ /* 0x000f240000300a00 */
[----:B------:R0:W-:Y:S02]  /*77850*/  STL.64 [R1+0x59b0], R14 ;  /* 0x0059b00e01007387 */ /* 0x0001e40000100a00 */
[----:B------:R-:W2:Y:S01]  /*77860*/  LDL.LU R12, [R1+0x2e0] ;  /* 0x0002e000010c7983 */ /* 0x000ea20000300800 */
[----:B------:R-:W2:Y:S04]  /*77870*/  LDL.LU R13, [R1+0x2e4] ;  /* 0x0002e400010d7983 */ /* 0x000ea80000300800 */
[----:B0-----:R-:W2:Y:S01]  /*77880*/  LDL.LU R14, [R1+0x2e8] ;  /* 0x0002e800010e7983 */ /* 0x001ea20000300800 */
[----:B------:R-:W2:Y:S01]  /*77890*/  LDL.LU R15, [R1+0x2ec] ;  /* 0x0002ec00010f7983 */ /* 0x000ea20000300800 */
[----:B----4-:R-:W-:Y:S11]  /*778a0*/  HMMA.16816.F32 R4, R20, R10, R4 ;  /* 0x0000000a1404723c */ /* 0x010ff60000001804 */
[----:B------:R-:W-:Y:S11]  /*778b0*/  @!UPT UIADD3 URZ, URZ, URZ, URZ ;  /* 0x0000003f3f3ff290 */ /* 0x000ff6000fffe03f */
[----:B------:R-:W-:Y:S01]  /*778c0*/  @!UPT UIADD3 URZ, URZ, URZ, URZ ;  /* 0x0000003f3f3ff290 */ /* 0x000fe2000fffe03f */
[----:B------:R-:W-:Y:S01]  /*778d0*/  STL.64 [R1+0x1450], R4 ;  /* 0x0014500401007387 */ /* 0x000fe20000100a00 */
[----:B------:R0:W-:Y:S03]  /*778e0*/  STL.64 [R1+0x1458], R6 ;  /* 0x0014580601007387 */ /* 0x0001e60000100a00 */
[----:B0-----:R-:W3:Y:S01]  /*778f0*/  LDL.LU.64 R6, [R1+0x59d8] ;  /* 0x0059d80001067983 */ /* 0x001ee20000300a00 */
[----:B------:R-:W4:Y:S02]  /*77900*/  LDL.LU.64 R4, [R1+0x59d0] ;  /* 0x0059d00001047983 */ /* 0x000f240000300a00 */
[----:B------:R-:W-:Y:S02]  /*77910*/  STL.64 [R1+0x5950], R10 ;  /* 0x0059500a01007387 */ /* 0x000fe40000100a00 */
[----:B------:R3:W-:Y:S02]  /*77920*/  STL.64 [R1+0x5978], R8 ;  /* 0x0059780801007387 */ /* 0x0007e40000100a00 */
[----:B---3--:R-:W-:-:S02]  /*77930*/  IMAD.MOV.U32 R8, RZ, RZ, R7 ;  /* 0x000000ffff087224 */ /* 0x008fc400078e0007 */
[----:B------:R-:W3:Y:S01]  /*77940*/  LDL.LU R7, [R1+0x59c8] ;  /* 0x0059c80001077983 */ /* 0x000ee20000300800 */
[----:B------:R-:W2:Y:S02]  /*77950*/  LDL.LU R9, [R1+0x2b4] ;  /* 0x0002b40001097983 */ /* 0x000ea40000300800 */
[----:B------:R-:W2:Y:S02]  /*77960*/  LDL.LU R10, [R1+0x2b8] ;  /* 0x0002b800010a7983 */ /* 0x000ea40000300800 */
[----:B------:R-:W2:Y:S02]  /*77970*/  LDL.LU R11, [R1+0x2bc] ;  /* 0x0002bc00010b7983 */ /* 0x000ea40000300800 */
[----:B--2---:R0:W-:Y:S01]  /*77980*/  STL.64 [R1+0x5988], R10 ;  /* 0x0059880a01007387 */ /* 0x0041e20000100a00 */
[----:B------:R-:W-:Y:S03]  /*77990*/  STL.64 [R1+0x5980], R8 ;  /* 0x0059800801007387 */ /* 0x000fe60000100a00 */
[----:B0-----:R-:W2:Y:S01]  /*779a0*/  LDL.64 R10, [R1+0x48] ;  /* 0x00004800010a7983 */ /* 0x001ea20000100a00 */
[----:B---3--:R-:W-:Y:S03]  /*779b0*/  HMMA.16816.F32 R20, R20, R6, R24 ;  /* 0x000000061414723c */ /* 0x008fe60000001818 */
[----:B--2---:R0:W-:Y:S04]  /*779c0*/  STL.64 [R1+0x5990], R10 ;  /* 0x0059900a01007387 */ /* 0x0041e80000100a00 */
[----:B0-----:R-:W2:Y:S01]  /*779d0*/  LDL.64 R10, [R1+0x58] ;  /* 0x00005800010a7983 */ /* 0x001ea20000100a00 */
[----:B------:R-:W3:Y:S02]  /*779e0*/  LDL.LU.64 R26, [R1+0x59c0] ;  /* 0x0059c000011a7983 */ /* 0x000ee40000300a00 */
[----:B------:R-:W3:Y:S11]  /*779f0*/  LDL.LU.64 R24, [R1+0x59b8] ;  /* 0x0059b80001187983 */ /* 0x000ef60000300a00 */
[----:B------:R-:W-:Y:S02]  /*77a00*/  @!UPT UIADD3 URZ, URZ, URZ, URZ ;  /* 0x0000003f3f3ff290 */ /* 0x000fe4000fffe03f */
[----:B------:R-:W-:Y:S01]  /*77a10*/  STL.64 [R1+0x1440], R20 ;  /* 0x0014401401007387 */ /* 0x000fe20000100a00 */
[----:B------:R0:W-:Y:S04]  /*77a20*/  STL.64 [R1+0x1448], R22 ;  /* 0x0014481601007387 */ /* 0x0001e80000100a00 */
[----:B0-----:R-:W2:Y:S01]  /*77a30*/  LDL R22, [R1+0x38] ;  /* 0x0000380001167983 */ /* 0x001ea20000100800 */
[----:B------:R-:W-:Y:S02]  /*77a40*/  STL.64 [R1+0x5960], R6 ;  /* 0x0059600601007387 */ /* 0x000fe40000100a00 */
[----:B----4-:R-:W-:Y:S01]  /*77a50*/  STL [R1+0x5958], R5 ;  /* 0x0059580501007387 */ /* 0x010fe20000100800 */
[C---:B---3--:R-:W-:Y:S11]  /*77a60*/  HMMA.16816.F32 R12, R24.reuse, R18, R12 ;  /* 0x00000012180c723c */ /* 0x048ff6000000180c */
[----:B------:R-:W-:Y:S11]  /*77a70*/  @!UPT UIADD3 URZ, URZ, URZ, URZ ;  /* 0x0000003f3f3ff290 */ /* 0x000ff6000fffe03f */
[----:B------:R-:W-:Y:S01]  /*77a80*/  @!UPT UIADD3 URZ, URZ, URZ, URZ ;  /* 0x0000003f3f3ff290 */ /* 0x000fe2000fffe03f */
[----:B------:R0:W-:Y:S01]  /*77a90*/  STL.64 [R1+0x13d0], R12 ;  /* 0x0013d00c01007387 */ /* 0x0001e20000100a00 */
[----:B------:R1:W-:Y:S02]  /*77aa0*/  STL.64 [R1+0x13d8], R14 ;  /* 0x0013d80e01007387 */ /* 0x0003e40000100a00 */
[----:B0-----:R-:W-:Y:S01]  /*77ab0*/  IMAD.MOV.U32 R13, RZ, RZ, R18 ;  /* 0x000000ffff0d7224 */ /* 0x001fe200078e0012 */
[----:B-1----:R-:W3:Y:S01]  /*77ac0*/  LDL.LU.64 R14, [R1+0x59b0] ;  /* 0x0059b000010e7983 */ /* 0x002ee20000300a00 */
[----:B------:R-:W-:Y:S02]  /*77ad0*/  IMAD.MOV.U32 R12, RZ, RZ, R19 ;  /* 0x000000ffff0c7224 */ /* 0x000fe400078e0013 */
[----:B------:R-:W2:Y:S02]  /*77ae0*/  LDL.LU.64 R18, [R1+0x59a8] ;  /* 0x0059a80001127983 */ /* 0x000ea40000300a00 */
[----:B------:R-:W2:Y:S02]  /*77af0*/  LDL.LU.64 R16, [R1+0x59a0] ;  /* 0x0059a00001107983 */ /* 0x000ea40000300a00 */
[C---:B--2---:R-:W-:Y:S01]  /*77b00*/  HMMA.16816.F32 R16, R24.reuse, R10, R16 ;  /* 0x0000000a1810723c */ /* 0x044fe20000001810 */
[----:B---3--:R-:W-:Y:S01]  /*77b10*/  STL.64 [R1+0x58d0], R14 ;  /* 0x0058d00e01007387 */ /* 0x008fe20000100a00 */
[----:B------:R0:W-:Y:S03]  /*77b20*/  STL.64 [R1+0x58c8], R12 ;  /* 0x0058c80c01007387 */ /* 0x0001e60000100a00 */
[----:B0-----:R-:W2:Y:S01]  /*77b30*/  LDL.LU R12, [R1+0x2c0] ;  /* 0x0002c000010c7983 */ /* 0x001ea20000300800 */
[----:B------:R-:W2:Y:S02]  /*77b40*/  LDL.LU R13, [R1+0x2c4] ;  /* 0x0002c400010d7983 */ /* 0x000ea40000300800 */
[----:B------:R-:W2:Y:S02]  /*77b50*/  LDL.LU R14, [R1+0x2c8] ;  /* 0x0002c800010e7983 */ /* 0x000ea40000300800 */
[----:B------:R-:W2:Y:S11]  /*77b60*/  LDL.LU R15, [R1+0x2cc] ;  /* 0x0002cc00010f7983 */ /* 0x000eb60000300800 */
[----:B------:R-:W-:Y:S02]  /*77b70*/  @!UPT UIADD3 URZ, URZ, URZ, URZ ;  /* 0x0000003f3f3ff290 */ /* 0x000fe4000fffe03f */
[----:B------:R0:W-:Y:S01]  /*77b80*/  STL.64 [R1+0x13a0], R16 ;  /* 0x0013a01001007387 */ /* 0x0001e20000100a00 */
[----:B------:R1:W-:Y:S02]  /*77b90*/  STL.64 [R1+0x13a8], R18 ;  /* 0x0013a81201007387 */ /* 0x0003e40000100a00 */
[----:B0-----:R-:W-:Y:S01]  /*77ba0*/  IMAD.MOV.U32 R17, RZ, RZ, R10 ;  /* 0x000000ffff117224 */ /* 0x001fe200078e000a */
[----:B-1----:R-:W3:Y:S01]  /*77bb0*/  LDL.LU R18, [R1+0x5998] ;  /* 0x0059980001127983 */ /* 0x002ee20000300800 */
[----:B------:R-:W-:Y:S02]  /*77bc0*/  IMAD.MOV.U32 R16, RZ, RZ, R11 ;  /* 0x000000ffff107224 */ /* 0x000fe400078e000b */
[----:B------:R-:W2:Y:S02]  /*77bd0*/  LDL.LU.64 R10, [R1+0x5990] ;  /* 0x00599000010a7983 */ /* 0x000ea40000300a00 */
[----:B------:R-:W-:Y:S01]  /*77be0*/  IMAD.MOV.U32 R23, RZ, RZ, R29 ;  /* 0x000000ffff177224 */ /* 0x000fe200078e001d */
[----:B------:R-:W-:Y:S01]  /*77bf0*/  STL.64 [R1+0x58d8], R16 ;  /* 0x0058d81001007387 */ /* 0x000fe20000100a00 */
[----:B------:R-:W4:Y:S01]  /*77c00*/  LDL R29, [R1+0x33f4] ;  /* 0x0033f400011d7983 */ /* 0x000f220000100800 */
[----:B--2---:R-:W-:Y:S11]  /*77c10*/  HMMA.16816.F32 R12, R24, R10, R12 ;  /* 0x0000000a180c723c */ /* 0x004ff6000000180c */
[----:B------:R-:W-:Y:S11]  /*77c20*/  @!UPT UIADD3 URZ, URZ, URZ, URZ ;  /* 0x0000003f3f3ff290 */ /* 0x000ff6000fffe03f */
[----:B------:R-:W-:Y:S01]  /*77c30*/  @!UPT UIADD3 URZ, URZ, URZ, URZ ;  /* 0x0000003f3f3ff290 */ /* 0x000fe2000fffe03f */
[----:B------:R0:W-:Y:S01]  /*77c40*/  STL.64 [R1+0x1380], R12 ;  /* 0x0013800c01007387 */ /* 0x0001e20000100a00 */
[----:B------:R3:W-:Y:S02]  /*77c50*/  STL.64 [R1+0x1388], R14 ;  /* 0x0013880e01007387 */ /* 0x0007e40000100a00 */
[----:B0-----:R-:W-:Y:S02]  /*77c60*/  IMAD.MOV.U32 R13, RZ, RZ, R10 ;  /* 0x000000ffff0d7224 */ /* 0x001fe400078e000a */
[----:B------:R-:W-:Y:S02]  /*77c70*/  IMAD.MOV.U32 R12, RZ, RZ, R11 ;  /* 0x000000ffff0c7224 */ /* 0x000fe400078e000b */
[----:B------:R-:W2:Y:S01]  /*77c80*/  LDL.LU.64 R10, [R1+0x5988] ;  /* 0x00598800010a7983 */ /* 0x000ea20000300a00 */
[----:B------:R-:W2:Y:S02]  /*77c90*/  LDL.LU.64 R8, [R1+0x5980] ;  /* 0x0059800001087983 */ /* 0x000ea40000300a00 */
[----:B---3--:R-:W-:-:S02]  /*77ca0*/  IMAD.MOV.U32 R14, RZ, RZ, R18 ;  /* 0x000000ffff0e7224 */ /* 0x008fc400078e0012 */
[----:B------:R-:W-:Y:S01]  /*77cb0*/  IMAD.MOV.U32 R15, RZ, RZ, R3 ;  /* 0x000000ffff0f7224 */ /* 0x000fe200078e0003 */
[----:B--2---:R-:W-:Y:S01]  /*77cc0*/  HMMA.16816.F32 R20, R24, R22, R8 ;  /* 0x000000161814723c */ /* 0x004fe20000001808 */
[----:B------:R-:W2:Y:S11]  /*77cd0*/  LDL.LU.64 R8, [R1+0x5978] ;  /* 0x0059780001087983 */ /* 0x000eb60000300a00 */
[----:B------:R-:W-:Y:S11]  /*77ce0*/  @!UPT UIADD3 URZ, URZ, URZ, URZ ;  /* 0x0000003f3f3ff290 */ /* 0x000ff6000fffe03f */
[----:B------:R-:W-:Y:S01]  /*77cf0*/  STL.64 [R1+0x1360], R20 ;  /* 0x0013601401007387 */ /* 0x000fe20000100a00 */
[----:B------:R-:W-:Y:S02]  /*77d00*/  STL.64 [R1+0x1368], R22 ;  /* 0x0013681601007387 */ /* 0x000fe40000100a00 */
[----:B------:R2:W-:Y:S02]  /*77d10*/  STL.64 [R1+0x58e0], R14 ;  /* 0x0058e00e01007387 */ /* 0x0005e40000100a00 */
[----:B------:R-:W3:Y:S01]  /*77d20*/  LDL.LU R16, [R1+0x5e0] ;  /* 0x0005e00001107983 */ /* 0x000ee20000300800 */
[----:B------:R-:W3:Y:S01]  /*77d30*/  LDL.LU R17, [R1+0x5e4] ;  /* 0x0005e40001117983 */ /* 0x000ee20000300800 */
[----:B------:R-:W3:Y:S02]  /*77d40*/  LDL.LU R18, [R1+0x5e8] ;  /* 0x0005e80001127983 */ /* 0x000ee40000300800 */
[----:B------:R-:W3:Y:S02]  /*77d50*/  LDL.LU R19, [R1+0x5ec] ;  /* 0x0005ec0001137983 */ /* 0x000ee40000300800 */
[----:B--2---:R-:W-:-:S02]  /*77d60*/  IMAD.MOV.U32 R14, RZ, RZ, R8 ;  /* 0x000000ffff0e7224 */ /* 0x004fc400078e0008 */
[----:B------:R-:W-:Y:S01]  /*77d70*/  IMAD.MOV.U32 R15, RZ, RZ, R9 ;  /* 0x000000ffff0f7224 */ /* 0x000fe200078e0009 */
[----:B---3--:R-:W-:Y:S01]  /*77d80*/  STL.64 [R1+0x58f0], R18 ;  /* 0x0058f01201007387 */ /* 0x008fe20000100a00 */
[----:B------:R-:W-:Y:S02]  /*77d90*/  STL.64 [R1+0x58e8], R16 ;  /* 0x0058e81001007387 */ /* 0x000fe40000100a00 */
[----:B------:R-:W2:Y:S02]  /*77da0*/  LDL.LU R8, [R1+0x5974] ;  /* 0x0059740001087983 */ /* 0x000ea40000300800 */
[----:B------:R-:W3:Y:S01]  /*77db0*/  LDL.LU R9, [R1+0x5970] ;  /* 0x0059700001097983 */ /* 0x000ee20000300800 */
[----:B------:R-:W-:Y:S01]  /*77dc0*/  STL.64 [R1+0x5900], R14 ;  /* 0x0059000e01007387 */ /* 0x000fe20000100a00 */
[----:B------:R0:W-:Y:S03]  /*77dd0*/  STL.64 [R1+0x58f8], R12 ;  /* 0x0058f80c01007387 */ /* 0x0001e60000100a00 */
[----:B0-----:R-:W4:Y:S01]  /*77de0*/  LDL.LU R12, [R1+0x600] ;  /* 0x00060000010c7983 */ /* 0x001f220000300800 */
[----:B------:R-:W4:Y:S02]  /*77df0*/  LDL.LU R13, [R1+0x604] ;  /* 0x00060400010d7983 */ /* 0x000f240000300800 */
[----:B------:R-:W4:Y:S02]  /*77e00*/  LDL.LU R14, [R1+0x608] ;  /* 0x00060800010e7983 */ /* 0x000f240000300800 */
[----:B------:R-:W4:Y:S02]  /*77e10*/  LDL.LU R15, [R1+0x60c] ;  /* 0x00060c00010f7983 */ /* 0x000f240000300800 */
[----:B--2---:R-:W-:-:S02]  /*77e20*/  IMAD.MOV.U32 R23, RZ, RZ, R8 ;  /* 0x000000ffff177224 */ /* 0x004fc400078e0008 */
[----:B---3--:R-:W-:-:S05]  /*77e30*/  IMAD.MOV.U32 R22, RZ, RZ, R9 ;  /* 0x000000ffff167224 */ /* 0x008fca00078e0009 */
[----:B------:R0:W-:Y:S01]  /*77e40*/  STL.64 [R1+0x5968], R22 ;  /* 0x0059681601007387 */ /* 0x0001e20000100a00 */
[----:B------:R-:W2:Y:S02]  /*77e50*/  LDL.LU R20, [R1+0x2a0] ;  /* 0x0002a00001147983 */ /* 0x000ea40000300800 */
[----:B------:R-:W2:Y:S01]  /*77e60*/  LDL.LU R21, [R1+0x2a4] ;  /* 0x0002a40001157983 */ /* 0x000ea20000300800 */
[----:B0-----:R-:W2:Y:S01]  /*77e70*/  LDL.LU R22, [R1+0x2a8] ;  /* 0x0002a80001167983 */ /* 0x001ea20000300800 */
[----:B------:R-:W2:Y:S02]  /*77e80*/  LDL.LU R23, [R1+0x2ac] ;  /* 0x0002ac0001177983 */ /* 0x000ea40000300800 */
[----:B------:R-:W2:Y:S02]  /*77e90*/  LDL.64 R6, [R1+0x28] ;  /* 0x0000280001067983 */ /* 0x000ea40000100a00 */
[----:B------:R-:W3:Y:S01]  /*77ea0*/  LDL.LU R8, [R1+0x290] ;  /* 0x0002900001087983 */ /* 0x000ee20000300800 */
[----:B------:R-:W3:Y:S01]  /*77eb0*/  LDL.LU R9, [R1+0x294] ;  /* 0x0002940001097983 */ /* 0x000ee20000300800 */
[----:B------:R-:W3:Y:S02]  /*77ec0*/  LDL.LU R10, [R1+0x298] ;  /* 0x00029800010a7983 */ /* 0x000ee40000300800 */
[----:B------:R-:W3:Y:S02]  /*77ed0*/  LDL.LU R11, [R1+0x29c] ;  /* 0x00029c00010b7983 */ /* 0x000ee40000300800 */
[----:B----4-:R-:W-:Y:S01]  /*77ee0*/  STL.64 [R1+0x5910], R14 ;  /* 0x0059100e01007387 */ /* 0x010fe20000100a00 */
[----:B------:R0:W-:Y:S04]  /*77ef0*/  STL.64 [R1+0x5908], R12 ;  /* 0x0059080c01007387 */ /* 0x0001e80000100a00 */
[----:B0-----:R-:W4:Y:S01]  /*77f00*/  LDL.LU R12, [R1+0x610] ;  /* 0x00061000010c7983 */ /* 0x001f220000300800 */
[----:B------:R-:W4:Y:S02]  /*77f10*/  LDL.LU R13, [R1+0x614] ;  /* 0x00061400010d7983 */ /* 0x000f240000300800 */
[----:B------:R-:W2:Y:S02]  /*77f20*/  LDL.LU R14, [R1+0x618] ;  /* 0x00061800010e7983 */ /* 0x000ea40000300800 */
[----:B------:R-:W2:Y:S02]  /*77f30*/  LDL.LU R15, [R1+0x61c] ;  /* 0x00061c00010f7983 */ /* 0x000ea40000300800 */
[----:B--2---:R0:W-:Y:S01]  /*77f40*/  STL.64 [R1+0x5920], R14 ;  /* 0x0059200e01007387 */ /* 0x0041e20000100a00 */
[----:B----4-:R-:W-:Y:S03]  /*77f50*/  STL.64 [R1+0x5918], R12 ;  /* 0x0059180c01007387 */ /* 0x010fe60000100a00 */
[----:B0-----:R-:W2:Y:S01]  /*77f60*/  LDL R14, [R1+0xc8] ;  /* 0x0000c800010e7983 */ /* 0x001ea20000100800 */
[----:B------:R-:W-:-:S05]  /*77f70*/  IMAD.MOV.U32 R15, RZ, RZ, R4 ;  /* 0x000000ffff0f7224 */ /* 0x000fca00078e0004 */
[----:B--2---:R-:W-:Y:S01]  /*77f80*/  STL.64 [R1+0x5938], R14 ;  /* 0x0059380e01007387 */ /* 0x004fe20000100a00 */
[----:B------:R-:W2:Y:S02]  /*77f90*/  LDL.LU R16, [R1+0x5f0] ;  /* 0x0005f00001107983 */ /* 0x000ea40000300800 */
[----:B------:R-:W2:Y:S02]  /*77fa0*/  LDL.LU R17, [R1+0x5f4] ;  /* 0x0005f40001117983 */ /* 0x000ea40000300800 */
[----:B------:R-:W4:Y:S01]  /*77fb0*/  LDL.LU R18, [R1+0x5f8] ;  /* 0x0005f80001127983 */ /* 0x000f220000300800 */
[----:B------:R-:W4:Y:S01]  /*77fc0*/  LDL.LU R19, [R1+0x5fc] ;  /* 0x0005fc0001137983 */ /* 0x000f220000300800 */
[----:B------:R-:W-:Y:S03]  /*77fd0*/  HMMA.16816.F32 R20, R24, R6, R20 ;  /* 0x000000061814723c */ /* 0x000fe60000001814 */
[----:B----4-:R-:W-:Y:S01]  /*77fe0*/  STL.64 [R1+0x5930], R18 ;  /* 0x0059301201007387 */ /* 0x010fe20000100a00 */
[----:B--2---:R0:W-:Y:S03]  /*77ff0*/  STL.64 [R1+0x5928], R16 ;  /* 0x0059281001007387 */ /* 0x0041e60000100a00 */
[----:B0-----:R-:W2:Y:S01]  /*78000*/  LDL.LU R16, [R1+0x620] ;  /* 0x0006200001107983 */ /* 0x001ea20000300800 */
[----:B------:R-:W2:Y:S02]  /*78010*/  LDL.LU R17, [R1+0x624] ;  /* 0x0006240001117983 */ /* 0x000ea40000300800 */
[----:B------:R-:W4:Y:S02]  /*78020*/  LDL.LU R18, [R1+0x628] ;  /* 0x0006280001127983 */ /* 0x000f240000300800 */
[----:B------:R-:W4:Y:S02]  /*78030*/  LDL.LU R19, [R1+0x62c] ;  /* 0x00062c0001137983 */ /* 0x000f240000300800 */
[----:B------:R-:W-:-:S02]  /*78040*/  IMAD.MOV.U32 R14, RZ, RZ, R2 ;  /* 0x000000ffff0e7224 */ /* 0x000fc400078e0002 */
[----:B------:R-:W-:Y:S02]  /*78050*/  IMAD.MOV.U32 R3, RZ, RZ, R6 ;  /* 0x000000ffff037224 */ /* 0x000fe400078e0006 */
[----:B------:R-:W-:Y:S01]  /*78060*/  IMAD.MOV.U32 R2, RZ, RZ, R7 ;  /* 0x000000ffff027224 */ /* 0x000fe200078e0007 */
[----:B----4-:R-:W-:Y:S01]  /*78070*/  STL.64 [R1+0x5948], R18 ;  /* 0x0059481201007387 */ /* 0x010fe20000100a00 */
[----:B--2---:R0:W-:Y:S03]  /*78080*/  STL.64 [R1+0x5940], R16 ;  /* 0x0059401001007387 */ /* 0x0041e60000100a00 */
[----:B0-----:R-:W2:Y:S01]  /*78090*/  LDL.LU R16, [R1+0x630] ;  /* 0x0006300001107983 */ /* 0x001ea20000300800 */
[----:B------:R-:W2:Y:S02]  /*780a0*/  LDL.LU R17, [R1+0x634] ;  /* 0x0006340001117983 */ /* 0x000ea40000300800 */
[----:B------:R-:W2:Y:S02]  /*780b0*/  LDL.LU R18, [R1+0x638] ;  /* 0x0006380001127983 */ /* 0x000ea40000300800 */
[----:B------:R-:W2:Y:S01]  /*780c0*/  LDL.LU R19, [R1+0x63c] ;  /* 0x00063c0001137983 */ /* 0x000ea20000300800 */
[----:B------:R-:W-:Y:S01]  /*780d0*/  STL.64 [R1+0x1340], R20 ;  /* 0x0013401401007387 */ /* 0x000fe20000100a00 */
[----:B------:R0:W-:Y:S03]  /*780e0*/  STL.64 [R1+0x1348], R22 ;  /* 0x0013481601007387 */ /* 0x0001e60000100a00 */
[----:B0-----:R-:W3:Y:S01]  /*780f0*/  LDL.LU.64 R22, [R1+0x5968] ;  /* 0x0059680001167983 */ /* 0x001ee20000300a00 */
[----:B------:R-:W4:Y:S02]  /*78100*/  LDL.LU.64 R6, [R1+0x5960] ;  /* 0x0059600001067983 */ /* 0x000f240000300a00 */
[----:B------:R-:W2:Y:S02]  /*78110*/  LDL.LU R5, [R1+0x5958] ;  /* 0x0059580001057983 */ /* 0x000ea40000300800 */
[----:B------:R-:W-:Y:S01]  /*78120*/  IMAD.MOV.U32 R15, RZ, RZ, R0 ;  /* 0x000000ffff0f7224 */ /* 0x000fe200078e0000 */
[C---:B---3--:R-:W-:Y:S01]  /*78130*/  HMMA.16816.F32 R20, R24.reuse, R22, R8 ;  /* 0x000000161814723c */ /* 0x048fe20000001808 */
[----:B------:R-:W3:Y:S11]  /*78140*/  LDL.LU.64 R10, [R1+0x5950] ;  /* 0x00595000010a7983 */ /* 0x000ef60000300a00 */
[----:B------:R-:W-:Y:S11]  /*78150*/  @!UPT UIADD3 URZ, URZ, URZ, URZ ;  /* 0x0000003f3f3ff290 */ /* 0x000ff6000fffe03f */
[----:B------:R-:W-:Y:S01]  /*78160*/  STL.64 [R1+0x1328], R22 ;  /* 0x0013281601007387 */ /* 0x000fe20000100a00 */
[----:B------:R-:W-:Y:S02]  /*78170*/  IMAD.MOV.U32 R8, RZ, RZ, R20 ;  /* 0x000000ffff087224 */ /* 0x000fe400078e0014 */
[----:B------:R-:W-:Y:S02]  /*78180*/  IMAD.MOV.U32 R9, RZ, RZ, R21 ;  /* 0x000000ffff097224 */ /* 0x000fe400078e0015 */
[----:B--2---:R-:W0:Y:S01]  /*78190*/  LDSM.16.MT88.4 R20, [R5+0x22180] ;  /* 0x022180000514783b */ /* 0x004e220000004200 */
[C---:B------:R-:W-:Y:S03]  /*781a0*/  HMMA.16816.F32 R12, R24.reuse, R14, R16 ;  /* 0x0000000e180c723c */ /* 0x040fe60000001810 */
[----:B------:R-:W-:Y:S01]  /*781b0*/  STL [R1+0x47dc], R9 ;  /* 0x0047dc0901007387 */ /* 0x000fe20000100800 */
[----:B------:R-:W-:Y:S03]  /*781c0*/  STL [R1+0x47d8], R8 ;  /* 0x0047d80801007387 */ /* 0x000fe60000100800 */
[----:B0-----:R0:W-:Y:S01]  /*781d0*/  STL.64 [R1+0x57d8], R22 ;  /* 0x0057d81601007387 */ /* 0x0011e20000100a00 */
[----:B------:R-:W-:Y:S03]  /*781e0*/  STL.64 [R1+0x57d0], R20 ;  /* 0x0057d01401007387 */ /* 0x000fe60000100a00 */
[----:B0-----:R-:W2:Y:S01]  /*781f0*/  LDL.64 R22, [R1+0xb8] ;  /* 0x0000b80001167983 */ /* 0x001ea20000100a00 */
[----:B------:R-:W-:Y:S02]  /*78200*/  STL [R1+0x4cfc], R5 ;  /* 0x004cfc0501007387 */ /* 0x000fe40000100800 */
[----:B------:R-:W2:Y:S02]  /*78210*/  LDL.LU.64 R18, [R1+0x5948] ;  /* 0x0059480001127983 */ /* 0x000ea40000300a00 */
[----:B------:R-:W2:Y:S07]  /*78220*/  LDL.LU.64 R16, [R1+0x5940] ;  /* 0x0059400001107983 */ /* 0x000eae0000300a00 */
[----:B------:R-:W-:Y:S01]  /*78230*/  STL.64 [R1+0x1310], R12 ;  /* 0x0013100c01007387 */ /* 0x000fe20000100a00 */
        /* <DEDUP_REMOVED lines=18> */
[----:B0-----:R-:W2:Y:S02]  /*78360*/  LDL.64 R22, [R1+0xa8] ;  /* 0x0000a80001167983 */ /* 0x001ea40000100a00 */
[----:B--2---:R-:W-:Y:S11]  /*78370*/  HMMA.16816.F32 R12, R24, R22, R12 ;  /* 0x00000016180c723c */ /* 0x004ff6000000180c */
[----:B------:R-:W-:Y:S11]  /*78380*/  @!UPT UIADD3 URZ, URZ, URZ, URZ ;  /* 0x0000003f3f3ff290 */ /* 0x000ff6000fffe03f */
[----:B------:R-:W-:Y:S01]  /*78390*/  @!UPT UIADD3 URZ, URZ, URZ, URZ ;  /* 0x0000003f3f3ff290 */ /* 0x000fe2000fffe03f */
[----:B------:R-:W-:Y:S01]  /*783a0*/  STL.64 [R1+0x12b0], R12 ;  /* 0x0012b00c01007387 */ /* 0x000fe20000100a00 */
[----:B------:R0:W-:Y:S03]  /*783b0*/  STL.64 [R1+0x12b8], R14 ;  /* 0x0012b80e01007387 */ /* 0x0001e60000100a00 */
[----:B0-----:R-:W2:Y:S01]  /*783c0*/  LDL.LU.64 R14, [R1+0x5900] ;  /* 0x00590000010e7983 */ /* 0x001ea20000300a00 */
[----:B------:R-:W2:Y:S02]  /*783d0*/  LDL.LU.64 R12, [R1+0x58f8] ;  /* 0x0058f800010c7983 */ /* 0x000ea40000300a00 */
[----:B------:R-:W-:Y:S02]  /*783e0*/  IMAD.MOV.U32 R4, RZ, RZ, R22 ;  /* 0x000000ffff047224 */ /* 0x000fe400078e0016 */
[----:B------:R-:W-:Y:S01]  /*783f0*/  IMAD.MOV.U32 R0, RZ, RZ, R23 ;  /* 0x000000ffff007224 */ /* 0x000fe200078e0017 */
[----:B----4-:R0:W-:Y:S02]  /*78400*/  STL.64 [R1+0x58c0], R6 ;  /* 0x0058c00601007387 */ /* 0x0101e40000100a00 */
[----:B------:R-:W-:Y:S02]  /*78410*/  STL [R1+0x58b8], R4 ;  /* 0x0058b80401007387 */ /* 0x000fe40000100800 */
[----:B0-----:R-:W4:Y:S01]  /*78420*/  LDL R6, [R1+0x78] ;  /* 0x0000780001067983 */ /* 0x001f220000100800 */
[----:B--2---:R-:W-:-:S02]  /*78430*/  IMAD.MOV.U32 R22, RZ, RZ, R13 ;  /* 0x000000ffff167224 */ /* 0x004fc400078e000d */
[----:B------:R-:W-:Y:S02]  /*78440*/  IMAD.MOV.U32 R23, RZ, RZ, R12 ;  /* 0x000000ffff177224 */ /* 0x000fe400078e000c */
[C---:B------:R-:W-:Y:S03]  /*78450*/  HMMA.16816.F32 R12, R24.reuse, R14, R16 ;  /* 0x0000000e180c723c */ /* 0x040fe60000001810 */
[----:B------:R0:W-:Y:S01]  /*78460*/  STL.64 [R1+0x5878], R22 ;  /* 0x0058781601007387 */ /* 0x0001e20000100a00 */
[----:B------:R-:W4:Y:S02]  /*78470*/  LDL.LU R20, [R1+0x5d0] ;  /* 0x0005d00001147983 */ /* 0x000f240000300800 */
[----:B------:R-:W4:Y:S01]  /*78480*/  LDL.LU R21, [R1+0x5d4] ;  /* 0x0005d40001157983 */ /* 0x000f220000300800 */
[----:B0-----:R-:W4:Y:S01]  /*78490*/  LDL.LU R22, [R1+0x5d8] ;  /* 0x0005d80001167983 */ /* 0x001f220000300800 */
[----:B------:R-:W4:Y:S02]  /*784a0*/  LDL.LU R23, [R1+0x5dc] ;  /* 0x0005dc0001177983 */ /* 0x000f240000300800 */
[----:B------:R-:W2:Y:S02]  /*784b0*/  LDL.LU.64 R18, [R1+0x58f0] ;  /* 0x0058f00001127983 */ /* 0x000ea40000300a00 */
[----:B------:R-:W2:Y:S11]  /*784c0*/  LDL.LU.64 R16, [R1+0x58e8] ;  /* 0x0058e80001107983 */ /* 0x000eb60000300a00 */
[----:B------:R-:W-:Y:S01]  /*784d0*/  STL.64 [R1+0x1290], R12 ;  /* 0x0012900c01007387 */ /* 0x000fe20000100a00 */
[----:B------:R0:W-:Y:S03]  /*784e0*/  STL.64 [R1+0x1298], R14 ;  /* 0x0012980e01007387 */ /* 0x0001e60000100a00 */
[----:B0-----:R-:W2:Y:S01]  /*784f0*/  LDL.LU.64 R14, [R1+0x58e0] ;  /* 0x0058e000010e7983 */ /* 0x001ea20000300a00 */
[----:B------:R-:W-:Y:S01]  /*78500*/  IMAD.MOV.U32 R7, RZ, RZ, R28 ;  /* 0x000000ffff077224 */ /* 0x000fe200078e001c */
[C---:B--2---:R-:W-:Y:S02]  /*78510*/  HMMA.16816.F32 R12, R24.reuse, R14, R16 ;  /* 0x0000000e180c723c */ /* 0x044fe40000001810 */
[----:B------:R-:W2:Y:S06]  /*78520*/  LDL.LU.64 R16, [R1+0x58d8] ;  /* 0x0058d80001107983 */ /* 0x000eac0000300a00 */
[----:B----4-:R-:W-:Y:S11]  /*78530*/  HMMA.16816.F32 R4, R24, R6, R20 ;  /* 0x000000061804723c */ /* 0x010ff60000001814 */
[----:B------:R-:W-:Y:S04]  /*78540*/  @!UPT UIADD3 URZ, URZ, URZ, URZ ;  /* 0x0000003f3f3ff290 */ /* 0x000fe8000fffe03f */
[----:B------:R-:W-:Y:S01]  /*78550*/  STL.64 [R1+0x1270], R12 ;  /* 0x0012700c01007387 */ /* 0x000fe20000100a00 */
[----:B------:R0:W-:Y:S08]  /*78560*/  STL.64 [R1+0x1278], R14 ;  /* 0x0012780e01007387 */ /* 0x0001f00000100a00 */
[----:B------:R-:W-:Y:S02]  /*78570*/  IMAD.MOV.U32 R9, RZ, RZ, R6 ;  /* 0x000000ffff097224 */ /* 0x000fe400078e0006 */
[----:B------:R-:W-:Y:S01]  /*78580*/  IMAD.MOV.U32 R8, RZ, RZ, R7 ;  /* 0x000000ffff087224 */ /* 0x000fe200078e0007 */
[----:B0-----:R-:W4:Y:S01]  /*78590*/  LDL.LU.64 R14, [R1+0x58d0] ;  /* 0x0058d000010e7983 */ /* 0x001f220000300a00 */
[----:B------:R-:W3:Y:S02]  /*785a0*/  LDL.LU.64 R12, [R1+0x58c8] ;  /* 0x0058c800010c7983 */ /* 0x000ee40000300a00 */
[----:B------:R0:W-:Y:S02]  /*785b0*/  STL.64 [R1+0x1250], R4 ;  /* 0x0012500401007387 */ /* 0x0001e40000100a00 */
[----:B--2---:R-:W-:-:S02]  /*785c0*/  IMAD.MOV.U32 R23, RZ, RZ, R16 ;  /* 0x000000ffff177224 */ /* 0x004fc400078e0010 */
[----:B------:R-:W-:Y:S01]  /*785d0*/  IMAD.MOV.U32 R22, RZ, RZ, R17 ;  /* 0x000000ffff167224 */ /* 0x000fe200078e0011 */
[----:B------:R-:W2:Y:S01]  /*785e0*/  LDL.LU R16, [R1+0x280] ;  /* 0x0002800001107983 */ /* 0x000ea20000300800 */
[----:B------:R-:W2:Y:S02]  /*785f0*/  LDL.LU R17, [R1+0x284] ;  /* 0x0002840001117983 */ /* 0x000ea40000300800 */
[----:B------:R-:W2:Y:S02]  /*78600*/  LDL.LU R18, [R1+0x288] ;  /* 0x0002880001127983 */ /* 0x000ea40000300800 */
[----:B------:R-:W2:Y:S01]  /*78610*/  LDL.LU R19, [R1+0x28c] ;  /* 0x00028c0001137983 */ /* 0x000ea20000300800 */
[----:B0-----:R-:W2:Y:S01]  /*78620*/  LDL.LU R4, [R1+0x5b0] ;  /* 0x0005b00001047983 */ /* 0x001ea20000300800 */
[----:B------:R-:W2:Y:S02]  /*78630*/  LDL.LU R5, [R1+0x5b4] ;  /* 0x0005b40001057983 */ /* 0x000ea40000300800 */
[----:B------:R-:W2:Y:S02]  /*78640*/  LDL.LU R6, [R1+0x5b8] ;  /* 0x0005b80001067983 */ /* 0x000ea40000300800 */
[----:B------:R-:W2:Y:S01]  /*78650*/  LDL.LU R7, [R1+0x5bc] ;  /* 0x0005bc0001077983 */ /* 0x000ea20000300800 */
[----:B------:R0:W-:Y:S01]  /*78660*/  STL.64 [R1+0x5890], R22 ;  /* 0x0058901601007387 */ /* 0x0001e20000100a00 */
[----:B------:R-:W4:Y:S02]  /*78670*/  LDL.LU R20, [R1+0x5c0] ;  /* 0x0005c00001147983 */ /* 0x000f240000300800 */
[----:B------:R-:W4:Y:S01]  /*78680*/  LDL.LU R21, [R1+0x5c4] ;  /* 0x0005c40001157983 */ /* 0x000f220000300800 */
[----:B0-----:R-:W4:Y:S01]  /*78690*/  LDL.LU R22, [R1+0x5c8] ;  /* 0x0005c80001167983 */ /* 0x001f220000300800 */
[----:B------:R-:W4:Y:S02]  /*786a0*/  LDL.LU R23, [R1+0x5cc] ;  /* 0x0005cc0001177983 */ /* 0x000f240000300800 */
[----:B------:R-:W-:Y:S02]  /*786b0*/  STL [R1+0x4af0], R8 ;  /* 0x004af00801007387 */ /* 0x000fe40000100800 */
[----:B------:R-:W-:Y:S01]  /*786c0*/  STL [R1+0x4aec], R9 ;  /* 0x004aec0901007387 */ /* 0x000fe20000100800 */
[C---:B----4-:R-:W-:Y:S11]  /*786d0*/  HMMA.16816.F32 R20, R24.reuse, R14, R20 ;  /* 0x0000000e1814723c */ /* 0x050ff60000001814 */
[----:B------:R-:W-:Y:S11]  /*786e0*/  @!UPT UIADD3 URZ, URZ, URZ, URZ ;  /* 0x0000003f3f3ff290 */ /* 0x000ff6000fffe03f */
[----:B------:R-:W-:Y:S01]  /*786f0*/  @!UPT UIADD3 URZ, URZ, URZ, URZ ;  /* 0x0000003f3f3ff290 */ /* 0x000fe2000fffe03f */
[----:B------:R-:W-:Y:S01]  /*78700*/  STL.64 [R1+0x1230], R20 ;  /* 0x0012301401007387 */ /* 0x000fe20000100a00 */
[----:B------:R3:W-:Y:S02]  /*78710*/  STL.64 [R1+0x1238], R22 ;  /* 0x0012381601007387 */ /* 0x0007e40000100a00 */
[----:B------:R0:W-:Y:S02]  /*78720*/  STL [R1+0x5804], R14 ;  /* 0x0058040e01007387 */ /* 0x0001e40000100800 */
[----:B------:R1:W-:Y:S02]  /*78730*/  STL [R1+0x5800], R15 ;  /* 0x0058000f01007387 */ /* 0x0003e40000100800 */
[----:B---3--:R-:W-:Y:S02]  /*78740*/  IMAD.MOV.U32 R23, RZ, RZ, R12 ;  /* 0x000000ffff177224 */ /* 0x008fe400078e000c */
[----:B------:R-:W-:Y:S01]  /*78750*/  IMAD.MOV.U32 R22, RZ, RZ, R13 ;  /* 0x000000ffff167224 */ /* 0x000fe200078e000d */
[----:B------:R-:W3:Y:S01]  /*78760*/  LDL.LU R12, [R1+0x1d0] ;  /* 0x0001d000010c7983 */ /* 0x000ee20000300800 */
[----:B------:R-:W3:Y:S02]  /*78770*/  LDL.LU R13, [R1+0x1d4] ;  /* 0x0001d400010d7983 */ /* 0x000ee40000300800 */
[----:B0-----:R-:W4:Y:S02]  /*78780*/  LDL.LU R14, [R1+0x1d8] ;  /* 0x0001d800010e7983 */ /* 0x001f240000300800 */
[----:B-1----:R-:W4:Y:S02]  /*78790*/  LDL.LU R15, [R1+0x1dc] ;  /* 0x0001dc00010f7983 */ /* 0x002f240000300800 */
[----:B----4-:R-:W-:Y:S01]  /*787a0*/  STL.64 [R1+0x5870], R14 ;  /* 0x0058700e01007387 */ /* 0x010fe20000100a00 */
[----:B---3--:R0:W-:Y:S03]  /*787b0*/  STL.64 [R1+0x5868], R12 ;  /* 0x0058680c01007387 */ /* 0x0081e60000100a00 */
[----:B0-----:R-:W3:Y:S01]  /*787c0*/  LDL.LU R12, [R1+0x1e0] ;  /* 0x0001e000010c7983 */ /* 0x001ee20000300800 */
[----:B------:R-:W3:Y:S02]  /*787d0*/  LDL.LU R13, [R1+0x1e4] ;  /* 0x0001e400010d7983 */ /* 0x000ee40000300800 */
[----:B------:R-:W4:Y:S02]  /*787e0*/  LDL.LU R14, [R1+0x1e8] ;  /* 0x0001e800010e7983 */ /* 0x000f240000300800 */
[----:B------:R-:W4:Y:S01]  /*787f0*/  LDL.LU R15, [R1+0x1ec] ;  /* 0x0001ec00010f7983 */ /* 0x000f220000300800 */
[C---:B--2---:R-:W-:Y:S01]  /*78800*/  HMMA.16816.F32 R4, R24.reuse, R10, R4 ;  /* 0x0000000a1804723c */ /* 0x044fe20000001804 */
[----:B----4-:R-:W-:Y:S01]  /*78810*/  STL.64 [R1+0x5888], R14 ;  /* 0x0058880e01007387 */ /* 0x010fe20000100a00 */
[----:B---3--:R0:W-:Y:S03]  /*78820*/  STL.64 [R1+0x5880], R12 ;  /* 0x0058800c01007387 */ /* 0x0081e60000100a00 */
[----:B0-----:R-:W2:Y:S01]  /*78830*/  LDL.LU R12, [R1+0x1f0] ;  /* 0x0001f000010c7983 */ /* 0x001ea20000300800 */
[----:B------:R-:W2:Y:S02]  /*78840*/  LDL.LU R13, [R1+0x1f4] ;  /* 0x0001f400010d7983 */ /* 0x000ea40000300800 */
[----:B------:R-:W3:Y:S02]  /*78850*/  LDL.LU R14, [R1+0x1f8] ;  /* 0x0001f800010e7983 */ /* 0x000ee40000300800 */
[----:B------:R-:W3:Y:S02]  /*78860*/  LDL.LU R15, [R1+0x1fc] ;  /* 0x0001fc00010f7983 */ /* 0x000ee40000300800 */
[----:B---3--:R-:W-:Y:S01]  /*78870*/  STL.64 [R1+0x58a0], R14 ;  /* 0x0058a00e01007387 */ /* 0x008fe20000100a00 */
[----:B--2---:R0:W-:Y:S03]  /*78880*/  STL.64 [R1+0x5898], R12 ;  /* 0x0058980c01007387 */ /* 0x0041e60000100a00 */
[----:B0-----:R-:W2:Y:S01]  /*78890*/  LDL.LU R12, [R1+0x200] ;  /* 0x00020000010c7983 */ /* 0x001ea20000300800 */
[----:B------:R-:W2:Y:S02]  /*788a0*/  LDL.LU R13, [R1+0x204] ;  /* 0x00020400010d7983 */ /* 0x000ea40000300800 */
[----:B------:R-:W2:Y:S02]  /*788b0*/  LDL.LU R14, [R1+0x208] ;  /* 0x00020800010e7983 */ /* 0x000ea40000300800 */
[----:B------:R-:W2:Y:S02]  /*788c0*/  LDL.LU R15, [R1+0x20c] ;  /* 0x00020c00010f7983 */ /* 0x000ea40000300800 */
[----:B------:R-:W-:Y:S01]  /*788d0*/  STL.64 [R1+0x1210], R4 ;  /* 0x0012100401007387 */ /* 0x000fe20000100a00 */
[----:B------:R0:W-:Y:S03]  /*788e0*/  STL.64 [R1+0x1218], R6 ;  /* 0x0012180601007387 */ /* 0x0001e60000100a00 */
[----:B0-----:R-:W3:Y:S01]  /*788f0*/  LDL.LU.64 R6, [R1+0x58c0] ;  /* 0x0058c00001067983 */ /* 0x001ee20000300a00 */
[----:B------:R-:W4:Y:S02]  /*78900*/  LDL.LU R4, [R1+0x58b8] ;  /* 0x0058b80001047983 */ /* 0x000f240000300800 */
[----:B------:R0:W-:Y:S02]  /*78910*/  STL.64 [R1+0x57f8], R10 ;  /* 0x0057f80a01007387 */ /* 0x0001e40000100a00 */
[----:B0-----:R-:W2:Y:S01]  /*78920*/  LDL.64 R10, [R1+0x38] ;  /* 0x00003800010a7983 */ /* 0x001ea20000100a00 */
[----:B---3--:R-:W-:Y:S03]  /*78930*/  HMMA.16816.F32 R24, R24, R6, R16 ;  /* 0x000000061818723c */ /* 0x008fe60000001810 */
[----:B------:R-:W2:Y:S01]  /*78940*/  LDL.LU.64 R18, [R1+0x58b0] ;  /* 0x0058b00001127983 */ /* 0x000ea20000300a00 */
[----:B------:R-:W2:Y:S11]  /*78950*/  LDL.LU.64 R16, [R1+0x58a8] ;  /* 0x0058a80001107983 */ /* 0x000eb60000300a00 */
[----:B------:R-:W-:Y:S08]  /*78960*/  @!UPT UIADD3 URZ, URZ, URZ, URZ ;  /* 0x0000003f3f3ff290 */ /* 0x000ff0000fffe03f */
[----:B------:R-:W-:Y:S01]  /*78970*/  STL.64 [R1+0x11e0], R24 ;  /* 0x0011e01801007387 */ /* 0x000fe20000100a00 */
[----:B------:R0:W-:Y:S03]  /*78980*/  STL.64 [R1+0x11e8], R26 ;  /* 0x0011e81a01007387 */ /* 0x0001e60000100a00 */
[----:B0-----:R-:W3:Y:S01]  /*78990*/  LDL.64 R26, [R1+0x18] ;  /* 0x00001800011a7983 */ /* 0x001ee20000100a00 */
[C---:B--2---:R-:W-:Y:S03]  /*789a0*/  HMMA.16816.F32 R20, R16.reuse, R22, R12 ;  /* 0x000000161014723c */ /* 0x044fe6000000180c */
[----:B---3--:R-:W-:Y:S01]  /*789b0*/  STL.64 [R1+0x5858], R26 ;  /* 0x0058581a01007387 */ /* 0x008fe20000100a00 */
[----:B------:R-:W-:Y:S02]  /*789c0*/  STL.64 [R1+0x57e0], R6 ;  /* 0x0057e00601007387 */ /* 0x000fe40000100a00 */
[----:B----4-:R0:W-:Y:S02]  /*789d0*/  STL [R1+0x5860], R4 ;  /* 0x0058600401007387 */ /* 0x0101e40000100800 */
[----:B0-----:R-:W2:Y:S01]  /*789e0*/  LDL.LU R4, [R1+0x1c0] ;  /* 0x0001c00001047983 */ /* 0x001ea20000300800 */
[----:B------:R-:W2:Y:S02]  /*789f0*/  LDL.LU R5, [R1+0x1c4] ;  /* 0x0001c40001057983 */ /* 0x000ea40000300800 */
[----:B------:R-:W2:Y:S02]  /*78a00*/  LDL.LU R6, [R1+0x1c8] ;  /* 0x0001c80001067983 */ /* 0x000ea40000300800 */
[----:B------:R-:W2:Y:S01]  /*78a10*/  LDL.LU R7, [R1+0x1cc] ;  /* 0x0001cc0001077983 */ /* 0x000ea20000300800 */
[----:B------:R-:W3:Y:S01]  /*78a20*/  LDL.LU.64 R14, [R1+0x58a0] ;  /* 0x0058a000010e7983 */ /* 0x000ee20000300a00 */
[----:B------:R-:W3:Y:S08]  /*78a30*/  LDL.LU.64 R12, [R1+0x5898] ;  /* 0x00589800010c7983 */ /* 0x000ef00000300a00 */
[----:B------:R-:W-:Y:S02]  /*78a40*/  STL.64 [R1+0x11b0], R20 ;  /* 0x0011b01401007387 */ /* 0x000fe40000100a00 */
[----:B------:R0:W-:Y:S02]  /*78a50*/  STL.64 [R1+0x11b8], R22 ;  /* 0x0011b81601007387 */ /* 0x0001e40000100a00 */
[----:B0-----:R-:W3:Y:S02]  /*78a60*/  LDL.LU.64 R22, [R1+0x5890] ;  /* 0x0058900001167983 */ /* 0x001ee40000300a00 */
[C---:B---3--:R-:W-:Y:S02]  /*78a70*/  HMMA.16816.F32 R20, R16.reuse, R22, R12 ;  /* 0x000000161014723c */ /* 0x048fe4000000180c */
[----:B------:R-:W3:Y:S01]  /*78a80*/  LDL.LU.64 R14, [R1+0x5888] ;  /* 0x00588800010e7983 */ /* 0x000ee20000300a00 */
[----:B------:R-:W3:Y:S11]  /*78a90*/  LDL.LU.64 R12, [R1+0x5880] ;  /* 0x00588000010c7983 */ /* 0x000ef60000300a00 */
[----:B------:R-:W-:Y:S09]  /*78aa0*/  @!UPT UIADD3 URZ, URZ, URZ, URZ ;  /* 0x0000003f3f3ff290 */ /* 0x000ff2000fffe03f */
[----:B------:R-:W-:Y:S01]  /*78ab0*/  STL.64 [R1+0x1190], R20 ;  /* 0x0011901401007387 */ /* 0x000fe20000100a00 */
        /* <DEDUP_REMOVED lines=8> */
[----:B0-----:R-:W4:Y:S01]  /*78b40*/  LDL.LU R20, [R1+0x500] ;  /* 0x0005000001147983 */ /* 0x001f220000300800 */
[----:B------:R-:W4:Y:S02]  /*78b50*/  LDL.LU R21, [R1+0x504] ;  /* 0x0005040001157983 */ /* 0x000f240000300800 */
[----:B-1----:R-:W2:Y:S02]  /*78b60*/  LDL.LU R22, [R1+0x508] ;  /* 0x0005080001167983 */ /* 0x002ea40000300800 */
[----:B------:R-:W2:Y:S01]  /*78b70*/  LDL.LU R23, [R1+0x50c] ;  /* 0x00050c0001177983 */ /* 0x000ea20000300800 */
[----:B---3--:R-:W-:Y:S01]  /*78b80*/  HMMA.16816.F32 R12, R16, R10, R12 ;  /* 0x0000000a100c723c */ /* 0x008fe2000000180c */
[----:B--2---:R0:W-:Y:S01]  /*78b90*/  STL.64 [R1+0x5840], R22 ;  /* 0x0058401601007387 */ /* 0x0041e20000100a00 */
[----:B----4-:R-:W-:Y:S03]  /*78ba0*/  STL.64 [R1+0x5838], R20 ;  /* 0x0058381401007387 */ /* 0x010fe60000100a00 */
[----:B0-----:R-:W2:Y:S11]  /*78bb0*/  LDL.64 R22, [R1+0x8] ;  /* 0x0000080001167983 */ /* 0x001eb60000100a00 */
[----:B------:R-:W-:Y:S07]  /*78bc0*/  @!UPT UIADD3 URZ, URZ, URZ, URZ ;  /* 0x0000003f3f3ff290 */ /* 0x000fee000fffe03f */
[----:B------:R-:W-:Y:S02]  /*78bd0*/  STL.64 [R1+0x1110], R12 ;  /* 0x0011100c01007387 */ /* 0x000fe40000100a00 */
[----:B------:R0:W-:Y:S02]  /*78be0*/  STL.64 [R1+0x1118], R14 ;  /* 0x0011180e01007387 */ /* 0x0001e40000100a00 */
[----:B------:R-:W3:Y:S01]  /*78bf0*/  LDL.LU R8, [R1+0x4f0] ;  /* 0x0004f00001087983 */ /* 0x000ee20000300800 */
[----:B------:R-:W3:Y:S01]  /*78c00*/  LDL.LU R9, [R1+0x4f4] ;  /* 0x0004f40001097983 */ /* 0x000ee20000300800 */
[----:B0-----:R-:W-:Y:S02]  /*78c10*/  IMAD.MOV.U32 R14, RZ, RZ, R10 ;  /* 0x000000ffff0e7224 */ /* 0x001fe400078e000a */
[----:B------:R-:W-:Y:S01]  /*78c20*/  IMAD.MOV.U32 R15, RZ, RZ, R11 ;  /* 0x000000ffff0f7224 */ /* 0x000fe200078e000b */
[----:B------:R-:W4:Y:S01]  /*78c30*/  LDL.LU R10, [R1+0x4f8] ;  /* 0x0004f800010a7983 */ /* 0x000f220000300800 */
[----:B------:R-:W4:Y:S02]  /*78c40*/  LDL.LU R11, [R1+0x4fc] ;  /* 0x0004fc00010b7983 */ /* 0x000f240000300800 */
[----:B------:R-:W-:-:S02]  /*78c50*/  IMAD.MOV.U32 R26, RZ, RZ, R3 ;  /* 0x000000ffff1a7224 */ /* 0x000fc400078e0003 */
[----:B------:R-:W-:-:S07]  /*78c60*/  IMAD.MOV.U32 R27, RZ, RZ, R2 ;  /* 0x000000ffff1b7224 */ /* 0x000fce00078e0002 */
[C---:B------:R-:W-:Y:S01]  /*78c70*/  HMMA.16816.F32 R24, R16.reuse, R26, R4 ;  /* 0x0000001a1018723c */ /* 0x040fe20000001804 */
[----:B----4-:R-:W-:Y:S01]  /*78c80*/  STL.64 [R1+0x5850], R10 ;  /* 0x0058500a01007387 */ /* 0x010fe20000100a00 */
[----:B---3--:R0:W-:Y:S03]  /*78c90*/  STL.64 [R1+0x5848], R8 ;  /* 0x0058480801007387 */ /* 0x0081e60000100a00 */
[----:B0-----:R-:W2:Y:S01]  /*78ca0*/  LDL.LU R8, [R1+0x510] ;  /* 0x0005100001087983 */ /* 0x001ea20000300800 */
[----:B------:R-:W2:Y:S02]  /*78cb0*/  LDL.LU R9, [R1+0x514] ;  /* 0x0005140001097983 */ /* 0x000ea40000300800 */
[----:B------:R-:W2:Y:S02]  /*78cc0*/  LDL.LU R10, [R1+0x518] ;  /* 0x00051800010a7983 */ /* 0x000ea40000300800 */
[----:B------:R-:W2:Y:S01]  /*78cd0*/  LDL.LU R11, [R1+0x51c] ;  /* 0x00051c00010b7983 */ /* 0x000ea20000300800 */
[----:B------:R0:W-:Y:S01]  /*78ce0*/  STL.64 [R1+0x5828], R14 ;  /* 0x0058280e01007387 */ /* 0x0001e20000100a00 */
[----:B------:R-:W3:Y:S02]  /*78cf0*/  LDL.LU R12, [R1+0x1b0] ;  /* 0x0001b000010c7983 */ /* 0x000ee40000300800 */
[----:B------:R-:W3:Y:S01]  /*78d00*/  LDL.LU R13, [R1+0x1b4] ;  /* 0x0001b400010d7983 */ /* 0x000ee20000300800 */
[----:B0-----:R-:W3:Y:S01]  /*78d10*/  LDL.LU R14, [R1+0x1b8] ;  /* 0x0001b800010e7983 */ /* 0x001ee20000300800 */
[----:B------:R-:W3:Y:S02]  /*78d20*/  LDL.LU R15, [R1+0x1bc] ;  /* 0x0001bc00010f7983 */ /* 0x000ee40000300800 */
[----:B------:R-:W4:Y:S05]  /*78d30*/  LDL.LU R4, [R1+0x5860] ;  /* 0x0058600001047983 */ /* 0x000f2a0000300800 */
[----:B------:R-:W-:Y:S01]  /*78d40*/  STL.64 [R1+0x10e0], R24 ;  /* 0x0010e01801007387 */ /* 0x000fe20000100a00 */
[----:B------:R0:W-:Y:S04]  /*78d50*/  STL.64 [R1+0x10e8], R26 ;  /* 0x0010e81a01007387 */ /* 0x0001e80000100a00 */
[----:B0-----:R-:W3:Y:S02]  /*78d60*/  LDL.LU.64 R26, [R1+0x5858] ;  /* 0x00585800011a7983 */ /* 0x001ee40000300a00 */
[C---:B---3--:R-:W-:Y:S11]  /*78d70*/  HMMA.16816.F32 R12, R16.reuse, R26, R12 ;  /* 0x0000001a100c723c */ /* 0x048ff6000000180c */
[----:B------:R-:W-:Y:S11]  /*78d80*/  @!UPT UIADD3 URZ, URZ, URZ, URZ ;  /* 0x0000003f3f3ff290 */ /* 0x000ff6000fffe03f */
[----:B------:R-:W-:Y:S01]  /*78d90*/  @!UPT UIADD3 URZ, URZ, URZ, URZ ;  /* 0x0000003f3f3ff290 */ /* 0x000fe2000fffe03f */
[----:B------:R-:W-:Y:S01]  /*78da0*/  STL.64 [R1+0x10b0], R12 ;  /* 0x0010b00c01007387 */ /* 0x000fe20000100a00 */
[----:B------:R-:W-:Y:S02]  /*78db0*/  STL.64 [R1+0x10b8], R14 ;  /* 0x0010b80e01007387 */ /* 0x000fe40000100a00 */
[----:B------:R-:W3:Y:S02]  /*78dc0*/  LDL.64 R6, [R1+0x88] ;  /* 0x0000880001067983 */ /* 0x000ee40000100a00 */
[----:B------:R-:W-:Y:S02]  /*78dd0*/  IMAD.MOV.U32 R3, RZ, RZ, R26 ;  /* 0x000000ffff037224 */ /* 0x000fe400078e001a */
[----:B------:R-:W-:Y:S02]  /*78de0*/  IMAD.MOV.U32 R2, RZ, RZ, R27 ;  /* 0x000000ffff027224 */ /* 0x000fe400078e001b */
[----:B------:R-:W0:Y:S01]  /*78df0*/  LDSM.16.MT88.4 R24, [R29+0x22000] ;  /* 0x022000001d18783b */ /* 0x000e220000004200 */
[----:B--2---:R-:W-:Y:S03]  /*78e00*/  HMMA.16816.F32 R8, R16, R22, R8 ;  /* 0x000000161008723c */ /* 0x004fe60000001808 */
[----:B---3--:R1:W-:Y:S04]  /*78e10*/  STL.64 [R1+0x5818], R6 ;  /* 0x0058180601007387 */ /* 0x0083e80000100a00 */
[----:B-1----:R-:W2:Y:S01]  /*78e20*/  LDL.64 R6, [R1+0x98] ;  /* 0x0000980001067983 */ /* 0x002ea20000100a00 */
[----:B------:R-:W-:-:S03]  /*78e30*/  IMAD.MOV.U32 R28, RZ, RZ, R22 ;  /* 0x000000ffff1c7224 */ /* 0x000fc600078e0016 */
[----:B--2---:R1:W-:Y:S01]  /*78e40*/  STL.64 [R1+0x5820], R6 ;  /* 0x0058200601007387 */ /* 0x0043e20000100a00 */
[----:B------:R-:W2:Y:S02]  /*78e50*/  LDL.LU R12, [R1+0x4e0] ;  /* 0x0004e000010c7983 */ /* 0x000ea40000300800 */
[----:B------:R-:W2:Y:S02]  /*78e60*/  LDL.LU R13, [R1+0x4e4] ;  /* 0x0004e400010d7983 */ /* 0x000ea40000300800 */
[----:B------:R-:W2:Y:S01]  /*78e70*/  LDL.LU R14, [R1+0x4e8] ;  /* 0x0004e800010e7983 */ /* 0x000ea20000300800 */
[----:B------:R-:W2:Y:S01]  /*78e80*/  LDL.LU R15, [R1+0x4ec] ;  /* 0x0004ec00010f7983 */ /* 0x000ea20000300800 */
[----:B------:R-:W-:Y:S02]  /*78e90*/  STL [R1+0x5760], R29 ;  /* 0x0057601d01007387 */ /* 0x000fe40000100800 */
[----:B0-----:R0:W-:Y:S02]  /*78ea0*/  STL.64 [R1+0x56c0], R26 ;  /* 0x0056c01a01007387 */ /* 0x0011e40000100a00 */
[----:B------:R-:W-:Y:S02]  /*78eb0*/  STL.64 [R1+0x56b8], R24 ;  /* 0x0056b81801007387 */ /* 0x000fe40000100a00 */
[----:B-1----:R-:W-:-:S02]  /*78ec0*/  IMAD.MOV.U32 R7, RZ, RZ, R0 ;  /* 0x000000ffff077224 */ /* 0x002fc400078e0000 */
[----:B------:R-:W-:Y:S01]  /*78ed0*/  IMAD.MOV.U32 R0, RZ, RZ, R23 ;  /* 0x000000ffff007224 */ /* 0x000fe200078e0017 */
[----:B0-----:R-:W3:Y:S01]  /*78ee0*/  LDL.64 R26, [R1+0xc8] ;  /* 0x0000c800011a7983 */ /* 0x001ee20000100a00 */
[----:B------:R-:W-:Y:S02]  /*78ef0*/  STL.64 [R1+0x10a0], R8 ;  /* 0x0010a00801007387 */ /* 0x000fe40000100a00 */
[----:B------:R0:W-:Y:S02]  /*78f00*/  STL.64 [R1+0x10a8], R10 ;  /* 0x0010a80a01007387 */ /* 0x0001e40000100a00 */
[----:B0-----:R-:W2:Y:S01]  /*78f10*/  LDL.LU.64 R10, [R1+0x5850] ;  /* 0x00585000010a7983 */ /* 0x001ea20000300a00 */
[----:B------:R-:W2:Y:S02]  /*78f20*/  LDL.LU.64 R8, [R1+0x5848] ;  /* 0x0058480001087983 */ /* 0x000ea40000300a00 */
[----:B------:R-:W3:Y:S02]  /*78f30*/  LDL.LU.64 R22, [R1+0x5840] ;  /* 0x0058400001167983 */ /* 0x000ee40000300a00 */
[----:B------:R-:W3:Y:S01]  /*78f40*/  LDL.LU.64 R20, [R1+0x5838] ;  /* 0x0058380001147983 */ /* 0x000ee20000300a00 */
[----:B------:R-:W-:Y:S01]  /*78f50*/  STL [R1+0x5764], R28 ;  /* 0x0057641c01007387 */ /* 0x000fe20000100800 */
[C---:B---3--:R-:W-:Y:S11]  /*78f60*/  HMMA.16816.F32 R20, R16.reuse, R26, R20 ;  /* 0x0000001a1014723c */ /* 0x048ff60000001814 */
[----:B------:R-:W-:Y:S11]  /*78f70*/  @!UPT UIADD3 URZ, URZ, URZ, URZ ;  /* 0x0000003f3f3ff290 */ /* 0x000ff6000fffe03f */
[----:B------:R-:W-:Y:S01]  /*78f80*/  @!UPT UIADD3 URZ, URZ, URZ, URZ ;  /* 0x0000003f3f3ff290 */ /* 0x000fe2000fffe03f */
[----:B------:R-:W-:Y:S01]  /*78f90*/  STL.64 [R1+0x1080], R20 ;  /* 0x0010801401007387 */ /* 0x000fe20000100a00 */
[----:B------:R0:W-:Y:S03]  /*78fa0*/  STL.64 [R1+0x1088], R22 ;  /* 0x0010881601007387 */ /* 0x0001e60000100a00 */
[----:B0-----:R-:W2:Y:S01]  /*78fb0*/  LDL.LU.64 R22, [R1+0x5830] ;  /* 0x0058300001167983 */ /* 0x001ea20000300a00 */
[----:B------:R0:W-:Y:S02]  /*78fc0*/  STL.64 [R1+0x5758], R26 ;  /* 0x0057581a01007387 */ /* 0x0001e40000100a00 */
[----:B------:R-:W3:Y:S02]  /*78fd0*/  LDL.LU R24, [R1+0x4d0] ;  /* 0x0004d00001187983 */ /* 0x000ee40000300800 */
[----:B------:R-:W3:Y:S01]  /*78fe0*/  LDL.LU R25, [R1+0x4d4] ;  /* 0x0004d40001197983 */ /* 0x000ee20000300800 */
[----:B0-----:R-:W3:Y:S01]  /*78ff0*/  LDL.LU R26, [R1+0x4d8] ;  /* 0x0004d800011a7983 */ /* 0x001ee20000300800 */
[----:B------:R-:W3:Y:S01]  /*79000*/  LDL.LU R27, [R1+0x4dc] ;  /* 0x0004dc00011b7983 */ /* 0x000ee20000300800 */
[----:B--2---:R-:W-:Y:S01]  /*79010*/  HMMA.16816.F32 R8, R16, R22, R8 ;  /* 0x000000161008723c */ /* 0x004fe20000001808 */
[----:B------:R-:W-:-:S02]  /*79020*/  IMAD.MOV.U32 R28, RZ, RZ, R22 ;  /* 0x000000ffff1c7224 */ /* 0x000fc400078e0016 */
[----:B------:R-:W-:Y:S11]  /*79030*/  IMAD.MOV.U32 R29, RZ, RZ, R23 ;  /* 0x000000ffff1d7224 */ /* 0x000ff600078e0017 */
[----:B------:R-:W-:Y:S09]  /*79040*/  @!UPT UIADD3 URZ, URZ, URZ, URZ ;  /* 0x0000003f3f3ff290 */ /* 0x000ff2000fffe03f */
[----:B------:R0:W-:Y:S01]  /*79050*/  STL.64 [R1+0x1060], R8 ;  /* 0x0010600801007387 */ /* 0x0001e20000100a00 */
[----:B------:R1:W-:Y:S02]  /*79060*/  STL.64 [R1+0x1068], R10 ;  /* 0x0010680a01007387 */ /* 0x0003e40000100a00 */
[----:B------:R-:W2:Y:S02]  /*79070*/  LDL.LU R20, [R1+0x4a0] ;  /* 0x0004a00001147983 */ /* 0x000ea40000300800 */
[----:B------:R-:W2:Y:S01]  /*79080*/  LDL.LU R21, [R1+0x4a4] ;  /* 0x0004a40001157983 */ /* 0x000ea20000300800 */
[----:B------:R-:W2:Y:S01]  /*79090*/  LDL.LU R22, [R1+0x4a8] ;  /* 0x0004a80001167983 */ /* 0x000ea20000300800 */
[----:B------:R-:W2:Y:S03]  /*790a0*/  LDL.LU R23, [R1+0x4ac] ;  /* 0x0004ac0001177983 */ /* 0x000ea60000300800 */
[----:B0-----:R-:W2:Y:S01]  /*790b0*/  LDL.LU R8, [R1+0x4b0] ;  /* 0x0004b00001087983 */ /* 0x001ea20000300800 */
[----:B------:R-:W2:Y:S02]  /*790c0*/  LDL.LU R9, [R1+0x4b4] ;  /* 0x0004b40001097983 */ /* 0x000ea40000300800 */
[----:B-1----:R-:W2:Y:S02]  /*790d0*/  LDL.LU R10, [R1+0x4b8] ;  /* 0x0004b800010a7983 */ /* 0x002ea40000300800 */
[----:B------:R-:W2:Y:S02]  /*790e0*/  LDL.LU R11, [R1+0x4bc] ;  /* 0x0004bc00010b7983 */ /* 0x000ea40000300800 */
[----:B----4-:R-:W-:-:S07]  /*790f0*/  IMAD.MOV.U32 R6, RZ, RZ, R4 ;  /* 0x000000ffff067224 */ /* 0x010fce00078e0004 */
[C---:B------:R-:W-:Y:S11]  /*79100*/  HMMA.16816.F32 R4, R16.reuse, R6, R12 ;  /* 0x000000061004723c */ /* 0x040ff6000000180c */
[----:B------:R-:W-:Y:S11]  /*79110*/  @!UPT UIADD3 URZ, URZ, URZ, URZ ;  /* 0x0000003f3f3ff290 */ /* 0x000ff6000fffe03f */
[----:B------:R-:W-:Y:S02]  /*79120*/  @!UPT UIADD3 URZ, URZ, URZ, URZ ;  /* 0x0000003f3f3ff290 */ /* 0x000fe4000fffe03f */
[----:B------:R-:W-:Y:S02]  /*79130*/  IMAD.MOV.U32 R13, RZ, RZ, R6 ;  /* 0x000000ffff0d7224 */ /* 0x000fe400078e0006 */
[----:B------:R-:W-:Y:S01]  /*79140*/  IMAD.MOV.U32 R12, RZ, RZ, R7 ;  /* 0x000000ffff0c7224 */ /* 0x000fe200078e0007 */
[----:B--2---:R-:W-:Y:S01]  /*79150*/  STL.64 [R1+0x5810], R10 ;  /* 0x0058100a01007387 */ /* 0x004fe20000100a00 */
[----:B------:R0:W-:Y:S03]  /*79160*/  STL.64 [R1+0x5808], R8 ;  /* 0x0058080801007387 */ /* 0x0001e60000100a00 */
[----:B0-----:R-:W2:Y:S01]  /*79170*/  LDL.LU R8, [R1+0x4c0] ;  /* 0x0004c00001087983 */ /* 0x001ea20000300800 */
[----:B------:R-:W2:Y:S02]  /*79180*/  LDL.LU R9, [R1+0x4c4] ;  /* 0x0004c40001097983 */ /* 0x000ea40000300800 */
[----:B------:R-:W2:Y:S02]  /*79190*/  LDL.LU R10, [R1+0x4c8] ;  /* 0x0004c800010a7983 */ /* 0x000ea40000300800 */
[----:B------:R-:W2:Y:S01]  /*791a0*/  LDL.LU R11, [R1+0x4cc] ;  /* 0x0004cc00010b7983 */ /* 0x000ea20000300800 */
[----:B------:R0:W-:Y:S01]  /*791b0*/  STL.64 [R1+0x57f0], R22 ;  /* 0x0057f01601007387 */ /* 0x0001e20000100a00 */
[----:B------:R-:W-:Y:S03]  /*791c0*/  STL.64 [R1+0x57e8], R20 ;  /* 0x0057e81401007387 */ /* 0x000fe60000100a00 */
[----:B0-----:R-:W4:Y:S01]  /*791d0*/  LDL.64 R22, [R1+0x78] ;  /* 0x0000780001167983 */ /* 0x001f220000100a00 */
[----:B------:R-:W2:Y:S02]  /*791e0*/  LDL.LU.64 R14, [R1+0x5828] ;  /* 0x00582800010e7983 */ /* 0x000ea40000300a00 */
[----:B------:R-:W-:Y:S02]  /*791f0*/  STL.64 [R1+0x1040], R4 ;  /* 0x0010400401007387 */ /* 0x000fe40000100a00 */
[----:B------:R-:W3:Y:S01]  /*79200*/  LDL.LU.64 R6, [R1+0x5820] ;  /* 0x0058200001067983 */ /* 0x000ee20000300a00 */
[----:B------:R-:W-:Y:S01]  /*79210*/  STL [R1+0x4af8], R12 ;  /* 0x004af80c01007387 */ /* 0x000fe20000100800 */
[----:B------:R-:W-:Y:S01]  /*79220*/  STL [R1+0x4af4], R13 ;  /* 0x004af40d01007387 */ /* 0x000fe20000100800 */
[C---:B---3--:R-:W-:Y:S11]  /*79230*/  HMMA.16816.F32 R24, R16.reuse, R6, R24 ;  /* 0x000000061018723c */ /* 0x048ff60000001818 */
[----:B------:R-:W-:Y:S11]  /*79240*/  @!UPT UIADD3 URZ, URZ, URZ, URZ ;  /* 0x0000003f3f3ff290 */ /* 0x000ff6000fffe03f */
[----:B------:R-:W-:Y:S01]  /*79250*/  @!UPT UIADD3 URZ, URZ, URZ, URZ ;  /* 0x0000003f3f3ff290 */ /* 0x000fe2000fffe03f */
[----:B------:R0:W-:Y:S01]  /*79260*/  STL.64 [R1+0x1030], R24 ;  /* 0x0010301801007387 */ /* 0x0001e20000100a00 */
[----:B------:R1:W-:Y:S02]  /*79270*/  STL.64 [R1+0x1038], R26 ;  /* 0x0010381a01007387 */ /* 0x0003e40000100a00 */
[----:B0-----:R-:W-:Y:S02]  /*79280*/  IMAD.MOV.U32 R25, RZ, RZ, R6 ;  /* 0x000000ffff197224 */ /* 0x001fe400078e0006 */
[----:B------:R-:W-:Y:S02]  /*79290*/  IMAD.MOV.U32 R24, RZ, RZ, R7 ;  /* 0x000000ffff187224 */ /* 0x000fe400078e0007 */
[----:B------:R-:W2:Y:S02]  /*792a0*/  LDL.LU.64 R6, [R1+0x5818] ;  /* 0x0058180001067983 */ /* 0x000ea40000300a00 */
[----:B--2---:R-:W-:Y:S01]  /*792b0*/  HMMA.16816.F32 R8, R16, R6, R8 ;  /* 0x000000061008723c */ /* 0x004fe20000001808 */
[----:B-1----:R-:W-:-:S02]  /*792c0*/  IMAD.MOV.U32 R27, RZ, RZ, R6 ;  /* 0x000000ffff1b7224 */ /* 0x002fc400078e0006 */
[----:B------:R-:W-:Y:S11]  /*792d0*/  IMAD.MOV.U32 R26, RZ, RZ, R7 ;  /* 0x000000ffff1a7224 */ /* 0x000ff600078e0007 */
[----:B------:R-:W-:Y:S09]  /*792e0*/  @!UPT UIADD3 URZ, URZ, URZ, URZ ;  /* 0x0000003f3f3ff290 */ /* 0x000ff2000fffe03f */
[----:B------:R-:W-:Y:S01]  /*792f0*/  STL.64 [R1+0x1000], R8 ;  /* 0x0010000801007387 */ /* 0x000fe20000100a00 */
[----:B------:R0:W-:Y:S03]  /*79300*/  STL.64 [R1+0x1008], R10 ;  /* 0x0010080a01007387 */ /* 0x0001e60000100a00 */
[----:B0-----:R-:W4:Y:S01]  /*79310*/  LDL.LU.64 R10, [R1+0x5810] ;  /* 0x00581000010a7983 */ /* 0x001f220000300a00 */
[----:B------:R-:W4:Y:S02]  /*79320*/  LDL.LU.64 R8, [R1+0x5808] ;  /* 0x0058080001087983 */ /* 0x000f240000300a00 */
[----:B------:R-:W2:Y:S02]  /*79330*/  LDL.LU R4, [R1+0x490] ;  /* 0x0004900001047983 */ /* 0x000ea40000300800 */
[----:B------:R-:W2:Y:S01]  /*79340*/  LDL.LU R5, [R1+0x494] ;  /* 0x0004940001057983 */ /* 0x000ea20000300800 */
[----:B------:R-:W2:Y:S01]  /*79350*/  LDL.LU R6, [R1+0x498] ;  /* 0x0004980001067983 */ /* 0x000ea20000300800 */
[----:B------:R-:W2:Y:S02]  /*79360*/  LDL.LU R7, [R1+0x49c] ;  /* 0x00049c0001077983 */ /* 0x000ea40000300800 */
[----:B------:R0:W-:Y:S02]  /*79370*/  STL.64 [R1+0x5770], R26 ;  /* 0x0057701a01007387 */ /* 0x0001e40000100a00 */
[----:B------:R-:W-:Y:S01]  /*79380*/  STL.64 [R1+0x5768], R24 ;  /* 0x0057681801007387 */ /* 0x000fe20000100a00 */
[----:B0-----:R-:W3:Y:S04]  /*79390*/  LDL R26, [R1+0x28] ;  /* 0x00002800011a7983 */ /* 0x001ee80000100800 */
[----:B------:R-:W3:Y:S04]  /*793a0*/  LDL R27, [R1+0x2c] ;  /* 0x00002c00011b7983 */ /* 0x000ee80000100800 */
[----:B---3--:R0:W-:Y:S02]  /*793b0*/  STL.64 [R1+0x5780], R26 ;  /* 0x0057801a01007387 */ /* 0x0081e40000100a00 */
[----:B0-----:R-:W-:-:S02]  /*793c0*/  IMAD.MOV.U32 R26, RZ, RZ, R14 ;  /* 0x000000ffff1a7224 */ /* 0x001fc400078e000e */
[----:B------:R-:W-:Y:S01]  /*793d0*/  IMAD.MOV.U32 R27, RZ, RZ, R15 ;  /* 0x000000ffff1b7224 */ /* 0x000fe200078e000f */
[----:B------:R-:W3:Y:S01]  /*793e0*/  LDL.LU R14, [R1+0x5804] ;  /* 0x00580400010e7983 */ /* 0x000ee20000300800 */
[----:B------:R-:W3:Y:S03]  /*793f0*/  LDL.LU R15, [R1+0x5800] ;  /* 0x00580000010f7983 */ /* 0x000ee60000300800 */
[----:B------:R0:W-:Y:S04]  /*79400*/  STL.64 [R1+0x5798], R26 ;  /* 0x0057981a01007387 */ /* 0x0001e80000100a00 */
[----:B0-----:R-:W2:Y:S01]  /*79410*/  LDL.64 R26, [R1+0x48] ;  /* 0x00004800011a7983 */ /* 0x001ea20000100a00 */
[----:B----4-:R-:W-:Y:S03]  /*79420*/  HMMA.16816.F32 R8, R16, R22, R8 ;  /* 0x000000161008723c */ /* 0x010fe60000001808 */
[----:B--2---:R0:W-:Y:S04]  /*79430*/  STL.64 [R1+0x57b0], R26 ;  /* 0x0057b01a01007387 */ /* 0x0041e80000100a00 */
[----:B0-----:R-:W2:Y:S04]  /*79440*/  LDL.64 R26, [R1+0x58] ;  /* 0x00005800011a7983 */ /* 0x001ea80000100a00 */
[----:B--2---:R0:W-:Y:S04]  /*79450*/  STL.64 [R1+0x57b8], R26 ;  /* 0x0057b81a01007387 */ /* 0x0041e80000100a00 */
[----:B0-----:R-:W2:Y:S08]  /*79460*/  LDL.64 R26, [R1+0x68] ;  /* 0x00006800011a7983 */ /* 0x001eb00000100a00 */
[----:B------:R0:W-:Y:S02]  /*79470*/  STL.64 [R1+0xfe0], R8 ;  /* 0x000fe00801007387 */ /* 0x0001e40000100a00 */
[----:B------:R1:W-:Y:S02]  /*79480*/  STL.64 [R1+0xfe8], R10 ;  /* 0x000fe80a01007387 */ /* 0x0003e40000100a00 */
[----:B0-----:R-:W-:Y:S01]  /*79490*/  IMAD.MOV.U32 R9, RZ, RZ, R22 ;  /* 0x000000ffff097224 */ /* 0x001fe200078e0016 */
[----:B-1----:R-:W4:Y:S01]  /*794a0*/  LDL.LU.64 R10, [R1+0x57f8] ;  /* 0x0057f800010a7983 */ /* 0x002f220000300a00 */
[----:B------:R-:W-:-:S02]  /*794b0*/  IMAD.MOV.U32 R8, RZ, RZ, R23 ;  /* 0x000000ffff087224 */ /* 0x000fc400078e0017 */
[----:B------:R-:W3:Y:S02]  /*794c0*/  LDL.LU.64 R22, [R1+0x57f0] ;  /* 0x0057f00001167983 */ /* 0x000ee40000300a00 */
[----:B------:R-:W3:Y:S02]  /*794d0*/  LDL.LU.64 R20, [R1+0x57e8] ;  /* 0x0057e80001147983 */ /* 0x000ee40000300a00 */
[C---:B---3--:R-:W-:Y:S11]  /*794e0*/  HMMA.16816.F32 R20, R16.reuse, R14, R20 ;  /* 0x0000000e1014723c */ /* 0x048ff60000001814 */
[----:B------:R-:W-:Y:S11]  /*794f0*/  @!UPT UIADD3 URZ, URZ, URZ, URZ ;  /* 0x0000003f3f3ff290 */ /* 0x000ff6000fffe03f */
[----:B------:R-:W-:Y:S01]  /*79500*/  @!UPT UIADD3 URZ, URZ, URZ, URZ ;  /* 0x0000003f3f3ff290 */ /* 0x000fe2000fffe03f */
[----:B------:R0:W-:Y:S01]  /*79510*/  STL.64 [R1+0xfc0], R20 ;  /* 0x000fc01401007387 */ /* 0x0001e20000100a00 */
[----:B------:R1:W-:Y:S03]  /*79520*/  STL.64 [R1+0xfc8], R22 ;  /* 0x000fc81601007387 */ /* 0x0003e60000100a00 */
[----:B0-----:R-:W3:Y:S01]  /*79530*/  LDL.LU R20, [R1+0x1a0] ;  /* 0x0001a00001147983 */ /* 0x001ee20000300800 */
[----:B------:R-:W3:Y:S02]  /*79540*/  LDL.LU R21, [R1+0x1a4] ;  /* 0x0001a40001157983 */ /* 0x000ee40000300800 */
[----:B-1----:R-:W3:Y:S02]  /*79550*/  LDL.LU R22, [R1+0x1a8] ;  /* 0x0001a80001167983 */ /* 0x002ee40000300800 */
[----:B------:R-:W3:Y:S01]  /*79560*/  LDL.LU R23, [R1+0x1ac] ;  /* 0x0001ac0001177983 */ /* 0x000ee20000300800 */
[----:B------:R0:W-:Y:S01]  /*79570*/  STL.64 [R1+0x56e0], R14 ;  /* 0x0056e00e01007387 */ /* 0x0001e20000100a00 */
[----:B------:R-:W2:Y:S02]  /*79580*/  LDL.LU R12, [R1+0x120] ;  /* 0x00012000010c7983 */ /* 0x000ea40000300800 */
[----:B------:R-:W2:Y:S01]  /*79590*/  LDL.LU R13, [R1+0x124] ;  /* 0x00012400010d7983 */ /* 0x000ea20000300800 */
[----:B0-----:R-:W2:Y:S01]  /*795a0*/  LDL.LU R14, [R1+0x128] ;  /* 0x00012800010e7983 */ /* 0x001ea20000300800 */
[----:B------:R-:W2:Y:S01]  /*795b0*/  LDL.LU R15, [R1+0x12c] ;  /* 0x00012c00010f7983 */ /* 0x000ea20000300800 */
[C---:B----4-:R-:W-:Y:S02]  /*795c0*/  HMMA.16816.F32 R4, R16.reuse, R10, R4 ;  /* 0x0000000a1004723c */ /* 0x050fe40000001804 */
[----:B--2---:R-:W-:Y:S01]  /*795d0*/  STL.64 [R1+0x57c8], R14 ;  /* 0x0057c80e01007387 */ /* 0x004fe20000100a00 */
[----:B------:R0:W-:Y:S03]  /*795e0*/  STL.64 [R1+0x57c0], R12 ;  /* 0x0057c00c01007387 */ /* 0x0001e60000100a00 */
[----:B0-----:R-:W2:Y:S01]  /*795f0*/  LDL.LU R12, [R1+0x130] ;  /* 0x00013000010c7983 */ /* 0x001ea20000300800 */
[----:B------:R-:W2:Y:S02]  /*79600*/  LDL.LU R13, [R1+0x134] ;  /* 0x00013400010d7983 */ /* 0x000ea40000300800 */
[----:B------:R-:W2:Y:S02]  /*79610*/  LDL.LU R14, [R1+0x138] ;  /* 0x00013800010e7983 */ /* 0x000ea40000300800 */
[----:B------:R-:W2:Y:S11]  /*79620*/  LDL.LU R15, [R1+0x13c] ;  /* 0x00013c00010f7983 */ /* 0x000eb60000300800 */
[----:B------:R-:W-:Y:S01]  /*79630*/  @!UPT UIADD3 URZ, URZ, URZ, URZ ;  /* 0x0000003f3f3ff290 */ /* 0x000fe2000fffe03f */
[----:B------:R-:W-:Y:S01]  /*79640*/  STL.64 [R1+0xfa0], R4 ;  /* 0x000fa00401007387 */ /* 0x000fe20000100a00 */
[----:B------:R0:W-:Y:S03]  /*79650*/  STL.64 [R1+0xfa8], R6 ;  /* 0x000fa80601007387 */ /* 0x0001e60000100a00 */
[----:B0-----:R-:W3:Y:S01]  /*79660*/  LDL.LU.64 R6, [R1+0x57e0] ;  /* 0x0057e00001067983 */ /* 0x001ee20000300a00 */
[----:B------:R-:W-:Y:S02]  /*79670*/  STL.64 [R1+0x56d8], R10 ;  /* 0x0056d80a01007387 */ /* 0x000fe40000100a00 */
[----:B------:R0:W-:Y:S02]  /*79680*/  STL.64 [R1+0x5778], R8 ;  /* 0x0057780801007387 */ /* 0x0001e40000100a00 */
[----:B0-----:R-:W4:Y:S01]  /*79690*/  LDL.LU R8, [R1+0xf0] ;  /* 0x0000f00001087983 */ /* 0x001f220000300800 */
[----:B------:R-:W4:Y:S02]  /*796a0*/  LDL.LU R9, [R1+0xf4] ;  /* 0x0000f40001097983 */ /* 0x000f240000300800 */
[----:B------:R-:W2:Y:S02]  /*796b0*/  LDL.LU R10, [R1+0xf8] ;  /* 0x0000f800010a7983 */ /* 0x000ea40000300800 */
[----:B------:R-:W2:Y:S02]  /*796c0*/  LDL.LU R11, [R1+0xfc] ;  /* 0x0000fc00010b7983 */ /* 0x000ea40000300800 */
[----:B--2---:R-:W-:Y:S01]  /*796d0*/  STL.64 [R1+0x5790], R10 ;  /* 0x0057900a01007387 */ /* 0x004fe20000100a00 */
[----:B----4-:R0:W-:Y:S03]  /*796e0*/  STL.64 [R1+0x5788], R8 ;  /* 0x0057880801007387 */ /* 0x0101e60000100a00 */
[----:B0-----:R-:W2:Y:S01]  /*796f0*/  LDL.LU R8, [R1+0x100] ;  /* 0x0001000001087983 */ /* 0x001ea20000300800 */
[----:B------:R-:W2:Y:S02]  /*79700*/  LDL.LU R9, [R1+0x104] ;  /* 0x0001040001097983 */ /* 0x000ea40000300800 */
[----:B------:R-:W4:Y:S02]  /*79710*/  LDL.LU R10, [R1+0x108] ;  /* 0x00010800010a7983 */ /* 0x000f240000300800 */
[----:B------:R-:W4:Y:S01]  /*79720*/  LDL.LU R11, [R1+0x10c] ;  /* 0x00010c00010b7983 */ /* 0x000f220000300800 */
[----:B---3--:R-:W-:Y:S01]  /*79730*/  HMMA.16816.F32 R16, R16, R6, R20 ;  /* 0x000000061010723c */ /* 0x008fe20000001814 */
[----:B----4-:R-:W-:Y:S01]  /*79740*/  STL.64 [R1+0x57a8], R10 ;  /* 0x0057a80a01007387 */ /* 0x010fe20000100a00 */
[----:B--2---:R0:W-:Y:S03]  /*79750*/  STL.64 [R1+0x57a0], R8 ;  /* 0x0057a00801007387 */ /* 0x0041e60000100a00 */
[----:B0-----:R-:W2:Y:S01]  /*79760*/  LDL.LU R8, [R1+0x110] ;  /* 0x0001100001087983 */ /* 0x001ea20000300800 */
[----:B------:R-:W2:Y:S02]  /*79770*/  LDL.LU R9, [R1+0x114] ;  /* 0x0001140001097983 */ /* 0x000ea40000300800 */
[----:B------:R-:W2:Y:S02]  /*79780*/  LDL.LU R10, [R1+0x118] ;  /* 0x00011800010a7983 */ /* 0x000ea40000300800 */
[----:B------:R-:W2:Y:S01]  /*79790*/  LDL.LU R11, [R1+0x11c] ;  /* 0x00011c00010b7983 */ /* 0x000ea20000300800 */
[----:B------:R-:W3:Y:S01]  /*797a0*/  LDL.LU.64 R22, [R1+0x57d8] ;  /* 0x0057d80001167983 */ /* 0x000ee20000300a00 */
[----:B------:R-:W3:Y:S11]  /*797b0*/  LDL.LU.64 R20, [R1+0x57d0] ;  /* 0x0057d00001147983 */ /* 0x000ef60000300a00 */
[----:B------:R-:W-:Y:S02]  /*797c0*/  STL.64 [R1+0xf70], R16 ;  /* 0x000f701001007387 */ /* 0x000fe40000100a00 */
[----:B------:R0:W-:Y:S02]  /*797d0*/  STL.64 [R1+0xf78], R18 ;  /* 0x000f781201007387 */ /* 0x0001e40000100a00 */
[----:B0-----:R-:W-:-:S02]  /*797e0*/  IMAD.MOV.U32 R18, RZ, RZ, R3 ;  /* 0x000000ffff127224 */ /* 0x001fc400078e0003 */
[----:B------:R-:W-:Y:S02]  /*797f0*/  IMAD.MOV.U32 R19, RZ, RZ, R2 ;  /* 0x000000ffff137224 */ /* 0x000fe400078e0002 */
[----:B------:R-:W-:Y:S02]  /*79800*/  IMAD.MOV.U32 R3, RZ, RZ, R26 ;  /* 0x000000ffff037224 */ /* 0x000fe400078e001a */
[----:B------:R-:W-:Y:S01]  /*79810*/  IMAD.MOV.U32 R2, RZ, RZ, R27 ;  /* 0x000000ffff027224 */ /* 0x000fe200078e001b */
        /* <DEDUP_REMOVED lines=11> */
[----:B------:R0:W-:Y:S01]  /*798d0*/  STL.64 [R1+0x1ba0], R12 ;  /* 0x001ba00c01007387 */ /* 0x0001e20000100a00 */
[----:B------:R-:W-:Y:S02]  /*798e0*/  STL.64 [R1+0x1ba8], R14 ;  /* 0x001ba80e01007387 */ /* 0x000fe40000100a00 */
[----:B0-----:R-:W-:Y:S02]  /*798f0*/  IMAD.MOV.U32 R13, RZ, RZ, R26 ;  /* 0x000000ffff0d7224 */ /* 0x001fe400078e001a */
        /* <DEDUP_REMOVED lines=11> */
[----:B------:R-:W-:Y:S01]  /*799b0*/  STL.64 [R1+0x56d0], R6 ;  /* 0x0056d00601007387 */ /* 0x000fe20000100a00 */
[----:B------:R0:W-:Y:S04]  /*799c0*/  STL.64 [R1+0x56c8], R4 ;  /* 0x0056c80401007387 */ /* 0x0001e80000100a00 */
[----:B0-----:R-:W3:Y:S01]  /*799d0*/  LDL.LU R4, [R1+0xe0] ;  /* 0x0000e00001047983 */ /* 0x001ee20000300800 */
[----:B------:R-:W3:Y:S02]  /*799e0*/  LDL.LU R5, [R1+0xe4] ;  /* 0x0000e40001057983 */ /* 0x000ee40000300800 */
[----:B------:R-:W3:Y:S02]  /*799f0*/  LDL.LU R6, [R1+0xe8] ;  /* 0x0000e80001067983 */ /* 0x000ee40000300800 */
[----:B------:R-:W3:Y:S01]  /*79a00*/  LDL.LU R7, [R1+0xec] ;  /* 0x0000ec0001077983 */ /* 0x000ee20000300800 */
[C---:B--2---:R-:W-:Y:S01]  /*79a10*/  HMMA.16816.F32 R24, R20.reuse, R26, R8 ;  /* 0x0000001a1418723c */ /* 0x044fe20000001808 */
[----:B------:R-:W2:Y:S01]  /*79a20*/  LDL.LU.64 R10, [R1+0x5790] ;  /* 0x00579000010a7983 */ /* 0x000ea20000300a00 */
[----:B------:R-:W2:Y:S11]  /*79a30*/  LDL.LU.64 R8, [R1+0x5788] ;  /* 0x0057880001087983 */ /* 0x000eb60000300a00 */
[----:B------:R-:W-:Y:S10]  /*79a40*/  @!UPT UIADD3 URZ, URZ, URZ, URZ ;  /* 0x0000003f3f3ff290 */ /* 0x000ff4000fffe03f */
[----:B------:R-:W-:Y:S01]  /*79a50*/  STL.64 [R1+0x1b80], R24 ;  /* 0x001b801801007387 */ /* 0x000fe20000100a00 */
[----:B------:R0:W-:Y:S03]  /*79a60*/  STL.64 [R1+0x1b88], R26 ;  /* 0x001b881a01007387 */ /* 0x0001e60000100a00 */
[----:B0-----:R-:W2:Y:S01]  /*79a70*/  LDL.LU.64 R26, [R1+0x5780] ;  /* 0x00578000011a7983 */ /* 0x001ea20000300a00 */
[C---:B---3--:R-:W-:Y:S08]  /*79a80*/  HMMA.16816.F32 R4, R20.reuse, R18, R4 ;  /* 0x000000121404723c */ /* 0x048ff00000001804 */
[----:B--2---:R-:W-:Y:S01]  /*79a90*/  HMMA.16816.F32 R24, R20, R26, R8 ;  /* 0x0000001a1418723c */ /* 0x004fe20000001808 */
[----:B------:R-:W2:Y:S11]  /*79aa0*/  LDL.LU.64 R8, [R1+0x5778] ;  /* 0x0057780001087983 */ /* 0x000eb60000300a00 */
[----:B------:R-:W-:Y:S11]  /*79ab0*/  @!UPT UIADD3 URZ, URZ, URZ, URZ ;  /* 0x0000003f3f3ff290 */ /* 0x000ff6000fffe03f */
[----:B------:R-:W-:Y:S01]  /*79ac0*/  STL.64 [R1+0x1b70], R24 ;  /* 0x001b701801007387 */ /* 0x000fe20000100a00 */
[----:B------:R0:W-:Y:S03]  /*79ad0*/  STL.64 [R1+0x1b78], R26 ;  /* 0x001b781a01007387 */ /* 0x0001e60000100a00 */
[----:B0-----:R-:W3:Y:S01]  /*79ae0*/  LDL.LU.64 R26, [R1+0x5770] ;  /* 0x00577000011a7983 */ /* 0x001ee20000300a00 */
[----:B------:R-:W4:Y:S02]  /*79af0*/  LDL.LU.64 R24, [R1+0x5768] ;  /* 0x0057680001187983 */ /* 0x000f240000300a00 */
[----:B------:R-:W-:Y:S02]  /*79b00*/  STL.64 [R1+0x1b60], R4 ;  /* 0x001b600401007387 */ /* 0x000fe40000100a00 */
[----:B------:R-:W-:Y:S02]  /*79b10*/  STL.64 [R1+0x1b68], R6 ;  /* 0x001b680601007387 */ /* 0x000fe40000100a00 */
[----:B--2---:R-:W-:-:S02]  /*79b20*/  IMAD.MOV.U32 R14, RZ, RZ, R9 ;  /* 0x000000ffff0e7224 */ /* 0x004fc400078e0009 */
[----:B------:R-:W-:-:S05]  /*79b30*/  IMAD.MOV.U32 R15, RZ, RZ, R8 ;  /* 0x000000ffff0f7224 */ /* 0x000fca00078e0008 */
[----:B------:R3:W-:Y:S01]  /*79b40*/  STL.64 [R1+0x56f8], R14 ;  /* 0x0056f80e01007387 */ /* 0x0007e20000100a00 */
[----:B------:R-:W2:Y:S02]  /*79b50*/  LDL.LU R8, [R1+0x3e0] ;  /* 0x0003e00001087983 */ /* 0x000ea40000300800 */
[----:B------:R-:W2:Y:S02]  /*79b60*/  LDL.LU R9, [R1+0x3e4] ;  /* 0x0003e40001097983 */ /* 0x000ea40000300800 */
[----:B------:R-:W2:Y:S01]  /*79b70*/  LDL.LU R10, [R1+0x3e8] ;  /* 0x0003e800010a7983 */ /* 0x000ea20000300800 */
[----:B------:R-:W2:Y:S01]  /*79b80*/  LDL.LU R11, [R1+0x3ec] ;  /* 0x0003ec00010b7983 */ /* 0x000ea20000300800 */
[----:B---3--:R-:W-:Y:S02]  /*79b90*/  IMAD.MOV.U32 R14, RZ, RZ, R27 ;  /* 0x000000ffff0e7224 */ /* 0x008fe400078e001b */
[----:B------:R-:W-:-:S05]  /*79ba0*/  IMAD.MOV.U32 R15, RZ, RZ, R26 ;  /* 0x000000ffff0f7224 */ /* 0x000fca00078e001a */
[----:B------:R-:W-:Y:S04]  /*79bb0*/  STL.64 [R1+0x5710], R14 ;  /* 0x0057100e01007387 */ /* 0x000fe80000100a00 */
[----:B--2---:R-:W-:Y:S01]  /*79bc0*/  STL.64 [R1+0x56f0], R10 ;  /* 0x0056f00a01007387 */ /* 0x004fe20000100a00 */
[----:B------:R0:W-:Y:S03]  /*79bd0*/  STL.64 [R1+0x56e8], R8 ;  /* 0x0056e80801007387 */ /* 0x0001e60000100a00 */
[----:B0-----:R-:W2:Y:S01]  /*79be0*/  LDL.LU R8, [R1+0x3f0] ;  /* 0x0003f00001087983 */ /* 0x001ea20000300800 */
[----:B------:R-:W2:Y:S02]  /*79bf0*/  LDL.LU R9, [R1+0x3f4] ;  /* 0x0003f40001097983 */ /* 0x000ea40000300800 */
[----:B------:R-:W3:Y:S02]  /*79c00*/  LDL.LU R10, [R1+0x3f8] ;  /* 0x0003f800010a7983 */ /* 0x000ee40000300800 */
[----:B------:R-:W3:Y:S01]  /*79c10*/  LDL.LU R11, [R1+0x3fc] ;  /* 0x0003fc00010b7983 */ /* 0x000ee20000300800 */
[----:B------:R-:W2:Y:S01]  /*79c20*/  LDL.LU R4, [R1+0x440] ;  /* 0x0004400001047983 */ /* 0x000ea20000300800 */
[----:B------:R-:W2:Y:S02]  /*79c30*/  LDL.LU R5, [R1+0x444] ;  /* 0x0004440001057983 */ /* 0x000ea40000300800 */
[----:B------:R-:W2:Y:S02]  /*79c40*/  LDL.LU R6, [R1+0x448] ;  /* 0x0004480001067983 */ /* 0x000ea40000300800 */
[----:B----4-:R-:W-:-:S02]  /*79c50*/  IMAD.MOV.U32 R14, RZ, RZ, R25 ;  /* 0x000000ffff0e7224 */ /* 0x010fc400078e0019 */
[----:B------:R-:W-:Y:S01]  /*79c60*/  IMAD.MOV.U32 R15, RZ, RZ, R24 ;  /* 0x000000ffff0f7224 */ /* 0x000fe200078e0018 */
[----:B------:R-:W4:Y:S01]  /*79c70*/  LDL.LU R7, [R1+0x44c] ;  /* 0x00044c0001077983 */ /* 0x000f220000300800 */
[----:B------:R-:W4:Y:S02]  /*79c80*/  LDL.LU R24, [R1+0x450] ;  /* 0x0004500001187983 */ /* 0x000f240000300800 */
[----:B------:R-:W4:Y:S02]  /*79c90*/  LDL.LU R25, [R1+0x454] ;  /* 0x0004540001197983 */ /* 0x000f240000300800 */
[----:B------:R-:W4:Y:S01]  /*79ca0*/  LDL.LU R26, [R1+0x458] ;  /* 0x00045800011a7983 */ /* 0x000f220000300800 */
[----:B------:R-:W4:Y:S01]  /*79cb0*/  LDL.LU R27, [R1+0x45c] ;  /* 0x00045c00011b7983 */ /* 0x000f220000300800 */
[----:B------:R-:W-:Y:S03]  /*79cc0*/  STL.64 [R1+0x5728], R14 ;  /* 0x0057280e01007387 */ /* 0x000fe60000100a00 */
[----:B---3--:R-:W-:Y:S01]  /*79cd0*/  STL.64 [R1+0x5708], R10 ;  /* 0x0057080a01007387 */ /* 0x008fe20000100a00 */
[----:B--2---:R0:W-:Y:S03]  /*79ce0*/  STL.64 [R1+0x5700], R8 ;  /* 0x0057000801007387 */ /* 0x0041e60000100a00 */
[----:B0-----:R-:W2:Y:S01]  /*79cf0*/  LDL.LU R8, [R1+0x400] ;  /* 0x0004000001087983 */ /* 0x001ea20000300800 */
[----:B------:R-:W2:Y:S02]  /*79d00*/  LDL.LU R9, [R1+0x404] ;  /* 0x0004040001097983 */ /* 0x000ea40000300800 */
[----:B------:R-:W3:Y:S02]  /*79d10*/  LDL.LU R10, [R1+0x408] ;  /* 0x00040800010a7983 */ /* 0x000ee40000300800 */
[----:B------:R-:W3:Y:S01]  /*79d20*/  LDL.LU R11, [R1+0x40c] ;  /* 0x00040c00010b7983 */ /* 0x000ee20000300800 */
[----:B------:R-:W2:Y:S04]  /*79d30*/  LDL.64 R14, [R1+0xa8] ;  /* 0x0000a800010e7983 */ /* 0x000ea80000100a00 */
[----:B--2---:R0:W-:Y:S02]  /*79d40*/  STL.64 [R1+0x5740], R14 ;  /* 0x0057400e01007387 */ /* 0x0041e40000100a00 */
[----:B0-----:R-:W-:-:S02]  /*79d50*/  IMAD.MOV.U32 R14, RZ, RZ, R28 ;  /* 0x000000ffff0e7224 */ /* 0x001fc400078e001c */
[----:B------:R-:W-:Y:S01]  /*79d60*/  IMAD.MOV.U32 R15, RZ, RZ, R29 ;  /* 0x000000ffff0f7224 */ /* 0x000fe200078e001d */
[----:B------:R-:W2:Y:S01]  /*79d70*/  LDL.LU R28, [R1+0x5764] ;  /* 0x00576400011c7983 */ /* 0x000ea20000300800 */
[----:B------:R-:W2:Y:S02]  /*79d80*/  LDL.LU R29, [R1+0x5760] ;  /* 0x00576000011d7983 */ /* 0x000ea40000300800 */
[----:B---3--:R-:W-:Y:S02]  /*79d90*/  STL.64 [R1+0x5720], R10 ;  /* 0x0057200a01007387 */ /* 0x008fe40000100a00 */
[----:B------:R0:W-:Y:S02]  /*79da0*/  STL.64 [R1+0x5718], R8 ;  /* 0x0057180801007387 */ /* 0x0001e40000100a00 */
[----:B0-----:R-:W3:Y:S01]  /*79db0*/  LDL.LU R8, [R1+0x410] ;  /* 0x0004100001087983 */ /* 0x001ee20000300800 */
[----:B------:R-:W3:Y:S02]  /*79dc0*/  LDL.LU R9, [R1+0x414] ;  /* 0x0004140001097983 */ /* 0x000ee40000300800 */
[----:B------:R-:W3:Y:S02]  /*79dd0*/  LDL.LU R10, [R1+0x418] ;  /* 0x00041800010a7983 */ /* 0x000ee40000300800 */
[----:B------:R-:W3:Y:S01]  /*79de0*/  LDL.LU R11, [R1+0x41c] ;  /* 0x00041c00010b7983 */ /* 0x000ee20000300800 */
[----:B--2---:R-:W0:Y:S04]  /*79df0*/  LDSM.16.MT88.4 R16, [R29+0x22080] ;  /* 0x022080001d10783b */ /* 0x004e280000004200 */
[----:B---3--:R-:W-:Y:S01]  /*79e00*/  STL.64 [R1+0x5738], R10 ;  /* 0x0057380a01007387 */ /* 0x008fe20000100a00 */
[----:B------:R1:W-:Y:S03]  /*79e10*/  STL.64 [R1+0x5730], R8 ;  /* 0x0057300801007387 */ /* 0x0003e60000100a00 */
[----:B-1----:R-:W2:Y:S01]  /*79e20*/  LDL.LU R8, [R1+0x420] ;  /* 0x0004200001087983 */ /* 0x002ea20000300800 */
[----:B------:R-:W2:Y:S02]  /*79e30*/  LDL.LU R9, [R1+0x424] ;  /* 0x0004240001097983 */ /* 0x000ea40000300800 */
[----:B------:R-:W3:Y:S02]  /*79e40*/  LDL.LU R10, [R1+0x428] ;  /* 0x00042800010a7983 */ /* 0x000ee40000300800 */
[----:B------:R-:W3:Y:S02]  /*79e50*/  LDL.LU R11, [R1+0x42c] ;  /* 0x00042c00010b7983 */ /* 0x000ee40000300800 */
[----:B---3--:R-:W-:Y:S01]  /*79e60*/  STL.64 [R1+0x5750], R10 ;  /* 0x0057500a01007387 */ /* 0x008fe20000100a00 */
[----:B--2---:R1:W-:Y:S03]  /*79e70*/  STL.64 [R1+0x5748], R8 ;  /* 0x0057480801007387 */ /* 0x0043e60000100a00 */
[----:B-1----:R-:W2:Y:S01]  /*79e80*/  LDL.LU R8, [R1+0x430] ;  /* 0x0004300001087983 */ /* 0x002ea20000300800 */
[----:B------:R-:W2:Y:S02]  /*79e90*/  LDL.LU R9, [R1+0x434] ;  /* 0x0004340001097983 */ /* 0x000ea40000300800 */
[----:B------:R-:W2:Y:S02]  /*79ea0*/  LDL.LU R10, [R1+0x438] ;  /* 0x00043800010a7983 */ /* 0x000ea40000300800 */
[----:B------:R-:W2:Y:S01]  /*79eb0*/  LDL.LU R11, [R1+0x43c] ;  /* 0x00043c00010b7983 */ /* 0x000ea20000300800 */
[----:B0-----:R0:W-:Y:S01]  /*79ec0*/  STL.64 [R1+0x55c0], R18 ;  /* 0x0055c01201007387 */ /* 0x0011e20000100a00 */
[----:B------:R4:W-:Y:S02]  /*79ed0*/  STL.64 [R1+0x55b8], R16 ;  /* 0x0055b81001007387 */ /* 0x0009e40000100a00 */
[----:B0-----:R-:W-:-:S02]  /*79ee0*/  IMAD.MOV.U32 R18, RZ, RZ, R28 ;  /* 0x000000ffff127224 */ /* 0x001fc400078e001c */
[----:B------:R-:W-:-:S07]  /*79ef0*/  IMAD.MOV.U32 R19, RZ, RZ, R0 ;  /* 0x000000ffff137224 */ /* 0x000fce00078e0000 */
[C---:B----4-:R-:W-:Y:S01]  /*79f00*/  HMMA.16816.F32 R16, R20.reuse, R18, R24 ;  /* 0x000000121410723c */ /* 0x050fe20000001818 */
[----:B------:R-:W3:Y:S11]  /*79f10*/  LDL.LU.64 R26, [R1+0x5758] ;  /* 0x00575800011a7983 */ /* 0x000ef60000300a00 */
[----:B------:R-:W-:Y:S11]  /*79f20*/  @!UPT UIADD3 URZ, URZ, URZ, URZ ;  /* 0x0000003f3f3ff290 */ /* 0x000ff6000fffe03f */
[----:B------:R-:W-:Y:S01]  /*79f30*/  STL.64 [R1+0x1b50], R16 ;  /* 0x001b501001007387 */ /* 0x000fe20000100a00 */
[----:B------:R0:W-:Y:S01]  /*79f40*/  STL.64 [R1+0x1b58], R18 ;  /* 0x001b581201007387 */ /* 0x0001e20000100a00 */
[----:B---3--:R-:W-:Y:S01]  /*79f50*/  HMMA.16816.F32 R4, R20, R26, R4 ;  /* 0x0000001a1404723c */ /* 0x008fe20000001804 */
[----:B0-----:R-:W-:Y:S02]  /*79f60*/  IMAD.MOV.U32 R18, RZ, RZ, R26 ;  /* 0x000000ffff127224 */ /* 0x001fe400078e001a */
[----:B------:R-:W-:Y:S11]  /*79f70*/  IMAD.MOV.U32 R0, RZ, RZ, R27 ;  /* 0x000000ffff007224 */ /* 0x000ff600078e001b */
[----:B------:R-:W-:Y:S09]  /*79f80*/  @!UPT UIADD3 URZ, URZ, URZ, URZ ;  /* 0x0000003f3f3ff290 */ /* 0x000ff2000fffe03f */
[----:B------:R0:W-:Y:S01]  /*79f90*/  STL.64 [R1+0x1b40], R4 ;  /* 0x001b400401007387 */ /* 0x0001e20000100a00 */
[----:B------:R1:W-:Y:S03]  /*79fa0*/  STL.64 [R1+0x1b48], R6 ;  /* 0x001b480601007387 */ /* 0x0003e60000100a00 */
[----:B0-----:R-:W3:Y:S01]  /*79fb0*/  LDL.LU R4, [R1+0x3d0] ;  /* 0x0003d00001047983 */ /* 0x001ee20000300800 */
[----:B------:R-:W3:Y:S02]  /*79fc0*/  LDL.LU R5, [R1+0x3d4] ;  /* 0x0003d40001057983 */ /* 0x000ee40000300800 */
[----:B-1----:R-:W3:Y:S02]  /*79fd0*/  LDL.LU R6, [R1+0x3d8] ;  /* 0x0003d80001067983 */ /* 0x002ee40000300800 */
[----:B------:R-:W3:Y:S01]  /*79fe0*/  LDL.LU R7, [R1+0x3dc] ;  /* 0x0003dc0001077983 */ /* 0x000ee20000300800 */
[----:B------:R-:W4:Y:S01]  /*79ff0*/  LDL.LU R24, [R1+0xd0] ;  /* 0x0000d00001187983 */ /* 0x000f220000300800 */
[----:B------:R-:W4:Y:S02]  /*7a000*/  LDL.LU R25, [R1+0xd4] ;  /* 0x0000d40001197983 */ /* 0x000f240000300800 */
[----:B------:R-:W4:Y:S02]  /*7a010*/  LDL.LU R26, [R1+0xd8] ;  /* 0x0000d800011a7983 */ /* 0x000f240000300800 */
[----:B------:R-:W4:Y:S01]  /*7a020*/  LDL.LU R27, [R1+0xdc] ;  /* 0x0000dc00011b7983 */ /* 0x000f220000300800 */
[----:B------:R0:W-:Y:S04]  /*7a030*/  STL [R1+0x5688], R18 ;  /* 0x0056881201007387 */ /* 0x0001e80000100800 */
[----:B0-----:R-:W2:Y:S04]  /*7a040*/  LDL.64 R18, [R1+0x38] ;  /* 0x0000380001127983 */ /* 0x001ea80000100a00 */
[----:B--2---:R0:W-:Y:S02]  /*7a050*/  STL.64 [R1+0x5690], R18 ;  /* 0x0056901201007387 */ /* 0x0041e40000100a00 */
[----:B0-----:R-:W-:-:S02]  /*7a060*/  IMAD.MOV.U32 R18, RZ, RZ, R13 ;  /* 0x000000ffff127224 */ /* 0x001fc400078e000d */
[----:B------:R-:W-:Y:S02]  /*7a070*/  IMAD.MOV.U32 R19, RZ, RZ, R12 ;  /* 0x000000ffff137224 */ /* 0x000fe400078e000c */
[C---:B------:R-:W-:Y:S03]  /*7a080*/  HMMA.16816.F32 R12, R20.reuse, R14, R8 ;  /* 0x0000000e140c723c */ /* 0x040fe60000001808 */
[----:B------:R-:W-:Y:S01]  /*7a090*/  STL.64 [R1+0x56a0], R18 ;  /* 0x0056a01201007387 */ /* 0x000fe20000100a00 */
[----:B------:R-:W2:Y:S02]  /*7a0a0*/  LDL.LU.64 R10, [R1+0x5750] ;  /* 0x00575000010a7983 */ /* 0x000ea40000300a00 */
[----:B------:R-:W2:Y:S11]  /*7a0b0*/  LDL.LU.64 R8, [R1+0x5748] ;  /* 0x0057480001087983 */ /* 0x000eb60000300a00 */
[----:B------:R-:W-:Y:S06]  /*7a0c0*/  @!UPT UIADD3 URZ, URZ, URZ, URZ ;  /* 0x0000003f3f3ff290 */ /* 0x000fec000fffe03f */
[----:B------:R-:W-:Y:S01]  /*7a0d0*/  STL.64 [R1+0x1b30], R12 ;  /* 0x001b300c01007387 */ /* 0x000fe20000100a00 */
[----:B------:R0:W-:Y:S03]  /*7a0e0*/  STL.64 [R1+0x1b38], R14 ;  /* 0x001b380e01007387 */ /* 0x0001e60000100a00 */
        /* <DEDUP_REMOVED lines=33> */
[C---:B--2---:R-:W-:Y:S11]  /*7a300*/  HMMA.16816.F32 R8, R20.reuse, R14, R8 ;  /* 0x0000000e1408723c */ /* 0x044ff60000001808 */
[----:B------:R-:W-:Y:S11]  /*7a310*/  @!UPT UIADD3 URZ, URZ, URZ, URZ ;  /* 0x0000003f3f3ff290 */ /* 0x000ff6000fffe03f */
[----:B------:R-:W-:Y:S01]  /*7a320*/  @!UPT UIADD3 URZ, URZ, URZ, URZ ;  /* 0x0000003f3f3ff290 */ /* 0x000fe2000fffe03f */
[----:B------:R-:W-:Y:S01]  /*7a330*/  STL.64 [R1+0x1ae0], R8 ;  /* 0x001ae00801007387 */ /* 0x000fe20000100a00 */
[----:B------:R0:W-:Y:S03]  /*7a340*/  STL.64 [R1+0x1ae8], R10 ;  /* 0x001ae80a01007387 */ /* 0x0001e60000100a00 */
[----:B0-----:R-:W3:Y:S01]  /*7a350*/  LDL.LU.64 R10, [R1+0x56d8] ;  /* 0x0056d800010a7983 */ /* 0x001ee20000300a00 */
[----:B------:R0:W-:Y:S02]  /*7a360*/  STL.64 [R1+0x5698], R14 ;  /* 0x0056980e01007387 */ /* 0x0001e40000100a00 */
[----:B------:R-:W2:Y:S02]  /*7a370*/  LDL.LU R12, [R1+0x340] ;  /* 0x00034000010c7983 */ /* 0x000ea40000300800 */
[----:B------:R-:W2:Y:S01]  /*7a380*/  LDL.LU R13, [R1+0x344] ;  /* 0x00034400010d7983 */ /* 0x000ea20000300800 */
[----:B0-----:R-:W2:Y:S01]  /*7a390*/  LDL.LU R14, [R1+0x348] ;  /* 0x00034800010e7983 */ /* 0x001ea20000300800 */
[----:B------:R-:W2:Y:S01]  /*7a3a0*/  LDL.LU R15, [R1+0x34c] ;  /* 0x00034c00010f7983 */ /* 0x000ea20000300800 */
[C---:B---3--:R-:W-:Y:S02]  /*7a3b0*/  HMMA.16816.F32 R4, R20.reuse, R10, R4 ;  /* 0x0000000a1404723c */ /* 0x048fe40000001804 */
        /* <DEDUP_REMOVED lines=9> */
[----:B0-----:R-:W4:Y:S01]  /*7a450*/  LDL.LU.64 R6, [R1+0x56d0] ;  /* 0x0056d00001067983 */ /* 0x001f220000300a00 */
[----:B------:R-:W3:Y:S02]  /*7a460*/  LDL.LU.64 R4, [R1+0x56c8] ;  /* 0x0056c80001047983 */ /* 0x000ee40000300a00 */
[----:B------:R0:W-:Y:S02]  /*7a470*/  STL.64 [R1+0x5668], R10 ;  /* 0x0056680a01007387 */ /* 0x0001e40000100a00 */
[----:B------:R-:W2:Y:S01]  /*7a480*/  LDL.LU R8, [R1+0x320] ;  /* 0x0003200001087983 */ /* 0x000ea20000300800 */
[----:B------:R-:W2:Y:S04]  /*7a490*/  LDL.LU R9, [R1+0x324] ;  /* 0x0003240001097983 */ /* 0x000ea80000300800 */
[----:B0-----:R-:W2:Y:S01]  /*7a4a0*/  LDL.LU R10, [R1+0x328] ;  /* 0x00032800010a7983 */ /* 0x001ea20000300800 */
[----:B------:R-:W2:Y:S01]  /*7a4b0*/  LDL.LU R11, [R1+0x32c] ;  /* 0x00032c00010b7983 */ /* 0x000ea20000300800 */
[----:B----4-:R-:W-:Y:S02]  /*7a4c0*/  HMMA.16816.F32 R20, R20, R6, R24 ;  /* 0x000000061414723c */ /* 0x010fe40000001818 */
[----:B------:R-:W2:Y:S01]  /*7a4d0*/  LDL.LU.64 R26, [R1+0x56c0] ;  /* 0x0056c000011a7983 */ /* 0x000ea20000300a00 */
[----:B------:R-:W2:Y:S11]  /*7a4e0*/  LDL.LU.64 R24, [R1+0x56b8] ;  /* 0x0056b80001187983 */ /* 0x000eb60000300a00 */
[----:B------:R-:W-:Y:S09]  /*7a4f0*/  @!UPT UIADD3 URZ, URZ, URZ, URZ ;  /* 0x0000003f3f3ff290 */ /* 0x000ff2000fffe03f */
[----:B------:R-:W-:Y:S01]  /*7a500*/  STL.64 [R1+0x1ac0], R20 ;  /* 0x001ac01401007387 */ /* 0x000fe20000100a00 */
[----:B------:R3:W-:Y:S02]  /*7a510*/  STL.64 [R1+0x1ac8], R22 ;  /* 0x001ac81601007387 */ /* 0x0007e40000100a00 */
[----:B------:R0:W-:Y:S02]  /*7a520*/  STL.64 [R1+0x55c8], R6 ;  /* 0x0055c80601007387 */ /* 0x0001e40000100a00 */
[----:B---3--:R-:W-:Y:S02]  /*7a530*/  IMAD.MOV.U32 R23, RZ, RZ, R4 ;  /* 0x000000ffff177224 */ /* 0x008fe400078e0004 */
[----:B------:R-:W-:Y:S01]  /*7a540*/  IMAD.MOV.U32 R22, RZ, RZ, R5 ;  /* 0x000000ffff167224 */ /* 0x000fe200078e0005 */
[----:B------:R-:W3:Y:S01]  /*7a550*/  LDL.LU R4, [R1+0x330] ;  /* 0x0003300001047983 */ /* 0x000ee20000300800 */
[----:B------:R-:W3:Y:S02]  /*7a560*/  LDL.LU R5, [R1+0x334] ;  /* 0x0003340001057983 */ /* 0x000ee40000300800 */
[----:B0-----:R-:W3:Y:S02]  /*7a570*/  LDL.LU R6, [R1+0x338] ;  /* 0x0003380001067983 */ /* 0x001ee40000300800 */
[----:B------:R-:W3:Y:S01]  /*7a580*/  LDL.LU R7, [R1+0x33c] ;  /* 0x00033c0001077983 */ /* 0x000ee20000300800 */
        /* <DEDUP_REMOVED lines=13> */
[C---:B---3--:R-:W-:Y:S11]  /*7a660*/  HMMA.16816.F32 R20, R24.reuse, R22, R4 ;  /* 0x000000161814723c */ /* 0x048ff60000001804 */
[----:B------:R-:W-:Y:S11]  /*7a670*/  @!UPT UIADD3 URZ, URZ, URZ, URZ ;  /* 0x0000003f3f3ff290 */ /* 0x000ff6000fffe03f */
[----:B------:R-:W-:Y:S01]  /*7a680*/  @!UPT UIADD3 URZ, URZ, URZ, URZ ;  /* 0x0000003f3f3ff290 */ /* 0x000fe2000fffe03f */
[----:B------:R-:W-:Y:S01]  /*7a690*/  STL.64 [R1+0xd00], R20 ;  /* 0x000d001401007387 */ /* 0x000fe20000100a00 */
[----:B------:R-:W-:Y:S01]  /*7a6a0*/  STL.64 [R1+0xd08], R22 ;  /* 0x000d081601007387 */ /* 0x000fe20000100a00 */
[----:B----4-:R-:W-:Y:S01]  /*7a6b0*/  HMMA.16816.F32 R4, R24, R18, R8 ;  /* 0x000000121804723c */ /* 0x010fe20000001808 */
[----:B------:R-:W-:Y:S02]  /*7a6c0*/  IMAD.MOV.U32 R13, RZ, RZ, R18 ;  /* 0x000000ffff0d7224 */ /* 0x000fe400078e0012 */
[----:B------:R-:W-:Y:S11]  /*7a6d0*/  IMAD.MOV.U32 R12, RZ, RZ, R19 ;  /* 0x000000ffff0c7224 */ /* 0x000ff600078e0013 */
[----:B------:R-:W-:Y:S09]  /*7a6e0*/  @!UPT UIADD3 URZ, URZ, URZ, URZ ;  /* 0x0000003f3f3ff290 */ /* 0x000ff2000fffe03f */
[----:B------:R-:W-:Y:S01]  /*7a6f0*/  STL.64 [R1+0xce0], R4 ;  /* 0x000ce00401007387 */ /* 0x000fe20000100a00 */
[----:B------:R-:W-:Y:S02]  /*7a700*/  STL.64 [R1+0xce8], R6 ;  /* 0x000ce80601007387 */ /* 0x000fe40000100a00 */
[----:B--2---:R-:W-:Y:S02]  /*7a710*/  STL.64 [R1+0x55e8], R14 ;  /* 0x0055e80e01007387 */ /* 0x004fe40000100a00 */
[----:B------:R0:W-:Y:S02]  /*7a720*/  STL.64 [R1+0x55e0], R12 ;  /* 0x0055e00c01007387 */ /* 0x0001e40000100a00 */
[----:B0-----:R-:W2:Y:S01]  /*7a730*/  LDL.LU R12, [R1+0x660] ;  /* 0x00066000010c7983 */ /* 0x001ea20000300800 */
[----:B------:R-:W2:Y:S02]  /*7a740*/  LDL.LU R13, [R1+0x664] ;  /* 0x00066400010d7983 */ /* 0x000ea40000300800 */
[----:B------:R-:W3:Y:S02]  /*7a750*/  LDL.LU R14, [R1+0x668] ;  /* 0x00066800010e7983 */ /* 0x000ee40000300800 */
[----:B------:R-:W3:Y:S02]  /*7a760*/  LDL.LU R15, [R1+0x66c] ;  /* 0x00066c00010f7983 */ /* 0x000ee40000300800 */
[----:B---3--:R0:W-:Y:S01]  /*7a770*/  STL.64 [R1+0x55f8], R14 ;  /* 0x0055f80e01007387 */ /* 0x0081e20000100a00 */
[----:B--2---:R-:W-:Y:S03]  /*7a780*/  STL.64 [R1+0x55f0], R12 ;  /* 0x0055f00c01007387 */ /* 0x004fe60000100a00 */
[----:B0-----:R-:W2:Y:S04]  /*7a790*/  LDL.64 R14, [R1+0x88] ;  /* 0x00008800010e7983 */ /* 0x001ea80000100a00 */
[----:B--2---:R0:W-:Y:S04]  /*7a7a0*/  STL.64 [R1+0x5608], R14 ;  /* 0x0056080e01007387 */ /* 0x0041e80000100a00 */
[----:B0-----:R-:W2:Y:S04]  /*7a7b0*/  LDL.64 R14, [R1+0x98] ;  /* 0x00009800010e7983 */ /* 0x001ea80000100a00 */
[----:B--2---:R0:W-:Y:S02]  /*7a7c0*/  STL.64 [R1+0x5620], R14 ;  /* 0x0056200e01007387 */ /* 0x0041e40000100a00 */
[----:B0-----:R-:W-:-:S02]  /*7a7d0*/  IMAD.MOV.U32 R14, RZ, RZ, R3 ;  /* 0x000000ffff0e7224 */ /* 0x001fc400078e0003 */
[----:B------:R-:W-:-:S05]  /*7a7e0*/  IMAD.MOV.U32 R15, RZ, RZ, R2 ;  /* 0x000000ffff0f7224 */ /* 0x000fca00078e0002 */
[----:B------:R0:W-:Y:S04]  /*7a7f0*/  STL.64 [R1+0x5638], R14 ;  /* 0x0056380e01007387 */ /* 0x0001e80000100a00 */
[----:B0-----:R-:W2:Y:S04]  /*7a800*/  LDL.64 R14, [R1+0xb8] ;  /* 0x0000b800010e7983 */ /* 0x001ea80000100a00 */
[----:B--2---:R-:W-:Y:S01]  /*7a810*/  STL.64 [R1+0x5650], R14 ;  /* 0x0056500e01007387 */ /* 0x004fe20000100a00 */
[----:B------:R-:W2:Y:S03]  /*7a820*/  LDL.64 R6, [R1+0x78] ;  /* 0x0000780001067983 */ /* 0x000ea60000100a00 */
[----:B--2---:R0:W-:Y:S01]  /*7a830*/  STL.64 [R1+0x5600], R6 ;  /* 0x0056000601007387 */ /* 0x0041e20000100a00 */
[----:B------:R-:W2:Y:S02]  /*7a840*/  LDL.LU R4, [R1+0x670] ;  /* 0x0006700001047983 */ /* 0x000ea40000300800 */
[----:B------:R-:W2:Y:S01]  /*7a850*/  LDL.LU R5, [R1+0x674] ;  /* 0x0006740001057983 */ /* 0x000ea20000300800 */
[----:B0-----:R-:W3:Y:S01]  /*7a860*/  LDL.LU R6, [R1+0x678] ;  /* 0x0006780001067983 */ /* 0x001ee20000300800 */
[----:B------:R-:W3:Y:S02]  /*7a870*/  LDL.LU R7, [R1+0x67c] ;  /* 0x00067c0001077983 */ /* 0x000ee40000300800 */
[----:B------:R-:W4:Y:S02]  /*7a880*/  LDL.64 R22, [R1+0x18] ;  /* 0x0000180001167983 */ /* 0x000f240000100a00 */
[----:B----4-:R0:W-:Y:S01]  /*7a890*/  STL.64 [R1+0x5680], R22 ;  /* 0x0056801601007387 */ /* 0x0101e20000100a00 */
[----:B------:R-:W4:Y:S02]  /*7a8a0*/  LDL.LU R12, [R1+0x6b0] ;  /* 0x0006b000010c7983 */ /* 0x000f240000300800 */
[----:B------:R-:W4:Y:S02]  /*7a8b0*/  LDL.LU R13, [R1+0x6b4] ;  /* 0x0006b400010d7983 */ /* 0x000f240000300800 */
[----:B------:R-:W2:Y:S01]  /*7a8c0*/  LDL.LU R14, [R1+0x6b8] ;  /* 0x0006b800010e7983 */ /* 0x000ea20000300800 */
[----:B------:R-:W2:Y:S01]  /*7a8d0*/  LDL.LU R15, [R1+0x6bc] ;  /* 0x0006bc00010f7983 */ /* 0x000ea20000300800 */
[----:B------:R-:W2:Y:S02]  /*7a8e0*/  LDL.LU R16, [R1+0x310] ;  /* 0x0003100001107983 */ /* 0x000ea40000300800 */
[----:B------:R-:W2:Y:S02]  /*7a8f0*/  LDL.LU R17, [R1+0x314] ;  /* 0x0003140001117983 */ /* 0x000ea40000300800 */
[----:B------:R-:W2:Y:S01]  /*7a900*/  LDL.LU R18, [R1+0x318] ;  /* 0x0003180001127983 */ /* 0x000ea20000300800 */
[----:B------:R-:W2:Y:S04]  /*7a910*/  LDL.LU R19, [R1+0x31c] ;  /* 0x00031c0001137983 */ /* 0x000ea80000300800 */
[----:B0-----:R-:W2:Y:S01]  /*7a920*/  LDL.64 R22, [R1+0x28] ;  /* 0x0000280001167983 */ /* 0x001ea20000100a00 */
[----:B------:R-:W2:Y:S02]  /*7a930*/  LDL.LU R8, [R1+0x6c0] ;  /* 0x0006c00001087983 */ /* 0x000ea40000300800 */
[----:B------:R-:W2:Y:S02]  /*7a940*/  LDL.LU R9, [R1+0x6c4] ;  /* 0x0006c40001097983 */ /* 0x000ea40000300800 */
[----:B------:R-:W2:Y:S01]  /*7a950*/  LDL.LU R10, [R1+0x6c8] ;  /* 0x0006c800010a7983 */ /* 0x000ea20000300800 */
[----:B------:R-:W2:Y:S04]  /*7a960*/  LDL.LU R11, [R1+0x6cc] ;  /* 0x0006cc00010b7983 */ /* 0x000ea80000300800 */
[----:B--2---:R-:W-:Y:S01]  /*7a970*/  STL.64 [R1+0x5678], R10 ;  /* 0x0056780a01007387 */ /* 0x004fe20000100a00 */
[----:B------:R0:W-:Y:S03]  /*7a980*/  STL.64 [R1+0x5670], R8 ;  /* 0x0056700801007387 */ /* 0x0001e60000100a00 */
[----:B0-----:R-:W2:Y:S01]  /*7a990*/  LDL.LU R8, [R1+0x300] ;  /* 0x0003000001087983 */ /* 0x001ea20000300800 */
[----:B------:R-:W2:Y:S02]  /*7a9a0*/  LDL.LU R9, [R1+0x304] ;  /* 0x0003040001097983 */ /* 0x000ea40000300800 */
[----:B------:R-:W2:Y:S02]  /*7a9b0*/  LDL.LU R10, [R1+0x308] ;  /* 0x00030800010a7983 */ /* 0x000ea40000300800 */
[----:B------:R-:W2:Y:S01]  /*7a9c0*/  LDL.LU R11, [R1+0x30c] ;  /* 0x00030c00010b7983 */ /* 0x000ea20000300800 */
[----:B------:R0:W-:Y:S01]  /*7a9d0*/  STL.64 [R1+0x5660], R14 ;  /* 0x0056600e01007387 */ /* 0x0001e20000100a00 */
[----:B----4-:R-:W-:Y:S03]  /*7a9e0*/  STL.64 [R1+0x5658], R12 ;  /* 0x0056580c01007387 */ /* 0x010fe60000100a00 */
[----:B0-----:R-:W4:Y:S01]  /*7a9f0*/  LDL.64 R14, [R1+0x8] ;  /* 0x00000800010e7983 */ /* 0x001f220000100a00 */
[----:B---3--:R-:W-:Y:S02]  /*7aa00*/  STL.64 [R1+0x5618], R6 ;  /* 0x0056180601007387 */ /* 0x008fe40000100a00 */
[----:B------:R0:W-:Y:S02]  /*7aa10*/  STL.64 [R1+0x5610], R4 ;  /* 0x0056100401007387 */ /* 0x0001e40000100a00 */
[----:B0-----:R-:W3:Y:S01]  /*7aa20*/  LDL.LU R4, [R1+0x680] ;  /* 0x0006800001047983 */ /* 0x001ee20000300800 */
[----:B------:R-:W3:Y:S02]  /*7aa30*/  LDL.LU R5, [R1+0x684] ;  /* 0x0006840001057983 */ /* 0x000ee40000300800 */
[----:B------:R-:W2:Y:S02]  /*7aa40*/  LDL.LU R6, [R1+0x688] ;  /* 0x0006880001067983 */ /* 0x000ea40000300800 */
[----:B------:R-:W2:Y:S01]  /*7aa50*/  LDL.LU R7, [R1+0x68c] ;  /* 0x00068c0001077983 */ /* 0x000ea20000300800 */
[----:B------:R-:W-:Y:S01]  /*7aa60*/  HMMA.16816.F32 R16, R24, R22, R16 ;  /* 0x000000161810723c */ /* 0x000fe20000001810 */
[----:B--2---:R-:W-:Y:S01]  /*7aa70*/  STL.64 [R1+0x5630], R6 ;  /* 0x0056300601007387 */ /* 0x004fe20000100a00 */
        /* <DEDUP_REMOVED lines=11> */
[----:B------:R0:W-:Y:S01]  /*7ab30*/  STL.64 [R1+0xcc0], R16 ;  /* 0x000cc01001007387 */ /* 0x0001e20000100a00 */
[----:B------:R1:W-:Y:S02]  /*7ab40*/  STL.64 [R1+0xcc8], R18 ;  /* 0x000cc81201007387 */ /* 0x0003e40000100a00 */
[----:B0-----:R-:W-:Y:S01]  /*7ab50*/  IMAD.MOV.U32 R17, RZ, RZ, R22 ;  /* 0x000000ffff117224 */ /* 0x001fe200078e0016 */
[----:B-1----:R-:W3:Y:S01]  /*7ab60*/  LDL.LU R18, [R1+0x5688] ;  /* 0x0056880001127983 */ /* 0x002ee20000300800 */
[----:B------:R-:W-:-:S02]  /*7ab70*/  IMAD.MOV.U32 R16, RZ, RZ, R23 ;  /* 0x000000ffff107224 */ /* 0x000fc400078e0017 */
[----:B------:R-:W2:Y:S02]  /*7ab80*/  LDL.LU.64 R22, [R1+0x5680] ;  /* 0x0056800001167983 */ /* 0x000ea40000300a00 */
[C---:B--2---:R-:W-:Y:S11]  /*7ab90*/  HMMA.16816.F32 R8, R24.reuse, R22, R8 ;  /* 0x000000161808723c */ /* 0x044ff60000001808 */
[----:B------:R-:W-:Y:S11]  /*7aba0*/  @!UPT UIADD3 URZ, URZ, URZ, URZ ;  /* 0x0000003f3f3ff290 */ /* 0x000ff6000fffe03f */
[----:B------:R-:W-:Y:S01]  /*7abb0*/  @!UPT UIADD3 URZ, URZ, URZ, URZ ;  /* 0x0000003f3f3ff290 */ /* 0x000fe2000fffe03f */
[----:B------:R-:W-:Y:S01]  /*7abc0*/  STL.64 [R1+0xca0], R8 ;  /* 0x000ca00801007387 */ /* 0x000fe20000100a00 */
[----:B------:R0:W-:Y:S03]  /*7abd0*/  STL.64 [R1+0xca8], R10 ;  /* 0x000ca80a01007387 */ /* 0x0001e60000100a00 */
[----:B0-----:R-:W4:Y:S01]  /*7abe0*/  LDL.LU.64 R10, [R1+0x5678] ;  /* 0x00567800010a7983 */ /* 0x001f220000300a00 */
[----:B------:R-:W4:Y:S02]  /*7abf0*/  LDL.LU.64 R8, [R1+0x5670] ;  /* 0x0056700001087983 */ /* 0x000f240000300a00 */
[----:B------:R-:W-:Y:S02]  /*7ac00*/  IMAD.MOV.U32 R3, RZ, RZ, R22 ;  /* 0x000000ffff037224 */ /* 0x000fe400078e0016 */
[----:B------:R-:W-:Y:S02]  /*7ac10*/  IMAD.MOV.U32 R2, RZ, RZ, R23 ;  /* 0x000000ffff027224 */ /* 0x000fe400078e0017 */
[----:B------:R-:W0:Y:S04]  /*7ac20*/  LDSM.16.MT88.4 R20, [R29+0x22100] ;  /* 0x022100001d14783b */ /* 0x000e280000004200 */
[----:B0-----:R-:W-:Y:S01]  /*7ac30*/  STL.64 [R1+0x54a8], R22 ;  /* 0x0054a81601007387 */ /* 0x001fe20000100a00 */
[----:B------:R-:W-:Y:S01]  /*7ac40*/  STL.64 [R1+0x54a0], R20 ;  /* 0x0054a01401007387 */ /* 0x000fe20000100a00 */
[----:B----4-:R-:W-:Y:S11]  /*7ac50*/  HMMA.16816.F32 R8, R24, R14, R8 ;  /* 0x0000000e1808723c */ /* 0x010ff60000001808 */
        /* <DEDUP_REMOVED lines=8> */
[----:B------:R-:W4:Y:S02]  /*7ace0*/  LDL.LU.64 R12, [R1+0x5658] ;  /* 0x00565800010c7983 */ /* 0x000f240000300a00 */
[----:B---3--:R-:W-:-:S02]  /*7acf0*/  IMAD.MOV.U32 R22, RZ, RZ, R18 ;  /* 0x000000ffff167224 */ /* 0x008fc400078e0012 */
[----:B------:R-:W-:Y:S01]  /*7ad00*/  IMAD.MOV.U32 R23, RZ, RZ, R0 ;  /* 0x000000ffff177224 */ /* 0x000fe200078e0000 */
[----:B------:R-:W-:Y:S01]  /*7ad10*/  STL [R1+0x5548], R8 ;  /* 0x0055480801007387 */ /* 0x000fe20000100800 */
[----:B------:R-:W-:Y:S05]  /*7ad20*/  STL [R1+0x5544], R9 ;  /* 0x0055440901007387 */ /* 0x000fea0000100800 */
[C---:B----4-:R-:W-:Y:S01]  /*7ad30*/  HMMA.16816.F32 R20, R24.reuse, R22, R12 ;  /* 0x000000161814723c */ /* 0x050fe2000000180c */
[----:B------:R-:W3:Y:S11]  /*7ad40*/  LDL.LU.64 R14, [R1+0x5650] ;  /* 0x00565000010e7983 */ /* 0x000ef60000300a00 */
[----:B------:R-:W-:Y:S11]  /*7ad50*/  @!UPT UIADD3 URZ, URZ, URZ, URZ ;  /* 0x0000003f3f3ff290 */ /* 0x000ff6000fffe03f */
[----:B------:R-:W-:Y:S01]  /*7ad60*/  STL.64 [R1+0xc70], R20 ;  /* 0x000c701401007387 */ /* 0x000fe20000100a00 */
[----:B------:R0:W-:Y:S03]  /*7ad70*/  STL.64 [R1+0xc78], R22 ;  /* 0x000c781601007387 */ /* 0x0001e60000100a00 */
[----:B0-----:R-:W4:Y:S01]  /*7ad80*/  LDL R23, [R1+0x33f4] ;  /* 0x0033f40001177983 */ /* 0x001f220000100800 */
[C---:B---3--:R-:W-:Y:S01]  /*7ad90*/  HMMA.16816.F32 R4, R24.reuse, R14, R4 ;  /* 0x0000000e1804723c */ /* 0x048fe20000001804 */
[----:B------:R-:W-:Y:S02]  /*7ada0*/  IMAD.MOV.U32 R9, RZ, RZ, R14 ;  /* 0x000000ffff097224 */ /* 0x000fe400078e000e */
[----:B------:R-:W-:Y:S11]  /*7adb0*/  IMAD.MOV.U32 R0, RZ, RZ, R15 ;  /* 0x000000ffff007224 */ /* 0x000ff600078e000f */
[----:B------:R-:W-:Y:S09]  /*7adc0*/  @!UPT UIADD3 URZ, URZ, URZ, URZ ;  /* 0x0000003f3f3ff290 */ /* 0x000ff2000fffe03f */
[----:B------:R-:W-:Y:S01]  /*7add0*/  STL.64 [R1+0xc50], R4 ;  /* 0x000c500401007387 */ /* 0x000fe20000100a00 */
[----:B------:R0:W-:Y:S03]  /*7ade0*/  STL.64 [R1+0xc58], R6 ;  /* 0x000c580601007387 */ /* 0x0001e60000100a00 */
[----:B0-----:R-:W3:Y:S01]  /*7adf0*/  LDL.LU.64 R6, [R1+0x5648] ;  /* 0x0056480001067983 */ /* 0x001ee20000300a00 */
[----:B------:R-:W3:Y:S02]  /*7ae00*/  LDL.LU.64 R4, [R1+0x5640] ;  /* 0x0056400001047983 */ /* 0x000ee40000300a00 */
[----:B------:R-:W3:Y:S02]  /*7ae10*/  LDL.LU.64 R14, [R1+0x5638] ;  /* 0x00563800010e7983 */ /* 0x000ee40000300a00 */
[C---:B---3--:R-:W-:Y:S01]  /*7ae20*/  HMMA.16816.F32 R12, R24.reuse, R14, R4 ;  /* 0x0000000e180c723c */ /* 0x048fe20000001804 */
[----:B------:R-:W3:Y:S01]  /*7ae30*/  LDL.LU.64 R6, [R1+0x5630] ;  /* 0x0056300001067983 */ /* 0x000ee20000300a00 */
[----:B------:R-:W3:Y:S11]  /*7ae40*/  LDL.LU.64 R4, [R1+0x5628] ;  /* 0x0056280001047983 */ /* 0x000ef60000300a00 */
[----:B------:R-:W-:Y:S10]  /*7ae50*/  @!UPT UIADD3 URZ, URZ, URZ, URZ ;  /* 0x0000003f3f3ff290 */ /* 0x000ff4000fffe03f */
[----:B------:R-:W-:Y:S01]  /*7ae60*/  STL.64 [R1+0xc30], R12 ;  /* 0x000c300c01007387 */ /* 0x000fe20000100a00 */
[----:B------:R0:W-:Y:S03]  /*7ae70*/  STL.64 [R1+0xc38], R14 ;  /* 0x000c380e01007387 */ /* 0x0001e60000100a00 */
[----:B0-----:R-:W3:Y:S02]  /*7ae80*/  LDL.LU.64 R14, [R1+0x5620] ;  /* 0x00562000010e7983 */ /* 0x001ee40000300a00 */
        /* <DEDUP_REMOVED lines=10> */
[----:B------:R-:W-:Y:S11]  /*7af30*/  IMAD.MOV.U32 R8, RZ, RZ, R15 ;  /* 0x000000ffff087224 */ /* 0x000ff600078e000f */
[----:B------:R-:W-:Y:S11]  /*7af40*/  @!UPT UIADD3 URZ, URZ, URZ, URZ ;  /* 0x0000003f3f3ff290 */ /* 0x000ff6000fffe03f */
[----:B------:R-:W-:Y:S01]  /*7af50*/  STL.64 [R1+0xbe0], R4 ;  /* 0x000be00401007387 */ /* 0x000fe20000100a00 */
[----:B------:R0:W-:Y:S03]  /*7af60*/  STL.64 [R1+0xbe8], R6 ;  /* 0x000be80601007387 */ /* 0x0001e60000100a00 */
[----:B0-----:R-:W3:Y:S01]  /*7af70*/  LDL.LU.64 R6, [R1+0x5600] ;  /* 0x0056000001067983 */ /* 0x001ee20000300a00 */
[----:B------:R-:W3:Y:S02]  /*7af80*/  LDL.LU.64 R14, [R1+0x55f8] ;  /* 0x0055f800010e7983 */ /* 0x000ee40000300a00 */
[----:B------:R-:W3:Y:S02]  /*7af90*/  LDL.LU.64 R12, [R1+0x55f0] ;  /* 0x0055f000010c7983 */ /* 0x000ee40000300a00 */
[----:B--2---:R-:W-:Y:S01]  /*7afa0*/  STL.64 [R1+0x55d8], R10 ;  /* 0x0055d80a01007387 */ /* 0x004fe20000100a00 */
[----:B------:R0:W-:Y:S04]  /*7afb0*/  STL.64 [R1+0x55d0], R8 ;  /* 0x0055d00801007387 */ /* 0x0001e80000100a00 */
[----:B0-----:R-:W2:Y:S01]  /*7afc0*/  LDL.LU R8, [R1+0x650] ;  /* 0x0006500001087983 */ /* 0x001ea20000300800 */
[----:B------:R-:W2:Y:S02]  /*7afd0*/  LDL.LU R9, [R1+0x654] ;  /* 0x0006540001097983 */ /* 0x000ea40000300800 */
[----:B------:R-:W2:Y:S02]  /*7afe0*/  LDL.LU R10, [R1+0x658] ;  /* 0x00065800010a7983 */ /* 0x000ea40000300800 */
[----:B------:R-:W2:Y:S01]  /*7aff0*/  LDL.LU R11, [R1+0x65c] ;  /* 0x00065c00010b7983 */ /* 0x000ea20000300800 */
[----:B---3--:R-:W-:Y:S01]  /*7b000*/  HMMA.16816.F32 R12, R24, R6, R12 ;  /* 0x00000006180c723c */ /* 0x008fe2000000180c */
[----:B------:R-:W-:-:S02]  /*7b010*/  IMAD.MOV.U32 R21, RZ, RZ, R6 ;  /* 0x000000ffff157224 */ /* 0x000fc400078e0006 */
[----:B------:R-:W-:Y:S11]  /*7b020*/  IMAD.MOV.U32 R20, RZ, RZ, R7 ;  /* 0x000000ffff147224 */ /* 0x000ff600078e0007 */
[----:B------:R-:W-:Y:S09]  /*7b030*/  @!UPT UIADD3 URZ, URZ, URZ, URZ ;  /* 0x0000003f3f3ff290 */ /* 0x000ff2000fffe03f */
[----:B------:R-:W-:Y:S01]  /*7b040*/  STL.64 [R1+0xbc0], R12 ;  /* 0x000bc00c01007387 */ /* 0x000fe20000100a00 */
[----:B------:R0:W-:Y:S03]  /*7b050*/  STL.64 [R1+0xbc8], R14 ;  /* 0x000bc80e01007387 */ /* 0x0001e60000100a00 */
[----:B0-----:R-:W2:Y:S01]  /*7b060*/  LDL.LU.64 R14, [R1+0x55e8] ;  /* 0x0055e800010e7983 */ /* 0x001ea20000300a00 */
[----:B------:R-:W3:Y:S02]  /*7b070*/  LDL.LU.64 R12, [R1+0x55e0] ;  /* 0x0055e000010c7983 */ /* 0x000ee40000300a00 */
[----:B------:R-:W2:Y:S02]  /*7b080*/  LDL.LU R4, [R1+0x640] ;  /* 0x0006400001047983 */ /* 0x000ea40000300800 */
[----:B------:R-:W2:Y:S01]  /*7b090*/  LDL.LU R5, [R1+0x644] ;  /* 0x0006440001057983 */ /* 0x000ea20000300800 */
[----:B------:R-:W2:Y:S01]  /*7b0a0*/  LDL.LU R6, [R1+0x648] ;  /* 0x0006480001067983 */ /* 0x000ea20000300800 */
[----:B------:R-:W2:Y:S02]  /*7b0b0*/  LDL.LU R7, [R1+0x64c] ;  /* 0x00064c0001077983 */ /* 0x000ea40000300800 */
[----:B----4-:R-:W-:Y:S02]  /*7b0c0*/  STL [R1+0x5558], R23 ;  /* 0x0055581701007387 */ /* 0x010fe40000100800 */
[----:B------:R0:W-:Y:S02]  /*7b0d0*/  STL.64 [R1+0x5550], R20 ;  /* 0x0055501401007387 */ /* 0x0001e40000100a00 */
[----:B0-----:R-:W4:Y:S01]  /*7b0e0*/  LDL.LU R20, [R1+0x220] ;  /* 0x0002200001147983 */ /* 0x001f220000300800 */
[----:B------:R-:W4:Y:S02]  /*7b0f0*/  LDL.LU R21, [R1+0x224] ;  /* 0x0002240001157983 */ /* 0x000f240000300800 */
[----:B------:R-:W2:Y:S02]  /*7b100*/  LDL.LU R22, [R1+0x228] ;  /* 0x0002280001167983 */ /* 0x000ea40000300800 */
[----:B------:R-:W2:Y:S02]  /*7b110*/  LDL.LU R23, [R1+0x22c] ;  /* 0x00022c0001177983 */ /* 0x000ea40000300800 */
[----:B--2---:R0:W-:Y:S01]  /*7b120*/  STL.64 [R1+0x5568], R22 ;  /* 0x0055681601007387 */ /* 0x0041e20000100a00 */
[----:B----4-:R-:W-:Y:S02]  /*7b130*/  STL.64 [R1+0x5560], R20 ;  /* 0x0055601401007387 */ /* 0x010fe40000100a00 */
[----:B0-----:R-:W-:-:S02]  /*7b140*/  IMAD.MOV.U32 R22, RZ, RZ, R17 ;  /* 0x000000ffff167224 */ /* 0x001fc400078e0011 */
        /* <DEDUP_REMOVED lines=8> */
[----:B------:R0:W-:Y:S04]  /*7b1d0*/  STL.64 [R1+0x5590], R22 ;  /* 0x0055901601007387 */ /* 0x0001e80000100a00 */
[----:B0-----:R-:W3:Y:S01]  /*7b1e0*/  LDL.64 R22, [R1+0x48] ;  /* 0x0000480001167983 */ /* 0x001ee20000100a00 */
[C---:B------:R-:W-:Y:S03]  /*7b1f0*/  HMMA.16816.F32 R8, R24.reuse, R14, R8 ;  /* 0x0000000e1808723c */ /* 0x040fe60000001808 */
[----:B---3--:R0:W-:Y:S04]  /*7b200*/  STL.64 [R1+0x5598], R22 ;  /* 0x0055981601007387 */ /* 0x0081e80000100a00 */
[----:B0-----:R-:W3:Y:S04]  /*7b210*/  LDL.64 R22, [R1+0x58] ;  /* 0x0000580001167983 */ /* 0x001ee80000100a00 */
[----:B---3--:R0:W-:Y:S04]  /*7b220*/  STL.64 [R1+0x55a0], R22 ;  /* 0x0055a01601007387 */ /* 0x0081e80000100a00 */
[----:B0-----:R-:W3:Y:S08]  /*7b230*/  LDL.64 R22, [R1+0x68] ;  /* 0x0000680001167983 */ /* 0x001ef00000100a00 */
[----:B------:R-:W-:Y:S02]  /*7b240*/  STL.64 [R1+0xba0], R8 ;  /* 0x000ba00801007387 */ /* 0x000fe40000100a00 */
[----:B------:R0:W-:Y:S02]  /*7b250*/  STL.64 [R1+0xba8], R10 ;  /* 0x000ba80a01007387 */ /* 0x0001e40000100a00 */
[----:B0-----:R-:W4:Y:S01]  /*7b260*/  LDL.LU.64 R10, [R1+0x55d8] ;  /* 0x0055d800010a7983 */ /* 0x001f220000300a00 */
[----:B------:R-:W2:Y:S02]  /*7b270*/  LDL.LU.64 R8, [R1+0x55d0] ;  /* 0x0055d00001087983 */ /* 0x000ea40000300a00 */
[----:B------:R0:W-:Y:S02]  /*7b280*/  STL.64 [R1+0x54b8], R14 ;  /* 0x0054b80e01007387 */ /* 0x0001e40000100a00 */
[----:B------:R-:W2:Y:S01]  /*7b290*/  LDL.LU R12, [R1+0x250] ;  /* 0x00025000010c7983 */ /* 0x000ea20000300800 */
[----:B------:R-:W2:Y:S04]  /*7b2a0*/  LDL.LU R13, [R1+0x254] ;  /* 0x00025400010d7983 */ /* 0x000ea80000300800 */
        /* <DEDUP_REMOVED lines=13> */
[----:B------:R-:W-:Y:S02]  /*7b380*/  STL.64 [R1+0x54c0], R10 ;  /* 0x0054c00a01007387 */ /* 0x000fe40000100a00 */
[----:B------:R0:W-:Y:S02]  /*7b390*/  STL.64 [R1+0x5570], R8 ;  /* 0x0055700801007387 */ /* 0x0001e40000100a00 */
[----:B0-----:R-:W2:Y:S01]  /*7b3a0*/  LDL.LU R8, [R1+0x230] ;  /* 0x0002300001087983 */ /* 0x001ea20000300800 */
[----:B------:R-:W2:Y:S02]  /*7b3b0*/  LDL.LU R9, [R1+0x234] ;  /* 0x0002340001097983 */ /* 0x000ea40000300800 */
[----:B------:R-:W2:Y:S02]  /*7b3c0*/  LDL.LU R10, [R1+0x238] ;  /* 0x00023800010a7983 */ /* 0x000ea40000300800 */
[----:B------:R-:W2:Y:S01]  /*7b3d0*/  LDL.LU R11, [R1+0x23c] ;  /* 0x00023c00010b7983 */ /* 0x000ea20000300800 */
[----:B----4-:R-:W-:Y:S01]  /*7b3e0*/  HMMA.16816.F32 R24, R24, R6, R16 ;  /* 0x000000061818723c */ /* 0x010fe20000001810 */
[----:B--2---:R-:W-:Y:S01]  /*7b3f0*/  STL.64 [R1+0x5588], R10 ;  /* 0x0055880a01007387 */ /* 0x004fe20000100a00 */
[----:B------:R0:W-:Y:S03]  /*7b400*/  STL.64 [R1+0x5580], R8 ;  /* 0x0055800801007387 */ /* 0x0001e60000100a00 */
[----:B0-----:R-:W2:Y:S01]  /*7b410*/  LDL.LU R8, [R1+0x240] ;  /* 0x0002400001087983 */ /* 0x001ea20000300800 */
[----:B------:R-:W2:Y:S02]  /*7b420*/  LDL.LU R9, [R1+0x244] ;  /* 0x0002440001097983 */ /* 0x000ea40000300800 */
[----:B------:R-:W2:Y:S02]  /*7b430*/  LDL.LU R10, [R1+0x248] ;  /* 0x00024800010a7983 */ /* 0x000ea40000300800 */
[----:B------:R-:W2:Y:S01]  /*7b440*/  LDL.LU R11, [R1+0x24c] ;  /* 0x00024c00010b7983 */ /* 0x000ea20000300800 */
[----:B------:R-:W4:Y:S01]  /*7b450*/  LDL.LU.64 R18, [R1+0x55c0] ;  /* 0x0055c00001127983 */ /* 0x000f220000300a00 */
[----:B------:R-:W4:Y:S11]  /*7b460*/  LDL.LU.64 R16, [R1+0x55b8] ;  /* 0x0055b80001107983 */ /* 0x000f360000300a00 */
[----:B------:R-:W-:Y:S02]  /*7b470*/  STL.64 [R1+0xb40], R24 ;  /* 0x000b401801007387 */ /* 0x000fe40000100a00 */
[----:B------:R-:W-:Y:S01]  /*7b480*/  STL.64 [R1+0xb48], R26 ;  /* 0x000b481a01007387 */ /* 0x000fe20000100a00 */
[----:B------:R0:W-:Y:S01]  /*7b490*/  STL.64 [R1+0x54b0], R6 ;  /* 0x0054b00601007387 */ /* 0x0001e20000100a00 */
[----:B------:R-:W2:Y:S02]  /*7b4a0*/  LDL.LU R4, [R1+0x260] ;  /* 0x0002600001047983 */ /* 0x000ea40000300800 */
[----:B------:R-:W2:Y:S01]  /*7b4b0*/  LDL.LU R5, [R1+0x264] ;  /* 0x0002640001057983 */ /* 0x000ea20000300800 */
[----:B0-----:R-:W2:Y:S01]  /*7b4c0*/  LDL.LU R6, [R1+0x268] ;  /* 0x0002680001067983 */ /* 0x001ea20000300800 */
[----:B------:R-:W2:Y:S02]  /*7b4d0*/  LDL.LU R7, [R1+0x26c] ;  /* 0x00026c0001077983 */ /* 0x000ea40000300800 */
[----:B------:R-:W-:-:S02]  /*7b4e0*/  IMAD.MOV.U32 R26, RZ, RZ, R3 ;  /* 0x000000ffff1a7224 */ /* 0x000fc400078e0003 */
[----:B------:R-:W-:Y:S02]  /*7b4f0*/  IMAD.MOV.U32 R27, RZ, RZ, R2 ;  /* 0x000000ffff1b7224 */ /* 0x000fe400078e0002 */
[----:B---3--:R-:W-:Y:S02]  /*7b500*/  IMAD.MOV.U32 R3, RZ, RZ, R22 ;  /* 0x000000ffff037224 */ /* 0x008fe400078e0016 */
[----:B------:R-:W-:Y:S01]  /*7b510*/  IMAD.MOV.U32 R2, RZ, RZ, R23 ;  /* 0x000000ffff027224 */ /* 0x000fe200078e0017 */
[C---:B----4-:R-:W-:Y:S11]  /*7b520*/  HMMA.16816.F32 R12, R16.reuse, R22, R12 ;  /* 0x00000016100c723c */ /* 0x050ff6000000180c */
[----:B------:R-:W-:Y:S11]  /*7b530*/  @!UPT UIADD3 URZ, URZ, URZ, URZ ;  /* 0x0000003f3f3ff290 */ /* 0x000ff6000fffe03f */
[----:B------:R-:W-:Y:S01]  /*7b540*/  @!UPT UIADD3 URZ, URZ, URZ, URZ ;  /* 0x0000003f3f3ff290 */ /* 0x000fe2000fffe03f */
[----:B------:R-:W-:Y:S01]  /*7b550*/  STL.64 [R1+0xb20], R12 ;  /* 0x000b200c01007387 */ /* 0x000fe20000100a00 */
[----:B------:R0:W-:Y:S03]  /*7b560*/  STL.64 [R1+0xb28], R14 ;  /* 0x000b280e01007387 */ /* 0x0001e60000100a00 */
[----:B0-----:R-:W3:Y:S01]  /*7b570*/  LDL.LU.64 R14, [R1+0x55b0] ;  /* 0x0055b000010e7983 */ /* 0x001ee20000300a00 */
[----:B------:R-:W3:Y:S02]  /*7b580*/  LDL.LU.64 R12, [R1+0x55a8] ;  /* 0x0055a800010c7983 */ /* 0x000ee40000300a00 */
[----:B------:R-:W2:Y:S02]  /*7b590*/  LDL.LU.64 R22, [R1+0x55a0] ;  /* 0x0055a00001167983 */ /* 0x000ea40000300a00 */
[C---:B--2---:R-:W-:Y:S11]  /*7b5a0*/  HMMA.16816.F32 R4, R16.reuse, R22, R4 ;  /* 0x000000161004723c */ /* 0x044ff60000001804 */
[----:B------:R-:W-:Y:S11]  /*7b5b0*/  @!UPT UIADD3 URZ, URZ, URZ, URZ ;  /* 0x0000003f3f3ff290 */ /* 0x000ff6000fffe03f */
[----:B------:R-:W-:Y:S01]  /*7b5c0*/  @!UPT UIADD3 URZ, URZ, URZ, URZ ;  /* 0x0000003f3f3ff290 */ /* 0x000fe2000fffe03f */
[----:B------:R0:W-:Y:S01]  /*7b5d0*/  STL.64 [R1+0xb10], R4 ;  /* 0x000b100401007387 */ /* 0x0001e20000100a00 */
[----:B------:R-:W-:Y:S02]  /*7b5e0*/  STL.64 [R1+0xb18], R6 ;  /* 0x000b180601007387 */ /* 0x000fe40000100a00 */
[----:B0-----:R-:W-:Y:S02]  /*7b5f0*/  IMAD.MOV.U32 R5, RZ, RZ, R22 ;  /* 0x000000ffff057224 */ /* 0x001fe400078e0016 */
[----:B------:R-:W-:Y:S02]  /*7b600*/  IMAD.MOV.U32 R4, RZ, RZ, R23 ;  /* 0x000000ffff047224 */ /* 0x000fe400078e0017 */
        /* <DEDUP_REMOVED lines=21> */
[----:B0-----:R-:W3:Y:S01]  /*7b760*/  LDL.LU.64 R22, [R1+0x5568] ;  /* 0x0055680001167983 */ /* 0x001ee20000300a00 */
[----:B------:R-:W3:Y:S02]  /*7b770*/  LDL.LU.64 R20, [R1+0x5560] ;  /* 0x0055600001147983 */ /* 0x000ee40000300a00 */
[----:B---3--:R-:W-:Y:S01]  /*7b780*/  HMMA.16816.F32 R24, R16, R26, R20 ;  /* 0x0000001a1018723c */ /* 0x008fe20000001814 */
[----:B------:R-:W3:Y:S01]  /*7b790*/  LDL.LU R23, [R1+0x5558] ;  /* 0x0055580001177983 */ /* 0x000ee20000300800 */
[----:B------:R-:W4:Y:S11]  /*7b7a0*/  LDL.LU.64 R20, [R1+0x5550] ;  /* 0x0055500001147983 */ /* 0x000f360000300a00 */
[----:B------:R-:W-:Y:S10]  /*7b7b0*/  @!UPT UIADD3 URZ, URZ, URZ, URZ ;  /* 0x0000003f3f3ff290 */ /* 0x000ff4000fffe03f */
[----:B------:R-:W-:Y:S01]  /*7b7c0*/  STL.64 [R1+0xa90], R24 ;  /* 0x000a901801007387 */ /* 0x000fe20000100a00 */
[----:B------:R-:W-:Y:S03]  /*7b7d0*/  STL.64 [R1+0xa98], R26 ;  /* 0x000a981a01007387 */ /* 0x000fe60000100a00 */
[----:B---3--:R0:W1:Y:S01]  /*7b7e0*/  LDSM.16.MT88.4 R24, [R23+0x22180] ;  /* 0x022180001718783b */ /* 0x0080620000004200 */
[----:B----4-:R-:W-:Y:S02]  /*7b7f0*/  IMAD.MOV.U32 R6, RZ, RZ, R21 ;  /* 0x000000ffff067224 */ /* 0x010fe400078e0015 */
[----:B------:R-:W-:-:S05]  /*7b800*/  IMAD.MOV.U32 R7, RZ, RZ, R20 ;  /* 0x000000ffff077224 */ /* 0x000fca00078e0014 */
[----:B------:R-:W-:Y:S01]  /*7b810*/  STL.64 [R1+0x54c8], R6 ;  /* 0x0054c80601007387 */ /* 0x000fe20000100a00 */
[----:B------:R-:W3:Y:S02]  /*7b820*/  LDL.LU R20, [R1+0x530] ;  /* 0x0005300001147983 */ /* 0x000ee40000300800 */
[----:B------:R-:W3:Y:S02]  /*7b830*/  LDL.LU R21, [R1+0x534] ;  /* 0x0005340001157983 */ /* 0x000ee40000300800 */
[----:B------:R-:W4:Y:S01]  /*7b840*/  LDL.LU R22, [R1+0x538] ;  /* 0x0005380001167983 */ /* 0x000f220000300800 */
[----:B0-----:R-:W4:Y:S01]  /*7b850*/  LDL.LU R23, [R1+0x53c] ;  /* 0x00053c0001177983 */ /* 0x001f220000300800 */
[----:B--2---:R-:W-:-:S03]  /*7b860*/  IMAD.MOV.U32 R15, RZ, RZ, R8 ;  /* 0x000000ffff0f7224 */ /* 0x004fc600078e0008 */
[----:B----4-:R-:W-:Y:S01]  /*7b870*/  STL.64 [R1+0x54d8], R22 ;  /* 0x0054d81601007387 */ /* 0x010fe20000100a00 */
[----:B---3--:R-:W-:Y:S02]  /*7b880*/  STL.64 [R1+0x54d0], R20 ;  /* 0x0054d01401007387 */ /* 0x008fe40000100a00 */
[----:B------:R-:W2:Y:S02]  /*7b890*/  LDL R14, [R1+0x88] ;  /* 0x00008800010e7983 */ /* 0x000ea40000100800 */
[----:B------:R-:W3:Y:S01]  /*7b8a0*/  LDL.LU R8, [R1+0x5548] ;  /* 0x0055480001087983 */ /* 0x000ee20000300800 */
[----:B--2---:R0:W-:Y:S01]  /*7b8b0*/  STL.64 [R1+0x54e8], R14 ;  /* 0x0054e80e01007387 */ /* 0x0041e20000100a00 */
[----:B------:R-:W-:Y:S03]  /*7b8c0*/  STL.64 [R1+0x54e0], R12 ;  /* 0x0054e00c01007387 */ /* 0x000fe60000100a00 */
[----:B0-----:R-:W2:Y:S04]  /*7b8d0*/  LDL.64 R14, [R1+0xa8] ;  /* 0x0000a800010e7983 */ /* 0x001ea80000100a00 */
[----:B--2---:R0:W-:Y:S02]  /*7b8e0*/  STL.64 [R1+0x5500], R14 ;  /* 0x0055000e01007387 */ /* 0x0041e40000100a00 */
[----:B0-----:R-:W-:-:S02]  /*7b8f0*/  IMAD.MOV.U32 R14, RZ, RZ, R9 ;  /* 0x000000ffff0e7224 */ /* 0x001fc400078e0009 */
[----:B------:R-:W-:Y:S01]  /*7b900*/  IMAD.MOV.U32 R15, RZ, RZ, R0 ;  /* 0x000000ffff0f7224 */ /* 0x000fe200078e0000 */
[----:B------:R-:W2:Y:S01]  /*7b910*/  LDL.LU R9, [R1+0x5544] ;  /* 0x0055440001097983 */ /* 0x000ea20000300800 */
[----:B------:R-:W4:Y:S03]  /*7b920*/  LDL.LU R0, [R1+0x5540] ;  /* 0x0055400001007983 */ /* 0x000f260000300800 */
[----:B------:R0:W-:Y:S01]  /*7b930*/  STL.64 [R1+0x5518], R14 ;  /* 0x0055180e01007387 */ /* 0x0001e20000100a00 */
[----:B------:R-:W2:Y:S02]  /*7b940*/  LDL.LU R12, [R1+0x590] ;  /* 0x00059000010c7983 */ /* 0x000ea40000300800 */
[----:B------:R-:W2:Y:S01]  /*7b950*/  LDL.LU R13, [R1+0x594] ;  /* 0x00059400010d7983 */ /* 0x000ea20000300800 */
[----:B0-----:R-:W2:Y:S01]  /*7b960*/  LDL.LU R14, [R1+0x598] ;  /* 0x00059800010e7983 */ /* 0x001ea20000300800 */
[----:B------:R-:W2:Y:S03]  /*7b970*/  LDL.LU R15, [R1+0x59c] ;  /* 0x00059c00010f7983 */ /* 0x000ea60000300800 */
[----:B--2---:R3:W-:Y:S01]  /*7b980*/  STL.64 [R1+0x5528], R14 ;  /* 0x0055280e01007387 */ /* 0x0047e20000100a00 */
[----:B------:R-:W-:Y:S02]  /*7b990*/  STL.64 [R1+0x5520], R12 ;  /* 0x0055200c01007387 */ /* 0x000fe40000100a00 */
[----:B---3--:R-:W-:-:S02]  /*7b9a0*/  IMAD.MOV.U32 R15, RZ, RZ, R8 ;  /* 0x000000ffff0f7224 */ /* 0x008fc400078e0008 */
[----:B------:R-:W-:Y:S01]  /*7b9b0*/  IMAD.MOV.U32 R14, RZ, RZ, R9 ;  /* 0x000000ffff0e7224 */ /* 0x000fe200078e0009 */
[----:B------:R-:W2:Y:S01]  /*7b9c0*/  LDL.LU R8, [R1+0x550] ;  /* 0x0005500001087983 */ /* 0x000ea20000300800 */
[----:B------:R-:W2:Y:S02]  /*7b9d0*/  LDL.LU R9, [R1+0x554] ;  /* 0x0005540001097983 */ /* 0x000ea40000300800 */
[----:B------:R-:W3:Y:S02]  /*7b9e0*/  LDL.LU R10, [R1+0x558] ;  /* 0x00055800010a7983 */ /* 0x000ee40000300800 */
[----:B------:R-:W3:Y:S02]  /*7b9f0*/  LDL.LU R11, [R1+0x55c] ;  /* 0x00055c00010b7983 */ /* 0x000ee40000300800 */
[----:B---3--:R-:W-:Y:S01]  /*7ba00*/  STL.64 [R1+0x54f8], R10 ;  /* 0x0054f80a01007387 */ /* 0x008fe20000100a00 */
[----:B--2---:R0:W-:Y:S03]  /*7ba10*/  STL.64 [R1+0x54f0], R8 ;  /* 0x0054f00801007387 */ /* 0x0041e60000100a00 */
        /* <DEDUP_REMOVED lines=15> */
[----:B------:R-:W2:Y:S01]  /*7bb10*/  LDL.LU R11, [R1+0x5ac] ;  /* 0x0005ac00010b7983 */ /* 0x000ea20000300800 */
[----:B------:R-:W3:Y:S01]  /*7bb20*/  LDL.LU R20, [R1+0x560] ;  /* 0x0005600001147983 */ /* 0x000ee20000300800 */
[----:B------:R-:W3:Y:S02]  /*7bb30*/  LDL.LU R21, [R1+0x564] ;  /* 0x0005640001157983 */ /* 0x000ee40000300800 */
[----:B------:R-:W3:Y:S02]  /*7bb40*/  LDL.LU R22, [R1+0x568] ;  /* 0x0005680001167983 */ /* 0x000ee40000300800 */
[----:B------:R-:W3:Y:S01]  /*7bb50*/  LDL.LU R23, [R1+0x56c] ;  /* 0x00056c0001177983 */ /* 0x000ee20000300800 */
[----:B-1----:R0:W-:Y:S01]  /*7bb60*/  STL.64 [R1+0x5388], R26 ;  /* 0x0053881a01007387 */ /* 0x0021e20000100a00 */
[----:B------:R-:W-:Y:S03]  /*7bb70*/  STL.64 [R1+0x5380], R24 ;  /* 0x0053801801007387 */ /* 0x000fe60000100a00 */
[----:B0-----:R-:W3:Y:S01]  /*7bb80*/  LDL.64 R26, [R1+0xc8] ;  /* 0x0000c800011a7983 */ /* 0x001ee20000100a00 */
[C---:B--2---:R-:W-:Y:S03]  /*7bb90*/  HMMA.16816.F32 R12, R16.reuse, R14, R8 ;  /* 0x0000000e100c723c */ /* 0x044fe60000001808 */
[----:B------:R-:W2:Y:S01]  /*7bba0*/  LDL.LU.64 R10, [R1+0x5538] ;  /* 0x00553800010a7983 */ /* 0x000ea20000300a00 */
[----:B------:R-:W2:Y:S11]  /*7bbb0*/  LDL.LU.64 R8, [R1+0x5530] ;  /* 0x0055300001087983 */ /* 0x000eb60000300a00 */
[----:B------:R-:W-:Y:S08]  /*7bbc0*/  @!UPT UIADD3 URZ, URZ, URZ, URZ ;  /* 0x0000003f3f3ff290 */ /* 0x000ff0000fffe03f */
[----:B------:R-:W-:Y:S01]  /*7bbd0*/  STL.64 [R1+0xa80], R12 ;  /* 0x000a800c01007387 */ /* 0x000fe20000100a00 */
[----:B------:R0:W-:Y:S03]  /*7bbe0*/  STL.64 [R1+0xa88], R14 ;  /* 0x000a880e01007387 */ /* 0x0001e60000100a00 */
[----:B0-----:R-:W3:Y:S01]  /*7bbf0*/  LDL.LU.64 R14, [R1+0x5528] ;  /* 0x00552800010e7983 */ /* 0x001ee20000300a00 */
[----:B------:R-:W3:Y:S02]  /*7bc00*/  LDL.LU.64 R12, [R1+0x5520] ;  /* 0x00552000010c7983 */ /* 0x000ee40000300a00 */
[C---:B---3--:R-:W-:Y:S11]  /*7bc10*/  HMMA.16816.F32 R12, R16.reuse, R26, R12 ;  /* 0x0000001a100c723c */ /* 0x048ff6000000180c */
[----:B------:R-:W-:Y:S11]  /*7bc20*/  @!UPT UIADD3 URZ, URZ, URZ, URZ ;  /* 0x0000003f3f3ff290 */ /* 0x000ff6000fffe03f */
[----:B------:R-:W-:Y:S01]  /*7bc30*/  @!UPT UIADD3 URZ, URZ, URZ, URZ ;  /* 0x0000003f3f3ff290 */ /* 0x000fe2000fffe03f */
        /* <DEDUP_REMOVED lines=10> */
[----:B--2---:R-:W-:Y:S01]  /*7bce0*/  HMMA.16816.F32 R8, R16, R14, R8 ;  /* 0x0000000e1008723c */ /* 0x004fe20000001808 */
        /* <DEDUP_REMOVED lines=8> */
[----:B------:R-:W3:Y:S01]  /*7bd70*/  LDL.LU.64 R12, [R1+0x54e0] ;  /* 0x0054e000010c7983 */ /* 0x000ee20000300a00 */
[----:B------:R-:W-:Y:S01]  /*7bd80*/  STL.64 [R1+0x5420], R26 ;  /* 0x0054201a01007387 */ /* 0x000fe20000100a00 */
[----:B------:R0:W-:Y:S03]  /*7bd90*/  STL.64 [R1+0x5418], R24 ;  /* 0x0054181801007387 */ /* 0x0001e60000100a00 */
[----:B0-----:R-:W2:Y:S01]  /*7bda0*/  LDL.LU R24, [R1+0x140] ;  /* 0x0001400001187983 */ /* 0x001ea20000300800 */
[----:B------:R-:W2:Y:S02]  /*7bdb0*/  LDL.LU R25, [R1+0x144] ;  /* 0x0001440001197983 */ /* 0x000ea40000300800 */
[----:B------:R-:W2:Y:S02]  /*7bdc0*/  LDL.LU R26, [R1+0x148] ;  /* 0x00014800011a7983 */ /* 0x000ea40000300800 */
[----:B------:R-:W2:Y:S02]  /*7bdd0*/  LDL.LU R27, [R1+0x14c] ;  /* 0x00014c00011b7983 */ /* 0x000ea40000300800 */
[----:B--2---:R0:W-:Y:S01]  /*7bde0*/  STL.64 [R1+0x5430], R26 ;  /* 0x0054301a01007387 */ /* 0x0041e20000100a00 */
[----:B------:R-:W-:Y:S03]  /*7bdf0*/  STL.64 [R1+0x5428], R24 ;  /* 0x0054281801007387 */ /* 0x000fe60000100a00 */
[----:B0-----:R-:W2:Y:S04]  /*7be00*/  LDL.64 R26, [R1+0x28] ;  /* 0x00002800011a7983 */ /* 0x001ea80000100a00 */
[----:B--2---:R0:W-:Y:S04]  /*7be10*/  STL.64 [R1+0x5440], R26 ;  /* 0x0054401a01007387 */ /* 0x0041e80000100a00 */
[----:B0-----:R-:W2:Y:S01]  /*7be20*/  LDL.64 R26, [R1+0x38] ;  /* 0x00003800011a7983 */ /* 0x001ea20000100a00 */
[----:B------:R-:W-:-:S02]  /*7be30*/  IMAD.MOV.U32 R6, RZ, RZ, R29 ;  /* 0x000000ffff067224 */ /* 0x000fc400078e001d */
[----:B------:R-:W-:Y:S01]  /*7be40*/  IMAD.MOV.U32 R7, RZ, RZ, R28 ;  /* 0x000000ffff077224 */ /* 0x000fe200078e001c */
[----:B--2---:R3:W-:Y:S02]  /*7be50*/  STL.64 [R1+0x5458], R26 ;  /* 0x0054581a01007387 */ /* 0x0047e40000100a00 */
[----:B---3--:R-:W-:Y:S02]  /*7be60*/  IMAD.MOV.U32 R26, RZ, RZ, R13 ;  /* 0x000000ffff1a7224 */ /* 0x008fe400078e000d */
[----:B------:R-:W-:-:S05]  /*7be70*/  IMAD.MOV.U32 R27, RZ, RZ, R12 ;  /* 0x000000ffff1b7224 */ /* 0x000fca00078e000c */
[----:B------:R0:W-:Y:S01]  /*7be80*/  STL.64 [R1+0x5470], R26 ;  /* 0x0054701a01007387 */ /* 0x0001e20000100a00 */
[----:B------:R-:W-:Y:S01]  /*7be90*/  HMMA.16816.F32 R12, R16, R14, R8 ;  /* 0x0000000e100c723c */ /* 0x000fe20000001808 */
[----:B0-----:R-:W-:Y:S02]  /*7bea0*/  IMAD.MOV.U32 R26, RZ, RZ, R5 ;  /* 0x000000ffff1a7224 */ /* 0x001fe400078e0005 */
[----:B------:R-:W-:-:S05]  /*7beb0*/  IMAD.MOV.U32 R27, RZ, RZ, R4 ;  /* 0x000000ffff1b7224 */ /* 0x000fca00078e0004 */
[C---:B------:R-:W-:Y:S01]  /*7bec0*/  HMMA.16816.F32 R4, R16.reuse, R6, R20 ;  /* 0x000000061004723c */ /* 0x040fe20000001814 */
[----:B------:R0:W-:Y:S01]  /*7bed0*/  STL.64 [R1+0x5488], R26 ;  /* 0x0054881a01007387 */ /* 0x0001e20000100a00 */
[----:B------:R-:W2:Y:S02]  /*7bee0*/  LDL.LU R24, [R1+0x540] ;  /* 0x0005400001187983 */ /* 0x000ea40000300800 */
[----:B------:R-:W2:Y:S01]  /*7bef0*/  LDL.LU R25, [R1+0x544] ;  /* 0x0005440001197983 */ /* 0x000ea20000300800 */
[----:B0-----:R-:W2:Y:S01]  /*7bf00*/  LDL.LU R26, [R1+0x548] ;  /* 0x00054800011a7983 */ /* 0x001ea20000300800 */
[----:B------:R-:W2:Y:S02]  /*7bf10*/  LDL.LU R27, [R1+0x54c] ;  /* 0x00054c00011b7983 */ /* 0x000ea40000300800 */
[----:B------:R-:W3:Y:S02]  /*7bf20*/  LDL.LU.64 R22, [R1+0x54d8] ;  /* 0x0054d80001167983 */ /* 0x000ee40000300a00 */
[----:B------:R-:W3:Y:S11]  /*7bf30*/  LDL.LU.64 R20, [R1+0x54d0] ;  /* 0x0054d00001147983 */ /* 0x000ef60000300a00 */
[----:B------:R-:W-:Y:S02]  /*7bf40*/  @!UPT UIADD3 URZ, URZ, URZ, URZ ;  /* 0x0000003f3f3ff290 */ /* 0x000fe4000fffe03f */
[----:B------:R-:W-:Y:S01]  /*7bf50*/  STL.64 [R1+0x9e0], R4 ;  /* 0x0009e00401007387 */ /* 0x000fe20000100a00 */
[----:B------:R0:W-:Y:S03]  /*7bf60*/  STL.64 [R1+0x9e8], R6 ;  /* 0x0009e80601007387 */ /* 0x0001e60000100a00 */
[----:B0-----:R-:W2:Y:S01]  /*7bf70*/  LDL.LU.64 R6, [R1+0x54c8] ;  /* 0x0054c80001067983 */ /* 0x001ea20000300a00 */
[----:B------:R-:W3:Y:S02]  /*7bf80*/  LDL.LU.64 R10, [R1+0x54c0] ;  /* 0x0054c000010a7983 */ /* 0x000ee40000300a00 */
[----:B------:R-:W-:Y:S02]  /*7bf90*/  STL.64 [R1+0x9c0], R12 ;  /* 0x0009c00c01007387 */ /* 0x000fe40000100a00 */
[----:B------:R0:W-:Y:S02]  /*7bfa0*/  STL.64 [R1+0x9c8], R14 ;  /* 0x0009c80e01007387 */ /* 0x0001e40000100a00 */
[----:B0-----:R-:W3:Y:S01]  /*7bfb0*/  LDL.LU.64 R14, [R1+0x54b8] ;  /* 0x0054b800010e7983 */ /* 0x001ee20000300a00 */
[C---:B--2---:R-:W-:Y:S08]  /*7bfc0*/  HMMA.16816.F32 R24, R16.reuse, R6, R24 ;  /* 0x000000061018723c */ /* 0x044ff00000001818 */
[C---:B---3--:R-:W-:Y:S11]  /*7bfd0*/  HMMA.16816.F32 R4, R16.reuse, R14, R20 ;  /* 0x0000000e1004723c */ /* 0x048ff60000001814 */
[----:B------:R-:W-:Y:S04]  /*7bfe0*/  @!UPT UIADD3 URZ, URZ, URZ, URZ ;  /* 0x0000003f3f3ff290 */ /* 0x000fe8000fffe03f */
[----:B------:R-:W-:Y:S01]  /*7bff0*/  STL.64 [R1+0x9a0], R24 ;  /* 0x0009a01801007387 */ /* 0x000fe20000100a00 */
[----:B------:R-:W-:Y:S07]  /*7c000*/  STL.64 [R1+0x9a8], R26 ;  /* 0x0009a81a01007387 */ /* 0x000fee0000100a00 */
[----:B------:R0:W-:Y:S01]  /*7c010*/  STL.64 [R1+0x980], R4 ;  /* 0x0009800401007387 */ /* 0x0001e20000100a00 */
[----:B------:R1:W-:Y:S03]  /*7c020*/  STL.64 [R1+0x988], R6 ;  /* 0x0009880601007387 */ /* 0x0003e60000100a00 */
[----:B0-----:R-:W2:Y:S01]  /*7c030*/  LDL.LU R4, [R1+0x520] ;  /* 0x0005200001047983 */ /* 0x001ea20000300800 */
[----:B------:R-:W2:Y:S02]  /*7c040*/  LDL.LU R5, [R1+0x524] ;  /* 0x0005240001057983 */ /* 0x000ea40000300800 */
[----:B-1----:R-:W2:Y:S02]  /*7c050*/  LDL.LU R6, [R1+0x528] ;  /* 0x0005280001067983 */ /* 0x002ea40000300800 */
[----:B------:R-:W2:Y:S01]  /*7c060*/  LDL.LU R7, [R1+0x52c] ;  /* 0x00052c0001077983 */ /* 0x000ea20000300800 */
[----:B------:R-:W3:Y:S01]  /*7c070*/  LDL.LU R20, [R1+0x210] ;  /* 0x0002100001147983 */ /* 0x000ee20000300800 */
[----:B------:R-:W3:Y:S02]  /*7c080*/  LDL.LU R21, [R1+0x214] ;  /* 0x0002140001157983 */ /* 0x000ee40000300800 */
[----:B------:R-:W3:Y:S02]  /*7c090*/  LDL.LU R22, [R1+0x218] ;  /* 0x0002180001167983 */ /* 0x000ee40000300800 */
[----:B------:R-:W3:Y:S01]  /*7c0a0*/  LDL.LU R23, [R1+0x21c] ;  /* 0x00021c0001177983 */ /* 0x000ee20000300800 */
[----:B------:R0:W-:Y:S01]  /*7c0b0*/  STL.64 [R1+0x5438], R14 ;  /* 0x0054380e01007387 */ /* 0x0001e20000100a00 */
[----:B------:R-:W2:Y:S02]  /*7c0c0*/  LDL.LU R12, [R1+0x150] ;  /* 0x00015000010c7983 */ /* 0x000ea40000300800 */
[----:B------:R-:W2:Y:S01]  /*7c0d0*/  LDL.LU R13, [R1+0x154] ;  /* 0x00015400010d7983 */ /* 0x000ea20000300800 */
[----:B0-----:R-:W2:Y:S01]  /*7c0e0*/  LDL.LU R14, [R1+0x158] ;  /* 0x00015800010e7983 */ /* 0x001ea20000300800 */
[----:B------:R-:W2:Y:S03]  /*7c0f0*/  LDL.LU R15, [R1+0x15c] ;  /* 0x00015c00010f7983 */ /* 0x000ea60000300800 */
[----:B--2---:R-:W-:Y:S01]  /*7c100*/  STL.64 [R1+0x5450], R14 ;  /* 0x0054500e01007387 */ /* 0x004fe20000100a00 */
[----:B------:R0:W-:Y:S03]  /*7c110*/  STL.64 [R1+0x5448], R12 ;  /* 0x0054480c01007387 */ /* 0x0001e60000100a00 */
[----:B0-----:R-:W2:Y:S01]  /*7c120*/  LDL.LU R12, [R1+0x160] ;  /* 0x00016000010c7983 */ /* 0x001ea20000300800 */
[----:B------:R-:W2:Y:S02]  /*7c130*/  LDL.LU R13, [R1+0x164] ;  /* 0x00016400010d7983 */ /* 0x000ea40000300800 */
[----:B------:R-:W2:Y:S02]  /*7c140*/  LDL.LU R14, [R1+0x168] ;  /* 0x00016800010e7983 */ /* 0x000ea40000300800 */
[----:B------:R-:W2:Y:S02]  /*7c150*/  LDL.LU R15, [R1+0x16c] ;  /* 0x00016c00010f7983 */ /* 0x000ea40000300800 */
[----:B--2---:R-:W-:Y:S01]  /*7c160*/  STL.64 [R1+0x5468], R14 ;  /* 0x0054680e01007387 */ /* 0x004fe20000100a00 */
[----:B------:R0:W-:Y:S03]  /*7c170*/  STL.64 [R1+0x5460], R12 ;  /* 0x0054600c01007387 */ /* 0x0001e60000100a00 */
[----:B0-----:R-:W2:Y:S01]  /*7c180*/  LDL.LU R12, [R1+0x170] ;  /* 0x00017000010c7983 */ /* 0x001ea20000300800 */
[----:B------:R-:W2:Y:S02]  /*7c190*/  LDL.LU R13, [R1+0x174] ;  /* 0x00017400010d7983 */ /* 0x000ea40000300800 */
[----:B------:R-:W2:Y:S02]  /*7c1a0*/  LDL.LU R14, [R1+0x178] ;  /* 0x00017800010e7983 */ /* 0x000ea40000300800 */
[----:B------:R-:W2:Y:S01]  /*7c1b0*/  LDL.LU R15, [R1+0x17c] ;  /* 0x00017c00010f7983 */ /* 0x000ea20000300800 */
[----:B------:R-:W-:Y:S01]  /*7c1c0*/  HMMA.16816.F32 R4, R16, R10, R4 ;  /* 0x0000000a1004723c */ /* 0x000fe20000001804 */
        /* <DEDUP_REMOVED lines=11> */
[----:B------:R-:W2:Y:S02]  /*7c280*/  LDL.LU R15, [R1+0x19c] ;  /* 0x00019c00010f7983 */ /* 0x000ea40000300800 */
[----:B------:R-:W-:Y:S01]  /*7c290*/  STL.64 [R1+0x950], R4 ;  /* 0x0009500401007387 */ /* 0x000fe20000100a00 */
[----:B------:R0:W-:Y:S03]  /*7c2a0*/  STL.64 [R1+0x958], R6 ;  /* 0x0009580601007387 */ /* 0x0001e60000100a00 */
[----:B0-----:R-:W3:Y:S01]  /*7c2b0*/  LDL.LU.64 R6, [R1+0x54b0] ;  /* 0x0054b00001067983 */ /* 0x001ee20000300a00 */
[----:B------:R-:W-:-:S02]  /*7c2c0*/  IMAD.MOV.U32 R26, RZ, RZ, R3 ;  /* 0x000000ffff1a7224 */ /* 0x000fc400078e0003 */
[----:B------:R-:W-:Y:S01]  /*7c2d0*/  IMAD.MOV.U32 R27, RZ, RZ, R2 ;  /* 0x000000ffff1b7224 */ /* 0x000fe200078e0002 */
[----:B---3--:R-:W-:Y:S01]  /*7c2e0*/  HMMA.16816.F32 R16, R16, R6, R20 ;  /* 0x000000061010723c */ /* 0x008fe20000001814 */
[----:B------:R-:W2:Y:S01]  /*7c2f0*/  LDL.LU.64 R22, [R1+0x54a8] ;  /* 0x0054a80001167983 */ /* 0x000ea20000300a00 */
[----:B------:R-:W2:Y:S11]  /*7c300*/  LDL.LU.64 R20, [R1+0x54a0] ;  /* 0x0054a00001147983 */ /* 0x000eb60000300a00 */
[----:B------:R-:W-:Y:S10]  /*7c310*/  @!UPT UIADD3 URZ, URZ, URZ, URZ ;  /* 0x0000003f3f3ff290 */ /* 0x000ff4000fffe03f */
[----:B------:R-:W-:Y:S01]  /*7c320*/  STL.64 [R1+0x930], R16 ;  /* 0x0009301001007387 */ /* 0x000fe20000100a00 */
[----:B------:R0:W-:Y:S03]  /*7c330*/  STL.64 [R1+0x938], R18 ;  /* 0x0009381201007387 */ /* 0x0001e60000100a00 */
[----:B0-----:R-:W3:Y:S01]  /*7c340*/  LDL.64 R18, [R1+0x18] ;  /* 0x0000180001127983 */ /* 0x001ee20000100a00 */
[----:B------:R0:W-:Y:S02]  /*7c350*/  STL.64 [R1+0x53c0], R6 ;  /* 0x0053c00601007387 */ /* 0x0001e40000100a00 */
[----:B------:R-:W3:Y:S02]  /*7c360*/  LDL.LU R4, [R1+0x470] ;  /* 0x0004700001047983 */ /* 0x000ee40000300800 */
[----:B------:R-:W3:Y:S01]  /*7c370*/  LDL.LU R5, [R1+0x474] ;  /* 0x0004740001057983 */ /* 0x000ee20000300800 */
[----:B0-----:R-:W3:Y:S01]  /*7c380*/  LDL.LU R6, [R1+0x478] ;  /* 0x0004780001067983 */ /* 0x001ee20000300800 */
[----:B------:R-:W3:Y:S01]  /*7c390*/  LDL.LU R7, [R1+0x47c] ;  /* 0x00047c0001077983 */ /* 0x000ee20000300800 */
        /* <DEDUP_REMOVED lines=30> */
[----:B------:R-:W-:Y:S01]  /*7c580*/  STL [R1+0x5344], R2 ;  /* 0x0053440201007387 */ /* 0x000fe20000100800 */
[----:B------:R-:W-:Y:S01]  /*7c590*/  STL [R1+0x5340], R3 ;  /* 0x0053400301007387 */ /* 0x000fe20000100800 */
        /* <DEDUP_REMOVED lines=9> */
[----:B------:R0:W-:Y:S01]  /*7c630*/  STL.64 [R1+0x53a8], R10 ;  /* 0x0053a80a01007387 */ /* 0x0001e20000100a00 */
[----:B------:R-:W-:Y:S01]  /*7c640*/  STL.64 [R1+0x53a0], R8 ;  /* 0x0053a00801007387 */ /* 0x000fe20000100a00 */
[----:B---3--:R-:W-:-:S02]  /*7c650*/  IMAD.MOV.U32 R13, RZ, RZ, R18 ;  /* 0x000000ffff0d7224 */ /* 0x008fc400078e0012 */
[----:B------:R-:W-:Y:S01]  /*7c660*/  IMAD.MOV.U32 R12, RZ, RZ, R19 ;  /* 0x000000ffff0c7224 */ /* 0x000fe200078e0013 */
[----:B0-----:R-:W3:Y:S01]  /*7c670*/  LDL.64 R10, [R1+0x8] ;  /* 0x00000800010a7983 */ /* 0x001ee20000100a00 */
[----:B--2---:R-:W-:Y:S03]  /*7c680*/  HMMA.16816.F32 R24, R20, R18, R24 ;  /* 0x000000121418723c */ /* 0x004fe60000001818 */
[----:B----4-:R-:W0:Y:S11]  /*7c690*/  LDSM.16.MT88.4 R16, [R0+0x22000] ;  /* 0x022000000010783b */ /* 0x010e360000004200 */
[----:B------:R-:W-:Y:S09]  /*7c6a0*/  @!UPT UIADD3 URZ, URZ, URZ, URZ ;  /* 0x0000003f3f3ff290 */ /* 0x000ff2000fffe03f */
[----:B------:R-:W-:Y:S01]  /*7c6b0*/  STL.64 [R1+0x690], R24 ;  /* 0x0006901801007387 */ /* 0x000fe20000100a00 */
[----:B------:R1:W-:Y:S03]  /*7c6c0*/  STL.64 [R1+0x698], R26 ;  /* 0x0006981a01007387 */ /* 0x0003e60000100a00 */
[----:B-1----:R-:W2:Y:S01]  /*7c6d0*/  LDL.LU.64 R26, [R1+0x5420] ;  /* 0x00542000011a7983 */ /* 0x002ea20000300a00 */
[----:B------:R-:W4:Y:S02]  /*7c6e0*/  LDL.LU.64 R24, [R1+0x5418] ;  /* 0x0054180001187983 */ /* 0x000f240000300a00 */
[----:B------:R-:W-:Y:S02]  /*7c6f0*/  STL.64 [R1+0x53b8], R14 ;  /* 0x0053b80e01007387 */ /* 0x000fe40000100a00 */
[----:B------:R1:W-:Y:S02]  /*7c700*/  STL.64 [R1+0x53b0], R12 ;  /* 0x0053b00c01007387 */ /* 0x0003e40000100a00 */
[----:B-1----:R-:W4:Y:S01]  /*7c710*/  LDL.LU R12, [R1+0x480] ;  /* 0x00048000010c7983 */ /* 0x002f220000300800 */
[----:B------:R-:W4:Y:S02]  /*7c720*/  LDL.LU R13, [R1+0x484] ;  /* 0x00048400010d7983 */ /* 0x000f240000300800 */
[----:B------:R-:W4:Y:S02]  /*7c730*/  LDL.LU R14, [R1+0x488] ;  /* 0x00048800010e7983 */ /* 0x000f240000300800 */
[----:B------:R-:W4:Y:S01]  /*7c740*/  LDL.LU R15, [R1+0x48c] ;  /* 0x00048c00010f7983 */ /* 0x000f220000300800 */
[----:B0-----:R-:W-:Y:S01]  /*7c750*/  STL.64 [R1+0x5268], R18 ;  /* 0x0052681201007387 */ /* 0x001fe20000100a00 */
[----:B------:R3:W-:Y:S02]  /*7c760*/  STL.64 [R1+0x5260], R16 ;  /* 0x0052601001007387 */ /* 0x0007e40000100a00 */
[----:B---3--:R-:W-:-:S02]  /*7c770*/  IMAD.MOV.U32 R17, RZ, RZ, R10 ;  /* 0x000000ffff117224 */ /* 0x008fc400078e000a */
[----:B------:R-:W-:Y:S01]  /*7c780*/  IMAD.MOV.U32 R16, RZ, RZ, R11 ;  /* 0x000000ffff107224 */ /* 0x000fe200078e000b */
[C---:B--2---:R-:W-:Y:S08]  /*7c790*/  HMMA.16816.F32 R4, R20.reuse, R26, R4 ;  /* 0x0000001a1404723c */ /* 0x044ff00000001804 */
[----:B----4-:R-:W-:Y:S01]  /*7c7a0*/  HMMA.16816.F32 R12, R20, R10, R12 ;  /* 0x0000000a140c723c */ /* 0x010fe2000000180c */
[----:B------:R-:W-:-:S02]  /*7c7b0*/  IMAD.MOV.U32 R18, RZ, RZ, R25 ;  /* 0x000000ffff127224 */ /* 0x000fc400078e0019 */
[----:B------:R-:W-:Y:S02]  /*7c7c0*/  IMAD.MOV.U32 R19, RZ, RZ, R24 ;  /* 0x000000ffff137224 */ /* 0x000fe400078e0018 */
[----:B------:R-:W-:Y:S02]  /*7c7d0*/  IMAD.MOV.U32 R29, RZ, RZ, R26 ;  /* 0x000000ffff1d7224 */ /* 0x000fe400078e001a */
[----:B------:R-:W-:Y:S11]  /*7c7e0*/  IMAD.MOV.U32 R28, RZ, RZ, R27 ;  /* 0x000000ffff1c7224 */ /* 0x000ff600078e001b */
[----:B------:R-:W-:Y:S05]  /*7c7f0*/  @!UPT UIADD3 URZ, URZ, URZ, URZ ;  /* 0x0000003f3f3ff290 */ /* 0x000fea000fffe03f */
[----:B------:R-:W-:Y:S01]  /*7c800*/  STL.64 [R1+0x680], R12 ;  /* 0x0006800c01007387 */ /* 0x000fe20000100a00 */
[----:B------:R-:W-:Y:S02]  /*7c810*/  STL.64 [R1+0x688], R14 ;  /* 0x0006880e01007387 */ /* 0x000fe40000100a00 */
[----:B------:R0:W-:Y:S02]  /*7c820*/  STL.64 [R1+0x5400], R18 ;  /* 0x0054001201007387 */ /* 0x0001e40000100a00 */
[----:B------:R-:W-:Y:S01]  /*7c830*/  STL.64 [R1+0x53f8], R16 ;  /* 0x0053f81001007387 */ /* 0x000fe20000100a00 */
[----:B------:R-:W-:Y:S01]  /*7c840*/  STL.64 [R1+0x670], R4 ;  /* 0x0006700401007387 */ /* 0x000fe20000100a00 */
[----:B------:R-:W-:Y:S03]  /*7c850*/  STL.64 [R1+0x678], R6 ;  /* 0x0006780601007387 */ /* 0x000fe60000100a00 */
[----:B0-----:R-:W2:Y:S01]  /*7c860*/  LDL.64 R18, [R1+0xb8] ;  /* 0x0000b80001127983 */ /* 0x001ea20000100a00 */
[----:B------:R-:W3:Y:S02]  /*7c870*/  LDL.LU R24, [R1+0x760] ;  /* 0x0007600001187983 */ /* 0x000ee40000300800 */
[----:B------:R-:W3:Y:S02]  /*7c880*/  LDL.LU R25, [R1+0x764] ;  /* 0x0007640001197983 */ /* 0x000ee40000300800 */
[----:B------:R-:W4:Y:S01]  /*7c890*/  LDL.LU R26, [R1+0x768] ;  /* 0x00076800011a7983 */ /* 0x000f220000300800 */
[----:B------:R-:W4:Y:S04]  /*7c8a0*/  LDL.LU R27, [R1+0x76c] ;  /* 0x00076c00011b7983 */ /* 0x000f280000300800 */
[----:B----4-:R-:W-:Y:S01]  /*7c8b0*/  STL.64 [R1+0x5410], R26 ;  /* 0x0054101a01007387 */ /* 0x010fe20000100a00 */
[----:B---3--:R0:W-:Y:S03]  /*7c8c0*/  STL.64 [R1+0x5408], R24 ;  /* 0x0054081801007387 */ /* 0x0081e60000100a00 */
[----:B0-----:R-:W2:Y:S01]  /*7c8d0*/  LDL.LU R24, [R1+0x460] ;  /* 0x0004600001187983 */ /* 0x001ea20000300800 */
[----:B------:R-:W2:Y:S02]  /*7c8e0*/  LDL.LU R25, [R1+0x464] ;  /* 0x0004640001197983 */ /* 0x000ea40000300800 */
[----:B------:R-:W2:Y:S02]  /*7c8f0*/  LDL.LU R26, [R1+0x468] ;  /* 0x00046800011a7983 */ /* 0x000ea40000300800 */
[----:B------:R-:W2:Y:S01]  /*7c900*/  LDL.LU R27, [R1+0x46c] ;  /* 0x00046c00011b7983 */ /* 0x000ea20000300800 */
[----:B------:R-:W3:Y:S01]  /*7c910*/  LDL.LU R4, [R1+0x790] ;  /* 0x0007900001047983 */ /* 0x000ee20000300800 */
[----:B------:R-:W3:Y:S02]  /*7c920*/  LDL.LU R5, [R1+0x794] ;  /* 0x0007940001057983 */ /* 0x000ee40000300800 */
[----:B------:R-:W4:Y:S02]  /*7c930*/  LDL.LU R6, [R1+0x798] ;  /* 0x0007980001067983 */ /* 0x000f240000300800 */
[----:B------:R-:W4:Y:S02]  /*7c940*/  LDL.LU R7, [R1+0x79c] ;  /* 0x00079c0001077983 */ /* 0x000f240000300800 */
[----:B----4-:R0:W-:Y:S01]  /*7c950*/  STL.64 [R1+0x53d0], R6 ;  /* 0x0053d00601007387 */ /* 0x0101e20000100a00 */
[----:B---3--:R-:W-:Y:S03]  /*7c960*/  STL.64 [R1+0x53c8], R4 ;  /* 0x0053c80401007387 */ /* 0x008fe60000100a00 */
[----:B0-----:R-:W3:Y:S04]  /*7c970*/  LDL R6, [R1+0x88] ;  /* 0x0000880001067983 */ /* 0x001ee80000100800 */
[----:B------:R-:W3:Y:S04]  /*7c980*/  LDL R7, [R1+0x8c] ;  /* 0x00008c0001077983 */ /* 0x000ee80000100800 */
[----:B---3--:R-:W-:Y:S01]  /*7c990*/  STL.64 [R1+0x53e0], R6 ;  /* 0x0053e00601007387 */ /* 0x008fe20000100a00 */
[----:B------:R-:W3:Y:S01]  /*7c9a0*/  LDL.64 R14, [R1+0x78] ;  /* 0x00007800010e7983 */ /* 0x000ee20000100a00 */
[----:B--2---:R-:W-:Y:S02]  /*7c9b0*/  HMMA.16816.F32 R24, R20, R18, R24 ;  /* 0x000000121418723c */ /* 0x004fe40000001818 */
[----:B---3--:R0:W-:Y:S01]  /*7c9c0*/  STL.64 [R1+0x53d8], R14 ;  /* 0x0053d80e01007387 */ /* 0x0081e20000100a00 */
[----:B------:R-:W2:Y:S02]  /*7c9d0*/  LDL.LU R12, [R1+0x780] ;  /* 0x00078000010c7983 */ /* 0x000ea40000300800 */
[----:B------:R-:W2:Y:S01]  /*7c9e0*/  LDL.LU R13, [R1+0x784] ;  /* 0x00078400010d7983 */ /* 0x000ea20000300800 */
[----:B0-----:R-:W3:Y:S01]  /*7c9f0*/  LDL.LU R14, [R1+0x788] ;  /* 0x00078800010e7983 */ /* 0x001ee20000300800 */
[----:B------:R-:W3:Y:S02]  /*7ca00*/  LDL.LU R15, [R1+0x78c] ;  /* 0x00078c00010f7983 */ /* 0x000ee40000300800 */
[----:B------:R-:W-:-:S02]  /*7ca10*/  IMAD.MOV.U32 R2, RZ, RZ, R18 ;  /* 0x000000ffff027224 */ /* 0x000fc400078e0012 */
[----:B------:R-:W-:Y:S01]  /*7ca20*/  IMAD.MOV.U32 R3, RZ, RZ, R19 ;  /* 0x000000ffff037224 */ /* 0x000fe200078e0013 */
[----:B---3--:R-:W-:Y:S01]  /*7ca30*/  STL.64 [R1+0x53f0], R14 ;  /* 0x0053f00e01007387 */ /* 0x008fe20000100a00 */
[----:B--2---:R0:W-:Y:S02]  /*7ca40*/  STL.64 [R1+0x53e8], R12 ;  /* 0x0053e80c01007387 */ /* 0x0041e40000100a00 */
[----:B------:R-:W2:Y:S02]  /*7ca50*/  LDL R6, [R1+0x98] ;  /* 0x0000980001067983 */ /* 0x000ea40000100800 */
[----:B------:R-:W2:Y:S01]  /*7ca60*/  LDL R7, [R1+0x9c] ;  /* 0x00009c0001077983 */ /* 0x000ea20000100800 */
        /* <DEDUP_REMOVED lines=8> */
[----:B------:R-:W-:Y:S01]  /*7caf0*/  STL.64 [R1+0x660], R24 ;  /* 0x0006601801007387 */ /* 0x000fe20000100a00 */
[----:B------:R0:W-:Y:S03]  /*7cb00*/  STL.64 [R1+0x668], R26 ;  /* 0x0006681a01007387 */ /* 0x0001e60000100a00 */
[----:B0-----:R-:W4:Y:S01]  /*7cb10*/  LDL.LU.64 R26, [R1+0x5410] ;  /* 0x00541000011a7983 */ /* 0x001f220000300a00 */
[----:B------:R-:W4:Y:S02]  /*7cb20*/  LDL.LU.64 R24, [R1+0x5408] ;  /* 0x0054080001187983 */ /* 0x000f240000300a00 */
[----:B------:R-:W4:Y:S02]  /*7cb30*/  LDL.LU.64 R18, [R1+0x5400] ;  /* 0x0054000001127983 */ /* 0x000f240000300a00 */
[----:B------:R-:W2:Y:S01]  /*7cb40*/  LDL.LU.64 R16, [R1+0x53f8] ;  /* 0x0053f80001107983 */ /* 0x000ea20000300a00 */
[C---:B----4-:R-:W-:Y:S11]  /*7cb50*/  HMMA.16816.F32 R24, R20.reuse, R18, R24 ;  /* 0x000000121418723c */ /* 0x050ff60000001818 */
[----:B------:R-:W-:Y:S11]  /*7cb60*/  @!UPT UIADD3 URZ, URZ, URZ, URZ ;  /* 0x0000003f3f3ff290 */ /* 0x000ff6000fffe03f */
[----:B------:R-:W-:Y:S01]  /*7cb70*/  @!UPT UIADD3 URZ, URZ, URZ, URZ ;  /* 0x0000003f3f3ff290 */ /* 0x000fe2000fffe03f */
[----:B------:R0:W-:Y:S01]  /*7cb80*/  STL.64 [R1+0x650], R24 ;  /* 0x0006501801007387 */ /* 0x0001e20000100a00 */
[----:B------:R1:W-:Y:S03]  /*7cb90*/  STL.64 [R1+0x658], R26 ;  /* 0x0006581a01007387 */ /* 0x0003e60000100a00 */
[----:B0-----:R-:W4:Y:S01]  /*7cba0*/  LDL.LU R24, [R1+0x7b0] ;  /* 0x0007b00001187983 */ /* 0x001f220000300800 */
[----:B------:R-:W4:Y:S02]  /*7cbb0*/  LDL.LU R25, [R1+0x7b4] ;  /* 0x0007b40001197983 */ /* 0x000f240000300800 */
[----:B-1----:R-:W2:Y:S02]  /*7cbc0*/  LDL.LU R26, [R1+0x7b8] ;  /* 0x0007b800011a7983 */ /* 0x002ea40000300800 */
[----:B------:R-:W2:Y:S02]  /*7cbd0*/  LDL.LU R27, [R1+0x7bc] ;  /* 0x0007bc00011b7983 */ /* 0x000ea40000300800 */
[----:B--2---:R-:W-:Y:S01]  /*7cbe0*/  STL.64 [R1+0x5398], R26 ;  /* 0x0053981a01007387 */ /* 0x004fe20000100a00 */
[----:B----4-:R0:W-:Y:S03]  /*7cbf0*/  STL.64 [R1+0x5390], R24 ;  /* 0x0053901801007387 */ /* 0x0101e60000100a00 */
[----:B0-----:R-:W2:Y:S01]  /*7cc00*/  LDL.LU R24, [R1+0x7c0] ;  /* 0x0007c00001187983 */ /* 0x001ea20000300800 */
[----:B------:R-:W2:Y:S02]  /*7cc10*/  LDL.LU R25, [R1+0x7c4] ;  /* 0x0007c40001197983 */ /* 0x000ea40000300800 */
[----:B------:R-:W2:Y:S02]  /*7cc20*/  LDL.LU R26, [R1+0x7c8] ;  /* 0x0007c800011a7983 */ /* 0x000ea40000300800 */
[----:B------:R-:W2:Y:S01]  /*7cc30*/  LDL.LU R27, [R1+0x7cc] ;  /* 0x0007cc00011b7983 */ /* 0x000ea20000300800 */
[----:B------:R-:W-:Y:S01]  /*7cc40*/  STL.64 [R1+0x52c0], R18 ;  /* 0x0052c01201007387 */ /* 0x000fe20000100a00 */
[----:B------:R0:W-:Y:S03]  /*7cc50*/  STL.64 [R1+0x5348], R16 ;  /* 0x0053481001007387 */ /* 0x0001e60000100a00 */
[----:B0-----:R-:W4:Y:S01]  /*7cc60*/  LDL.LU R16, [R1+0x810] ;  /* 0x0008100001107983 */ /* 0x001f220000300800 */
[----:B------:R-:W4:Y:S02]  /*7cc70*/  LDL.LU R17, [R1+0x814] ;  /* 0x0008140001117983 */ /* 0x000f240000300800 */
[----:B------:R-:W2:Y:S02]  /*7cc80*/  LDL.LU R18, [R1+0x818] ;  /* 0x0008180001127983 */ /* 0x000ea40000300800 */
[----:B------:R-:W2:Y:S01]  /*7cc90*/  LDL.LU R19, [R1+0x81c] ;  /* 0x00081c0001137983 */ /* 0x000ea20000300800 */
[C---:B------:R-:W-:Y:S01]  /*7cca0*/  HMMA.16816.F32 R4, R20.reuse, R6, R12 ;  /* 0x000000061404723c */ /* 0x040fe2000000180c */
[----:B--2---:R0:W-:Y:S01]  /*7ccb0*/  STL.64 [R1+0x5358], R18 ;  /* 0x0053581201007387 */ /* 0x0041e20000100a00 */
[----:B----4-:R-:W-:Y:S03]  /*7ccc0*/  STL.64 [R1+0x5350], R16 ;  /* 0x0053501001007387 */ /* 0x010fe60000100a00 */
[----:B0-----:R-:W2:Y:S04]  /*7ccd0*/  LDL R18, [R1+0x58] ;  /* 0x0000580001127983 */ /* 0x001ea80000100800 */
[----:B------:R-:W2:Y:S04]  /*7cce0*/  LDL R19, [R1+0x5c] ;  /* 0x00005c0001137983 */ /* 0x000ea80000100800 */
[----:B--2---:R0:W-:Y:S04]  /*7ccf0*/  STL.64 [R1+0x5368], R18 ;  /* 0x0053681201007387 */ /* 0x0041e80000100a00 */
[----:B0-----:R-:W2:Y:S04]  /*7cd00*/  LDL R18, [R1+0x68] ;  /* 0x0000680001127983 */ /* 0x001ea80000100800 */
[----:B------:R-:W2:Y:S01]  /*7cd10*/  LDL R19, [R1+0x6c] ;  /* 0x00006c0001137983 */ /* 0x000ea20000100800 */
[----:B------:R-:W4:Y:S02]  /*7cd20*/  LDL.LU.64 R14, [R1+0x53f0] ;  /* 0x0053f000010e7983 */ /* 0x000f240000300a00 */
[----:B------:R-:W4:Y:S02]  /*7cd30*/  LDL.LU.64 R12, [R1+0x53e8] ;  /* 0x0053e800010c7983 */ /* 0x000f240000300a00 */
[----:B------:R-:W-:Y:S01]  /*7cd40*/  STL.64 [R1+0x640], R4 ;  /* 0x0006400401007387 */ /* 0x000fe20000100a00 */
[----:B------:R0:W-:Y:S04]  /*7cd50*/  STL.64 [R1+0x648], R6 ;  /* 0x0006480601007387 */ /* 0x0001e80000100a00 */
[----:B0-----:R-:W4:Y:S02]  /*7cd60*/  LDL.LU.64 R6, [R1+0x53e0] ;  /* 0x0053e00001067983 */ /* 0x001f240000300a00 */
[C---:B----4-:R-:W-:Y:S02]  /*7cd70*/  HMMA.16816.F32 R4, R20.reuse, R6, R12 ;  /* 0x000000061404723c */ /* 0x050fe4000000180c */
[----:B------:R-:W4:Y:S11]  /*7cd80*/  LDL.LU.64 R14, [R1+0x53d8] ;  /* 0x0053d800010e7983 */ /* 0x000f360000300a00 */
[----:B------:R-:W-:Y:S10]  /*7cd90*/  @!UPT UIADD3 URZ, URZ, URZ, URZ ;  /* 0x0000003f3f3ff290 */ /* 0x000ff4000fffe03f */
[----:B------:R-:W-:Y:S01]  /*7cda0*/  STL.64 [R1+0x630], R4 ;  /* 0x0006300401007387 */ /* 0x000fe20000100a00 */
[----:B------:R0:W-:Y:S03]  /*7cdb0*/  STL.64 [R1+0x638], R6 ;  /* 0x0006380601007387 */ /* 0x0001e60000100a00 */
[----:B0-----:R-:W4:Y:S01]  /*7cdc0*/  LDL.LU.64 R6, [R1+0x53d0] ;  /* 0x0053d00001067983 */ /* 0x001f220000300a00 */
[----:B------:R-:W4:Y:S02]  /*7cdd0*/  LDL.LU.64 R4, [R1+0x53c8] ;  /* 0x0053c80001047983 */ /* 0x000f240000300a00 */
[C---:B----4-:R-:W-:Y:S11]  /*7cde0*/  HMMA.16816.F32 R4, R20.reuse, R14, R4 ;  /* 0x0000000e1404723c */ /* 0x050ff60000001804 */
[----:B------:R-:W-:Y:S11]  /*7cdf0*/  @!UPT UIADD3 URZ, URZ, URZ, URZ ;  /* 0x0000003f3f3ff290 */ /* 0x000ff6000fffe03f */
[----:B------:R-:W-:Y:S01]  /*7ce00*/  @!UPT UIADD3 URZ, URZ, URZ, URZ ;  /* 0x0000003f3f3ff290 */ /* 0x000fe2000fffe03f */
[----:B------:R0:W-:Y:S01]  /*7ce10*/  STL.64 [R1+0x620], R4 ;  /* 0x0006200401007387 */ /* 0x0001e20000100a00 */
[----:B------:R1:W-:Y:S02]  /*7ce20*/  STL.64 [R1+0x628], R6 ;  /* 0x0006280601007387 */ /* 0x0003e40000100a00 */
[----:B0-----:R-:W-:Y:S01]  /*7ce30*/  IMAD.MOV.U32 R5, RZ, RZ, R14 ;  /* 0x000000ffff057224 */ /* 0x001fe200078e000e */
[----:B-1----:R-:W4:Y:S01]  /*7ce40*/  LDL.LU.64 R6, [R1+0x53c0] ;  /* 0x0053c00001067983 */ /* 0x002f220000300a00 */
[----:B------:R-:W-:Y:S02]  /*7ce50*/  IMAD.MOV.U32 R4, RZ, RZ, R15 ;  /* 0x000000ffff047224 */ /* 0x000fe400078e000f */
[----:B------:R-:W3:Y:S02]  /*7ce60*/  LDL.LU.64 R14, [R1+0x53b8] ;  /* 0x0053b800010e7983 */ /* 0x000ee40000300a00 */
[----:B------:R-:W2:Y:S01]  /*7ce70*/  LDL.LU.64 R12, [R1+0x53b0] ;  /* 0x0053b000010c7983 */ /* 0x000ea20000300a00 */
[C---:B---3--:R-:W-:Y:S11]  /*7ce80*/  HMMA.16816.F32 R8, R20.reuse, R14, R8 ;  /* 0x0000000e1408723c */ /* 0x048ff60000001808 */
[----:B------:R-:W-:Y:S11]  /*7ce90*/  @!UPT UIADD3 URZ, URZ, URZ, URZ ;  /* 0x0000003f3f3ff290 */ /* 0x000ff6000fffe03f */
[----:B------:R-:W-:Y:S01]  /*7cea0*/  @!UPT UIADD3 URZ, URZ, URZ, URZ ;  /* 0x0000003f3f3ff290 */ /* 0x000fe2000fffe03f */
[----:B------:R-:W-:Y:S01]  /*7ceb0*/  STL.64 [R1+0x610], R8 ;  /* 0x0006100801007387 */ /* 0x000fe20000100a00 */
[----:B------:R0:W-:Y:S03]  /*7cec0*/  STL.64 [R1+0x618], R10 ;  /* 0x0006180a01007387 */ /* 0x0001e60000100a00 */
[----:B0-----:R-:W3:Y:S01]  /*7ced0*/  LDL.LU.64 R10, [R1+0x53a8] ;  /* 0x0053a800010a7983 */ /* 0x001ee20000300a00 */
[----:B------:R-:W4:Y:S02]  /*7cee0*/  LDL.LU.64 R8, [R1+0x53a0] ;  /* 0x0053a00001087983 */ /* 0x000f240000300a00 */
[----:B------:R-:W-:Y:S02]  /*7cef0*/  STL.64 [R1+0x5280], R14 ;  /* 0x0052800e01007387 */ /* 0x000fe40000100a00 */
[----:B--2---:R0:W-:Y:S02]  /*7cf00*/  STL.64 [R1+0x5360], R12 ;  /* 0x0053600c01007387 */ /* 0x0041e40000100a00 */
[----:B0-----:R-:W2:Y:S01]  /*7cf10*/  LDL.LU R12, [R1+0x820] ;  /* 0x00082000010c7983 */ /* 0x001ea20000300800 */
[----:B------:R-:W2:Y:S02]  /*7cf20*/  LDL.LU R13, [R1+0x824] ;  /* 0x00082400010d7983 */ /* 0x000ea40000300800 */
[----:B------:R-:W2:Y:S02]  /*7cf30*/  LDL.LU R14, [R1+0x828] ;  /* 0x00082800010e7983 */ /* 0x000ea40000300800 */
[----:B------:R-:W2:Y:S01]  /*7cf40*/  LDL.LU R15, [R1+0x82c] ;  /* 0x00082c00010f7983 */ /* 0x000ea20000300800 */
[C---:B---3--:R-:W-:Y:S01]  /*7cf50*/  HMMA.16816.F32 R24, R20.reuse, R10, R24 ;  /* 0x0000000a1418723c */ /* 0x048fe20000001818 */
[----:B--2---:R-:W-:Y:S01]  /*7cf60*/  STL.64 [R1+0x5378], R14 ;  /* 0x0053780e01007387 */ /* 0x004fe20000100a00 */
[----:B------:R0:W-:Y:S03]  /*7cf70*/  STL.64 [R1+0x5370], R12 ;  /* 0x0053700c01007387 */ /* 0x0001e60000100a00 */
[----:B0-----:R-:W2:Y:S01]  /*7cf80*/  LDL.LU R12, [R1+0x830] ;  /* 0x00083000010c7983 */ /* 0x001ea20000300800 */
[----:B------:R-:W2:Y:S02]  /*7cf90*/  LDL.LU R13, [R1+0x834] ;  /* 0x00083400010d7983 */ /* 0x000ea40000300800 */
[----:B------:R-:W2:Y:S02]  /*7cfa0*/  LDL.LU R14, [R1+0x838] ;  /* 0x00083800010e7983 */ /* 0x000ea40000300800 */
[----:B------:R-:W2:Y:S11]  /*7cfb0*/  LDL.LU R15, [R1+0x83c] ;  /* 0x00083c00010f7983 */ /* 0x000eb60000300800 */
[----:B------:R-:W-:Y:S02]  /*7cfc0*/  @!UPT UIADD3 URZ, URZ, URZ, URZ ;  /* 0x0000003f3f3ff290 */ /* 0x000fe4000fffe03f */
[----:B------:R-:W-:Y:S01]  /*7cfd0*/  STL.64 [R1+0x600], R24 ;  /* 0x0006001801007387 */ /* 0x000fe20000100a00 */
[----:B------:R0:W-:Y:S03]  /*7cfe0*/  STL.64 [R1+0x608], R26 ;  /* 0x0006081a01007387 */ /* 0x0001e60000100a00 */
[----:B0-----:R-:W4:Y:S01]  /*7cff0*/  LDL.LU.64 R26, [R1+0x5398] ;  /* 0x00539800011a7983 */ /* 0x001f220000300a00 */
[----:B------:R-:W4:Y:S02]  /*7d000*/  LDL.LU.64 R24, [R1+0x5390] ;  /* 0x0053900001187983 */ /* 0x000f240000300a00 */
[----:B------:R-:W-:Y:S01]  /*7d010*/  STL.64 [R1+0x5288], R10 ;  /* 0x0052880a01007387 */ /* 0x000fe20000100a00 */
[----:B----4-:R-:W-:Y:S01]  /*7d020*/  HMMA.16816.F32 R20, R20, R6, R24 ;  /* 0x000000061414723c */ /* 0x010fe20000001818 */
[----:B------:R-:W2:Y:S01]  /*7d030*/  LDL.LU.64 R26, [R1+0x5388] ;  /* 0x00538800011a7983 */ /* 0x000ea20000300a00 */
[----:B------:R-:W2:Y:S11]  /*7d040*/  LDL.LU.64 R24, [R1+0x5380] ;  /* 0x0053800001187983 */ /* 0x000eb60000300a00 */
[----:B------:R-:W-:Y:S10]  /*7d050*/  @!UPT UIADD3 URZ, URZ, URZ, URZ ;  /* 0x0000003f3f3ff290 */ /* 0x000ff4000fffe03f */
[----:B------:R-:W-:Y:S01]  /*7d060*/  STL.64 [R1+0x540], R20 ;  /* 0x0005401401007387 */ /* 0x000fe20000100a00 */
[----:B------:R0:W-:Y:S03]  /*7d070*/  STL.64 [R1+0x548], R22 ;  /* 0x0005481601007387 */ /* 0x0001e60000100a00 */
[----:B0-----:R-:W3:Y:S04]  /*7d080*/  LDL R22, [R1+0x48] ;  /* 0x0000480001167983 */ /* 0x001ee80000100800 */
[----:B------:R-:W3:Y:S01]  /*7d090*/  LDL R23, [R1+0x4c] ;  /* 0x00004c0001177983 */ /* 0x000ee20000100800 */
[----:B------:R-:W-:Y:S01]  /*7d0a0*/  STL.64 [R1+0x5298], R6 ;  /* 0x0052980601007387 */ /* 0x000fe20000100a00 */
        /* <DEDUP_REMOVED lines=14> */
[----:B------:R-:W-:Y:S02]  /*7d190*/  IMAD.MOV.U32 R15, RZ, RZ, R4 ;  /* 0x000000ffff0f7224 */ /* 0x000fe400078e0004 */
[----:B------:R-:W-:Y:S01]  /*7d1a0*/  IMAD.MOV.U32 R14, RZ, RZ, R5 ;  /* 0x000000ffff0e7224 */ /* 0x000fe200078e0005 */
[----:B---3--:R-:W-:Y:S01]  /*7d1b0*/  HMMA.16816.F32 R20, R24, R22, R16 ;  /* 0x000000161814723c */ /* 0x008fe20000001810 */
[----:B------:R-:W3:Y:S11]  /*7d1c0*/  LDL.LU.64 R16, [R1+0x5348] ;  /* 0x0053480001107983 */ /* 0x000ef60000300a00 */
[----:B------:R-:W-:Y:S11]  /*7d1d0*/  @!UPT UIADD3 URZ, URZ, URZ, URZ ;  /* 0x0000003f3f3ff290 */ /* 0x000ff6000fffe03f */
[----:B------:R-:W-:Y:S01]  /*7d1e0*/  STL.64 [R1+0x1a90], R20 ;  /* 0x001a901401007387 */ /* 0x000fe20000100a00 */
[----:B------:R-:W-:Y:S02]  /*7d1f0*/  STL.64 [R1+0x1a98], R22 ;  /* 0x001a981601007387 */ /* 0x000fe40000100a00 */
[----:B------:R-:W4:Y:S02]  /*7d200*/  LDL.LU R4, [R1+0x880] ;  /* 0x0008800001047983 */ /* 0x000f240000300800 */
[----:B------:R-:W4:Y:S01]  /*7d210*/  LDL.LU R5, [R1+0x884] ;  /* 0x0008840001057983 */ /* 0x000f220000300800 */
[----:B------:R-:W2:Y:S01]  /*7d220*/  LDL.LU R6, [R1+0x888] ;  /* 0x0008880001067983 */ /* 0x000ea20000300800 */
[----:B------:R-:W2:Y:S02]  /*7d230*/  LDL.LU R7, [R1+0x88c] ;  /* 0x00088c0001077983 */ /* 0x000ea40000300800 */
[----:B------:R-:W-:Y:S02]  /*7d240*/  IMAD.MOV.U32 R18, RZ, RZ, R2 ;  /* 0x000000ffff127224 */ /* 0x000fe400078e0002 */
[----:B------:R-:W-:Y:S01]  /*7d250*/  IMAD.MOV.U32 R19, RZ, RZ, R3 ;  /* 0x000000ffff137224 */ /* 0x000fe200078e0003 */
[----:B------:R-:W3:Y:S01]  /*7d260*/  LDL.LU R2, [R1+0x5344] ;  /* 0x0053440001027983 */ /* 0x000ee20000300800 */
[----:B------:R-:W3:Y:S03]  /*7d270*/  LDL.LU R3, [R1+0x5340] ;  /* 0x0053400001037983 */ /* 0x000ee60000300800 */
[----:B------:R0:W-:Y:S02]  /*7d280*/  STL.64 [R1+0x52d8], R18 ;  /* 0x0052d81201007387 */ /* 0x0001e40000100a00 */
[----:B0-----:R-:W-:-:S02]  /*7d290*/  IMAD.MOV.U32 R18, RZ, RZ, R29 ;  /* 0x000000ffff127224 */ /* 0x001fc400078e001d */
[----:B------:R-:W-:-:S05]  /*7d2a0*/  IMAD.MOV.U32 R19, RZ, RZ, R28 ;  /* 0x000000ffff137224 */ /* 0x000fca00078e001c */
[----:B------:R-:W-:Y:S04]  /*7d2b0*/  STL.64 [R1+0x52f0], R18 ;  /* 0x0052f01201007387 */ /* 0x000fe80000100a00 */
[----:B--2---:R0:W-:Y:S01]  /*7d2c0*/  STL.64 [R1+0x52a8], R6 ;  /* 0x0052a80601007387 */ /* 0x0041e20000100a00 */
[----:B----4-:R1:W-:Y:S03]  /*7d2d0*/  STL.64 [R1+0x52a0], R4 ;  /* 0x0052a00401007387 */ /* 0x0103e60000100a00 */
[----:B0-----:R-:W2:Y:S01]  /*7d2e0*/  LDL.64 R6, [R1+0x98] ;  /* 0x0000980001067983 */ /* 0x001ea20000100a00 */
[----:B---3--:R-:W-:Y:S02]  /*7d2f0*/  IMAD.MOV.U32 R18, RZ, RZ, R17 ;  /* 0x000000ffff127224 */ /* 0x008fe400078e0011 */
[----:B------:R-:W-:-:S02]  /*7d300*/  IMAD.MOV.U32 R19, RZ, RZ, R16 ;  /* 0x000000ffff137224 */ /* 0x000fc400078e0010 */
[----:B------:R-:W-:Y:S02]  /*7d310*/  IMAD.MOV.U32 R22, RZ, RZ, R13 ;  /* 0x000000ffff167224 */ /* 0x000fe400078e000d */
[----:B------:R-:W-:Y:S01]  /*7d320*/  IMAD.MOV.U32 R23, RZ, RZ, R12 ;  /* 0x000000ffff177224 */ /* 0x000fe200078e000c */
[----:B--2---:R0:W-:Y:S01]  /*7d330*/  STL.64 [R1+0x52b8], R6 ;  /* 0x0052b80601007387 */ /* 0x0041e20000100a00 */
[----:B-1----:R-:W2:Y:S02]  /*7d340*/  LDL.LU R4, [R1+0x8a0] ;  /* 0x0008a00001047983 */ /* 0x002ea40000300800 */
[----:B------:R-:W2:Y:S01]  /*7d350*/  LDL.LU R5, [R1+0x8a4] ;  /* 0x0008a40001057983 */ /* 0x000ea20000300800 */
[----:B0-----:R-:W3:Y:S01]  /*7d360*/  LDL.LU R6, [R1+0x8a8] ;  /* 0x0008a80001067983 */ /* 0x001ee20000300800 */
[----:B------:R-:W3:Y:S02]  /*7d370*/  LDL.LU R7, [R1+0x8ac] ;  /* 0x0008ac0001077983 */ /* 0x000ee40000300800 */
[----:B------:R0:W-:Y:S02]  /*7d380*/  STL.64 [R1+0x5308], R18 ;  /* 0x0053081201007387 */ /* 0x0001e40000100a00 */
[----:B------:R1:W-:Y:S01]  /*7d390*/  STL.64 [R1+0x5310], R22 ;  /* 0x0053101601007387 */ /* 0x0003e20000100a00 */
[----:B------:R-:W4:Y:S01]  /*7d3a0*/  LDL.LU R16, [R1+0x7e0] ;  /* 0x0007e00001107983 */ /* 0x000f220000300800 */
[----:B------:R-:W4:Y:S03]  /*7d3b0*/  LDL.LU R17, [R1+0x7e4] ;  /* 0x0007e40001117983 */ /* 0x000f260000300800 */
[----:B0-----:R-:W2:Y:S01]  /*7d3c0*/  LDL.LU R18, [R1+0x7e8] ;  /* 0x0007e80001127983 */ /* 0x001ea20000300800 */
[----:B------:R-:W2:Y:S02]  /*7d3d0*/  LDL.LU R19, [R1+0x7ec] ;  /* 0x0007ec0001137983 */ /* 0x000ea40000300800 */
[----:B-1----:R-:W-:-:S02]  /*7d3e0*/  IMAD.MOV.U32 R22, RZ, RZ, R9 ;  /* 0x000000ffff167224 */ /* 0x002fc400078e0009 */
[----:B------:R-:W-:Y:S01]  /*7d3f0*/  IMAD.MOV.U32 R23, RZ, RZ, R8 ;  /* 0x000000ffff177224 */ /* 0x000fe200078e0008 */
[----:B--2---:R-:W-:Y:S01]  /*7d400*/  STL.64 [R1+0x5320], R18 ;  /* 0x0053201201007387 */ /* 0x004fe20000100a00 */
[----:B----4-:R0:W-:Y:S03]  /*7d410*/  STL.64 [R1+0x5318], R16 ;  /* 0x0053181001007387 */ /* 0x0101e60000100a00 */
[----:B------:R-:W-:Y:S01]  /*7d420*/  STL.64 [R1+0x5328], R22 ;  /* 0x0053281601007387 */ /* 0x000fe20000100a00 */
[----:B0-----:R-:W2:Y:S01]  /*7d430*/  LDL.LU R16, [R1+0x7f0] ;  /* 0x0007f00001107983 */ /* 0x001ea20000300800 */
[----:B------:R-:W2:Y:S02]  /*7d440*/  LDL.LU R17, [R1+0x7f4] ;  /* 0x0007f40001117983 */ /* 0x000ea40000300800 */
[----:B------:R-:W4:Y:S02]  /*7d450*/  LDL.LU R18, [R1+0x7f8] ;  /* 0x0007f80001127983 */ /* 0x000f240000300800 */
[----:B------:R-:W4:Y:S02]  /*7d460*/  LDL.LU R19, [R1+0x7fc] ;  /* 0x0007fc0001137983 */ /* 0x000f240000300800 */
[----:B----4-:R-:W-:Y:S01]  /*7d470*/  STL.64 [R1+0x5338], R18 ;  /* 0x0053381201007387 */ /* 0x010fe20000100a00 */
[----:B--2---:R0:W-:Y:S03]  /*7d480*/  STL.64 [R1+0x5330], R16 ;  /* 0x0053301001007387 */ /* 0x0041e60000100a00 */
[----:B0-----:R-:W2:Y:S01]  /*7d490*/  LDL.LU R16, [R1+0x800] ;  /* 0x0008000001107983 */ /* 0x001ea20000300800 */
[----:B------:R-:W2:Y:S02]  /*7d4a0*/  LDL.LU R17, [R1+0x804] ;  /* 0x0008040001117983 */ /* 0x000ea40000300800 */
[----:B------:R-:W2:Y:S02]  /*7d4b0*/  LDL.LU R18, [R1+0x808] ;  /* 0x0008080001127983 */ /* 0x000ea40000300800 */
[----:B------:R-:W2:Y:S01]  /*7d4c0*/  LDL.LU R19, [R1+0x80c] ;  /* 0x00080c0001137983 */ /* 0x000ea20000300800 */
[----:B---3--:R-:W-:Y:S01]  /*7d4d0*/  STL.64 [R1+0x52d0], R6 ;  /* 0x0052d00601007387 */ /* 0x008fe20000100a00 */
[----:B------:R0:W-:Y:S03]  /*7d4e0*/  STL.64 [R1+0x52c8], R4 ;  /* 0x0052c80401007387 */ /* 0x0001e60000100a00 */
[----:B0-----:R-:W3:Y:S01]  /*7d4f0*/  LDL.LU R4, [R1+0x8b0] ;  /* 0x0008b00001047983 */ /* 0x001ee20000300800 */
[----:B------:R-:W3:Y:S02]  /*7d500*/  LDL.LU R5, [R1+0x8b4] ;  /* 0x0008b40001057983 */ /* 0x000ee40000300800 */
[----:B------:R-:W4:Y:S02]  /*7d510*/  LDL.LU R6, [R1+0x8b8] ;  /* 0x0008b80001067983 */ /* 0x000f240000300800 */
[----:B------:R-:W4:Y:S02]  /*7d520*/  LDL.LU R7, [R1+0x8bc] ;  /* 0x0008bc0001077983 */ /* 0x000f240000300800 */
[----:B----4-:R-:W-:Y:S01]  /*7d530*/  STL.64 [R1+0x52e8], R6 ;  /* 0x0052e80601007387 */ /* 0x010fe20000100a00 */
[----:B---3--:R0:W-:Y:S03]  /*7d540*/  STL.64 [R1+0x52e0], R4 ;  /* 0x0052e00401007387 */ /* 0x0081e60000100a00 */
[----:B0-----:R-:W3:Y:S01]  /*7d550*/  LDL.LU R4, [R1+0x8c0] ;  /* 0x0008c00001047983 */ /* 0x001ee20000300800 */
[----:B------:R-:W3:Y:S02]  /*7d560*/  LDL.LU R5, [R1+0x8c4] ;  /* 0x0008c40001057983 */ /* 0x000ee40000300800 */
[----:B------:R-:W4:Y:S02]  /*7d570*/  LDL.LU R6, [R1+0x8c8] ;  /* 0x0008c80001067983 */ /* 0x000f240000300800 */
[----:B------:R-:W4:Y:S02]  /*7d580*/  LDL.LU R7, [R1+0x8cc] ;  /* 0x0008cc0001077983 */ /* 0x000f240000300800 */
[----:B------:R-:W-:-:S02]  /*7d590*/  IMAD.MOV.U32 R22, RZ, RZ, R3 ;  /* 0x000000ffff167224 */ /* 0x000fc400078e0003 */
[----:B------:R-:W-:Y:S01]  /*7d5a0*/  IMAD.MOV.U32 R23, RZ, RZ, R2 ;  /* 0x000000ffff177224 */ /* 0x000fe200078e0002 */
[----:B----4-:R-:W-:Y:S01]  /*7d5b0*/  STL.64 [R1+0x5300], R6 ;  /* 0x0053000601007387 */ /* 0x010fe20000100a00 */
[----:B---3--:R0:W-:Y:S03]  /*7d5c0*/  STL.64 [R1+0x52f8], R4 ;  /* 0x0052f80401007387 */ /* 0x0081e60000100a00 */
[----:B0-----:R-:W3:Y:S01]  /*7d5d0*/  LDL.LU R4, [R1+0x8d0] ;  /* 0x0008d00001047983 */ /* 0x001ee20000300800 */
[----:B------:R-:W3:Y:S02]  /*7d5e0*/  LDL.LU R5, [R1+0x8d4] ;  /* 0x0008d40001057983 */ /* 0x000ee40000300800 */
[----:B------:R-:W3:Y:S02]  /*7d5f0*/  LDL.LU R6, [R1+0x8d8] ;  /* 0x0008d80001067983 */ /* 0x000ee40000300800 */
[----:B------:R-:W3:Y:S01]  /*7d600*/  LDL.LU R7, [R1+0x8dc] ;  /* 0x0008dc0001077983 */ /* 0x000ee20000300800 */
[----:B------:R0:W-:Y:S04]  /*7d610*/  STL.64 [R1+0x5290], R14 ;  /* 0x0052900e01007387 */ /* 0x0001e80000100a00 */
[----:B0-----:R-:W4:Y:S01]  /*7d620*/  LDL.64 R14, [R1+0x88] ;  /* 0x00008800010e7983 */ /* 0x001f220000100a00 */
[C---:B--2---:R-:W-:Y:S03]  /*7d630*/  HMMA.16816.F32 R20, R24.reuse, R22, R16 ;  /* 0x000000161814723c */ /* 0x044fe60000001810 */
[----:B----4-:R0:W-:Y:S01]  /*7d640*/  STL.64 [R1+0x52b0], R14 ;  /* 0x0052b00e01007387 */ /* 0x0101e20000100a00 */
[----:B------:R-:W2:Y:S02]  /*7d650*/  LDL.LU R12, [R1+0x890] ;  /* 0x00089000010c7983 */ /* 0x000ea40000300800 */
[----:B------:R-:W2:Y:S01]  /*7d660*/  LDL.LU R13, [R1+0x894] ;  /* 0x00089400010d7983 */ /* 0x000ea20000300800 */
[----:B0-----:R-:W2:Y:S01]  /*7d670*/  LDL.LU R14, [R1+0x898] ;  /* 0x00089800010e7983 */ /* 0x001ea20000300800 */
[----:B------:R-:W2:Y:S02]  /*7d680*/  LDL.LU R15, [R1+0x89c] ;  /* 0x00089c00010f7983 */ /* 0x000ea40000300800 */
[----:B------:R-:W4:Y:S02]  /*7d690*/  LDL.LU R8, [R1+0x870] ;  /* 0x0008700001087983 */ /* 0x000f240000300800 */
[----:B------:R-:W4:Y:S01]  /*7d6a0*/  LDL.LU R9, [R1+0x874] ;  /* 0x0008740001097983 */ /* 0x000f220000300800 */
[----:B------:R-:W4:Y:S01]  /*7d6b0*/  LDL.LU R10, [R1+0x878] ;  /* 0x00087800010a7983 */ /* 0x000f220000300800 */
[----:B------:R-:W4:Y:S02]  /*7d6c0*/  LDL.LU R11, [R1+0x87c] ;  /* 0x00087c00010b7983 */ /* 0x000f240000300800 */
[----:B------:R-:W2:Y:S02]  /*7d6d0*/  LDL.LU.64 R18, [R1+0x5338] ;  /* 0x0053380001127983 */ /* 0x000ea40000300a00 */
[----:B------:R-:W2:Y:S05]  /*7d6e0*/  LDL.LU.64 R16, [R1+0x5330] ;  /* 0x0053300001107983 */ /* 0x000eaa0000300a00 */
        /* <DEDUP_REMOVED lines=11> */
[----:B------:R-:W3:Y:S11]  /*7d7a0*/  LDL.LU.64 R18, [R1+0x5308] ;  /* 0x0053080001127983 */ /* 0x000ef60000300a00 */
[----:B------:R-:W-:Y:S10]  /*7d7b0*/  @!UPT UIADD3 URZ, URZ, URZ, URZ ;  /* 0x0000003f3f3ff290 */ /* 0x000ff4000fffe03f */
[----:B------:R-:W-:Y:S01]  /*7d7c0*/  STL.64 [R1+0x1a60], R20 ;  /* 0x001a601401007387 */ /* 0x000fe20000100a00 */
[----:B------:R-:W-:Y:S02]  /*7d7d0*/  STL.64 [R1+0x1a68], R22 ;  /* 0x001a681601007387 */ /* 0x000fe40000100a00 */
[----:B------:R-:W0:Y:S02]  /*7d7e0*/  LDSM.16.MT88.4 R20, [R0+0x22080] ;  /* 0x022080000014783b */ /* 0x000e240000004200 */
[----:B0-----:R-:W-:Y:S02]  /*7d7f0*/  STL.64 [R1+0x5168], R22 ;  /* 0x0051681601007387 */ /* 0x001fe40000100a00 */
[----:B------:R0:W-:Y:S02]  /*7d800*/  STL.64 [R1+0x5160], R20 ;  /* 0x0051601401007387 */ /* 0x0001e40000100a00 */
[----:B0-----:R-:W2:Y:S01]  /*7d810*/  LDL.LU R20, [R1+0x860] ;  /* 0x0008600001147983 */ /* 0x001ea20000300800 */
[----:B------:R-:W2:Y:S02]  /*7d820*/  LDL.LU R21, [R1+0x864] ;  /* 0x0008640001157983 */ /* 0x000ea40000300800 */
[----:B------:R-:W2:Y:S02]  /*7d830*/  LDL.LU R22, [R1+0x868] ;  /* 0x0008680001167983 */ /* 0x000ea40000300800 */
[----:B------:R-:W2:Y:S01]  /*7d840*/  LDL.LU R23, [R1+0x86c] ;  /* 0x00086c0001177983 */ /* 0x000ea20000300800 */
[C---:B---3--:R-:W-:Y:S01]  /*7d850*/  HMMA.16816.F32 R16, R24.reuse, R18, R4 ;  /* 0x000000121810723c */ /* 0x048fe20000001804 */
[----:B------:R-:W3:Y:S01]  /*7d860*/  LDL.LU.64 R6, [R1+0x5300] ;  /* 0x0053000001067983 */ /* 0x000ee20000300a00 */
[----:B------:R-:W3:Y:S11]  /*7d870*/  LDL.LU.64 R4, [R1+0x52f8] ;  /* 0x0052f80001047983 */ /* 0x000ef60000300a00 */
[----:B------:R-:W-:Y:S10]  /*7d880*/  @!UPT UIADD3 URZ, URZ, URZ, URZ ;  /* 0x0000003f3f3ff290 */ /* 0x000ff4000fffe03f */
[----:B------:R-:W-:Y:S01]  /*7d890*/  STL.64 [R1+0x1a50], R16 ;  /* 0x001a501001007387 */ /* 0x000fe20000100a00 */
[----:B------:R0:W-:Y:S03]  /*7d8a0*/  STL.64 [R1+0x1a58], R18 ;  /* 0x001a581201007387 */ /* 0x0001e60000100a00 */
        /* <DEDUP_REMOVED lines=16> */
[----:B------:R-:W3:Y:S11]  /*7d9b0*/  LDL.LU.64 R6, [R1+0x52b8] ;  /* 0x0052b80001067983 */ /* 0x000ef60000300a00 */
[----:B------:R-:W-:Y:S10]  /*7d9c0*/  @!UPT UIADD3 URZ, URZ, URZ, URZ ;  /* 0x0000003f3f3ff290 */ /* 0x000ff4000fffe03f */
[----:B------:R0:W-:Y:S01]  /*7d9d0*/  STL.64 [R1+0x1a20], R16 ;  /* 0x001a201001007387 */ /* 0x0001e20000100a00 */
[----:B------:R1:W-:Y:S03]  /*7d9e0*/  STL.64 [R1+0x1a28], R18 ;  /* 0x001a281201007387 */ /* 0x0003e60000100a00 */
[----:B0-----:R-:W2:Y:S01]  /*7d9f0*/  LDL.LU R16, [R1+0x7d0] ;  /* 0x0007d00001107983 */ /* 0x001ea20000300800 */
[----:B------:R-:W2:Y:S02]  /*7da00*/  LDL.LU R17, [R1+0x7d4] ;  /* 0x0007d40001117983 */ /* 0x000ea40000300800 */
[----:B-1----:R-:W2:Y:S02]  /*7da10*/  LDL.LU R18, [R1+0x7d8] ;  /* 0x0007d80001127983 */ /* 0x002ea40000300800 */
[----:B------:R-:W2:Y:S01]  /*7da20*/  LDL.LU R19, [R1+0x7dc] ;  /* 0x0007dc0001137983 */ /* 0x000ea20000300800 */
[----:B---3--:R-:W-:Y:S01]  /*7da30*/  HMMA.16816.F32 R12, R24, R6, R12 ;  /* 0x00000006180c723c */ /* 0x008fe2000000180c */
[----:B------:R-:W-:-:S02]  /*7da40*/  IMAD.MOV.U32 R3, RZ, RZ, R6 ;  /* 0x000000ffff037224 */ /* 0x000fc400078e0006 */
[----:B------:R-:W-:Y:S01]  /*7da50*/  IMAD.MOV.U32 R2, RZ, RZ, R7 ;  /* 0x000000ffff027224 */ /* 0x000fe200078e0007 */
[----:B--2---:R-:W-:Y:S01]  /*7da60*/  STL.64 [R1+0x5278], R18 ;  /* 0x0052781201007387 */ /* 0x004fe20000100a00 */
[----:B------:R0:W-:Y:S03]  /*7da70*/  STL.64 [R1+0x5270], R16 ;  /* 0x0052701001007387 */ /* 0x0001e60000100a00 */
[----:B0-----:R-:W2:Y:S01]  /*7da80*/  LDL.LU R16, [R1+0x850] ;  /* 0x0008500001107983 */ /* 0x001ea20000300800 */
[----:B------:R-:W2:Y:S02]  /*7da90*/  LDL.LU R17, [R1+0x854] ;  /* 0x0008540001117983 */ /* 0x000ea40000300800 */
[----:B------:R-:W2:Y:S02]  /*7daa0*/  LDL.LU R18, [R1+0x858] ;  /* 0x0008580001127983 */ /* 0x000ea40000300800 */
[----:B------:R-:W2:Y:S10]  /*7dab0*/  LDL.LU R19, [R1+0x85c] ;  /* 0x00085c0001137983 */ /* 0x000eb40000300800 */
        /* <DEDUP_REMOVED lines=13> */
[----:B------:R-:W4:Y:S02]  /*7db90*/  LDL.LU.64 R14, [R1+0x5290] ;  /* 0x00529000010e7983 */ /* 0x000f240000300a00 */
[C---:B----4-:R-:W-:Y:S01]  /*7dba0*/  HMMA.16816.F32 R12, R24.reuse, R14, R8 ;  /* 0x0000000e180c723c */ /* 0x050fe20000001808 */
[----:B------:R-:W2:Y:S11]  /*7dbb0*/  LDL.LU.64 R10, [R1+0x5288] ;  /* 0x00528800010a7983 */ /* 0x000eb60000300a00 */
[----:B------:R-:W-:Y:S11]  /*7dbc0*/  @!UPT UIADD3 URZ, URZ, URZ, URZ ;  /* 0x0000003f3f3ff290 */ /* 0x000ff6000fffe03f */
[----:B------:R-:W-:Y:S01]  /*7dbd0*/  STL.64 [R1+0x19f0], R12 ;  /* 0x0019f00c01007387 */ /* 0x000fe20000100a00 */
[----:B------:R0:W-:Y:S03]  /*7dbe0*/  STL.64 [R1+0x19f8], R14 ;  /* 0x0019f80e01007387 */ /* 0x0001e60000100a00 */
[----:B0-----:R-:W4:Y:S02]  /*7dbf0*/  LDL.LU.64 R14, [R1+0x5280] ;  /* 0x00528000010e7983 */ /* 0x001f240000300a00 */
[C---:B----4-:R-:W-:Y:S11]  /*7dc00*/  HMMA.16816.F32 R20, R24.reuse, R14, R20 ;  /* 0x0000000e1814723c */ /* 0x050ff60000001814 */
[----:B------:R-:W-:Y:S11]  /*7dc10*/  @!UPT UIADD3 URZ, URZ, URZ, URZ ;  /* 0x0000003f3f3ff290 */ /* 0x000ff6000fffe03f */
[----:B------:R-:W-:Y:S01]  /*7dc20*/  @!UPT UIADD3 URZ, URZ, URZ, URZ ;  /* 0x0000003f3f3ff290 */ /* 0x000fe2000fffe03f */
[----:B------:R0:W-:Y:S01]  /*7dc30*/  STL.64 [R1+0x19e0], R20 ;  /* 0x0019e01401007387 */ /* 0x0001e20000100a00 */
[----:B------:R1:W-:Y:S03]  /*7dc40*/  STL.64 [R1+0x19e8], R22 ;  /* 0x0019e81601007387 */ /* 0x0003e60000100a00 */
[----:B0-----:R-:W4:Y:S01]  /*7dc50*/  LDL.LU R20, [R1+0x840] ;  /* 0x0008400001147983 */ /* 0x001f220000300800 */
[----:B------:R-:W4:Y:S02]  /*7dc60*/  LDL.LU R21, [R1+0x844] ;  /* 0x0008440001157983 */ /* 0x000f240000300800 */
[----:B-1----:R-:W4:Y:S02]  /*7dc70*/  LDL.LU R22, [R1+0x848] ;  /* 0x0008480001167983 */ /* 0x002f240000300800 */
[----:B------:R-:W4:Y:S01]  /*7dc80*/  LDL.LU R23, [R1+0x84c] ;  /* 0x00084c0001177983 */ /* 0x000f220000300800 */
[----:B------:R0:W-:Y:S01]  /*7dc90*/  STL [R1+0x5190], R14 ;  /* 0x0051900e01007387 */ /* 0x0001e20000100800 */
[----:B------:R1:W-:Y:S02]  /*7dca0*/  STL [R1+0x518c], R15 ;  /* 0x00518c0f01007387 */ /* 0x0003e40000100800 */
[----:B------:R-:W2:Y:S02]  /*7dcb0*/  LDL.LU R12, [R1+0x900] ;  /* 0x00090000010c7983 */ /* 0x000ea40000300800 */
[----:B------:R-:W2:Y:S01]  /*7dcc0*/  LDL.LU R13, [R1+0x904] ;  /* 0x00090400010d7983 */ /* 0x000ea20000300800 */
[----:B0-----:R-:W2:Y:S01]  /*7dcd0*/  LDL.LU R14, [R1+0x908] ;  /* 0x00090800010e7983 */ /* 0x001ea20000300800 */
[----:B-1----:R-:W2:Y:S03]  /*7dce0*/  LDL.LU R15, [R1+0x90c] ;  /* 0x00090c00010f7983 */ /* 0x002ea60000300800 */
[----:B--2---:R0:W-:Y:S01]  /*7dcf0*/  STL.64 [R1+0x5248], R14 ;  /* 0x0052480e01007387 */ /* 0x0041e20000100a00 */
[----:B------:R-:W-:Y:S03]  /*7dd00*/  STL.64 [R1+0x5240], R12 ;  /* 0x0052400c01007387 */ /* 0x000fe60000100a00 */
[----:B0-----:R-:W2:Y:S01]  /*7dd10*/  LDL.64 R14, [R1+0x48] ;  /* 0x00004800010e7983 */ /* 0x001ea20000100a00 */
[C---:B------:R-:W-:Y:S03]  /*7dd20*/  HMMA.16816.F32 R16, R24.reuse, R10, R16 ;  /* 0x0000000a1810723c */ /* 0x040fe60000001810 */
[----:B--2---:R0:W-:Y:S04]  /*7dd30*/  STL.64 [R1+0x5250], R14 ;  /* 0x0052500e01007387 */ /* 0x0041e80000100a00 */
[----:B0-----:R-:W2:Y:S04]  /*7dd40*/  LDL.64 R14, [R1+0x58] ;  /* 0x00005800010e7983 */ /* 0x001ea80000100a00 */
[----:B--2---:R0:W-:Y:S04]  /*7dd50*/  STL.64 [R1+0x5258], R14 ;  /* 0x0052580e01007387 */ /* 0x0041e80000100a00 */
[----:B0-----:R-:W4:Y:S08]  /*7dd60*/  LDL.64 R14, [R1+0x68] ;  /* 0x00006800010e7983 */ /* 0x001f300000100a00 */
[----:B------:R-:W-:Y:S02]  /*7dd70*/  STL.64 [R1+0x19d0], R16 ;  /* 0x0019d01001007387 */ /* 0x000fe40000100a00 */
[----:B------:R0:W-:Y:S02]  /*7dd80*/  STL.64 [R1+0x19d8], R18 ;  /* 0x0019d81201007387 */ /* 0x0001e40000100a00 */
[----:B0-----:R-:W3:Y:S01]  /*7dd90*/  LDL.LU.64 R18, [R1+0x5278] ;  /* 0x0052780001127983 */ /* 0x001ee20000300a00 */
[----:B------:R-:W3:Y:S02]  /*7dda0*/  LDL.LU.64 R16, [R1+0x5270] ;  /* 0x0052700001107983 */ /* 0x000ee40000300a00 */
[----:B------:R0:W-:Y:S02]  /*7ddb0*/  STL [R1+0x5184], R10 ;  /* 0x0051840a01007387 */ /* 0x0001e40000100800 */
[----:B------:R1:W-:Y:S01]  /*7ddc0*/  STL [R1+0x5180], R11 ;  /* 0x0051800b01007387 */ /* 0x0003e20000100800 */
[----:B------:R-:W2:Y:S01]  /*7ddd0*/  LDL.LU R8, [R1+0x8f0] ;  /* 0x0008f00001087983 */ /* 0x000ea20000300800 */
[----:B------:R-:W2:Y:S03]  /*7dde0*/  LDL.LU R9, [R1+0x8f4] ;  /* 0x0008f40001097983 */ /* 0x000ea60000300800 */
[----:B0-----:R-:W2:Y:S01]  /*7ddf0*/  LDL.LU R10, [R1+0x8f8] ;  /* 0x0008f800010a7983 */ /* 0x001ea20000300800 */
[----:B-1----:R-:W2:Y:S01]  /*7de00*/  LDL.LU R11, [R1+0x8fc] ;  /* 0x0008fc00010b7983 */ /* 0x002ea20000300800 */
[----:B---3--:R-:W-:Y:S02]  /*7de10*/  HMMA.16816.F32 R24, R24, R6, R16 ;  /* 0x000000061818723c */ /* 0x008fe40000001810 */
[----:B------:R-:W4:Y:S01]  /*7de20*/  LDL.LU.64 R18, [R1+0x5268] ;  /* 0x0052680001127983 */ /* 0x000f220000300a00 */
[----:B------:R-:W4:Y:S11]  /*7de30*/  LDL.LU.64 R16, [R1+0x5260] ;  /* 0x0052600001107983 */ /* 0x000f360000300a00 */
[----:B------:R-:W-:Y:S09]  /*7de40*/  @!UPT UIADD3 URZ, URZ, URZ, URZ ;  /* 0x0000003f3f3ff290 */ /* 0x000ff2000fffe03f */
[----:B------:R-:W-:Y:S01]  /*7de50*/  STL.64 [R1+0x19c0], R24 ;  /* 0x0019c01801007387 */ /* 0x000fe20000100a00 */
[----:B------:R0:W-:Y:S03]  /*7de60*/  STL.64 [R1+0x19c8], R26 ;  /* 0x0019c81a01007387 */ /* 0x0001e60000100a00 */
[----:B0-----:R-:W3:Y:S04]  /*7de70*/  LDL.64 R26, [R1+0x18] ;  /* 0x00001800011a7983 */ /* 0x001ee80000100a00 */
[----:B---3--:R0:W-:Y:S04]  /*7de80*/  STL.64 [R1+0x5228], R26 ;  /* 0x0052281a01007387 */ /* 0x0081e80000100a00 */
[----:B0-----:R-:W3:Y:S01]  /*7de90*/  LDL.64 R26, [R1+0x28] ;  /* 0x00002800011a7983 */ /* 0x001ee20000100a00 */
[----:B----4-:R-:W-:Y:S03]  /*7dea0*/  HMMA.16816.F32 R20, R16, R14, R20 ;  /* 0x0000000e1014723c */ /* 0x010fe60000001814 */
[----:B---3--:R0:W-:Y:S04]  /*7deb0*/  STL.64 [R1+0x5238], R26 ;  /* 0x0052381a01007387 */ /* 0x0081e80000100a00 */
[----:B0-----:R-:W3:Y:S01]  /*7dec0*/  LDL.64 R26, [R1+0x38] ;  /* 0x00003800011a7983 */ /* 0x001ee20000100a00 */
[----:B------:R-:W-:Y:S02]  /*7ded0*/  STL.64 [R1+0x5208], R6 ;  /* 0x0052080601007387 */ /* 0x000fe40000100a00 */
[----:B------:R0:W-:Y:S02]  /*7dee0*/  STL.64 [R1+0x5230], R4 ;  /* 0x0052300401007387 */ /* 0x0001e40000100a00 */
[----:B0-----:R-:W4:Y:S01]  /*7def0*/  LDL.LU R4, [R1+0x910] ;  /* 0x0009100001047983 */ /* 0x001f220000300800 */
[----:B------:R-:W4:Y:S02]  /*7df00*/  LDL.LU R5, [R1+0x914] ;  /* 0x0009140001057983 */ /* 0x000f240000300800 */
[----:B------:R-:W4:Y:S02]  /*7df10*/  LDL.LU R6, [R1+0x918] ;  /* 0x0009180001067983 */ /* 0x000f240000300800 */
[----:B------:R-:W4:Y:S06]  /*7df20*/  LDL.LU R7, [R1+0x91c] ;  /* 0x00091c0001077983 */ /* 0x000f2c0000300800 */
[----:B------:R0:W-:Y:S01]  /*7df30*/  STL.64 [R1+0x4b0], R20 ;  /* 0x0004b01401007387 */ /* 0x0001e20000100a00 */
[----:B------:R-:W-:Y:S02]  /*7df40*/  STL.64 [R1+0x4b8], R22 ;  /* 0x0004b81601007387 */ /* 0x000fe40000100a00 */
[----:B0-----:R-:W-:-:S02]  /*7df50*/  IMAD.MOV.U32 R20, RZ, RZ, R15 ;  /* 0x000000ffff147224 */ /* 0x001fc400078e000f */
[----:B------:R-:W-:Y:S02]  /*7df60*/  IMAD.MOV.U32 R21, RZ, RZ, R14 ;  /* 0x000000ffff157224 */ /* 0x000fe400078e000e */
[----:B------:R-:W2:Y:S01]  /*7df70*/  LDL.LU.64 R14, [R1+0x5258] ;  /* 0x00525800010e7983 */ /* 0x000ea20000300a00 */
[----:B------:R0:W-:Y:S02]  /*7df80*/  STL [R1+0x5194], R20 ;  /* 0x0051941401007387 */ /* 0x0001e40000100800 */
[----:B------:R1:W-:Y:S01]  /*7df90*/  STL [R1+0x5188], R21 ;  /* 0x0051881501007387 */ /* 0x0003e20000100800 */
[----:B0-----:R-:W2:Y:S01]  /*7dfa0*/  LDL.LU R20, [R1+0x8e0] ;  /* 0x0008e00001147983 */ /* 0x001ea20000300800 */
[----:B-1----:R-:W2:Y:S02]  /*7dfb0*/  LDL.LU R21, [R1+0x8e4] ;  /* 0x0008e40001157983 */ /* 0x002ea40000300800 */
[----:B------:R-:W2:Y:S02]  /*7dfc0*/  LDL.LU R22, [R1+0x8e8] ;  /* 0x0008e80001167983 */ /* 0x000ea40000300800 */
[----:B------:R-:W2:Y:S02]  /*7dfd0*/  LDL.LU R23, [R1+0x8ec] ;  /* 0x0008ec0001177983 */ /* 0x000ea40000300800 */
[C---:B--2---:R-:W-:Y:S11]  /*7dfe0*/  HMMA.16816.F32 R20, R16.reuse, R14, R20 ;  /* 0x0000000e1014723c */ /* 0x044ff60000001814 */
[----:B------:R-:W-:Y:S11]  /*7dff0*/  @!UPT UIADD3 URZ, URZ, URZ, URZ ;  /* 0x0000003f3f3ff290 */ /* 0x000ff6000fffe03f */
[----:B------:R-:W-:Y:S01]  /*7e000*/  @!UPT UIADD3 URZ, URZ, URZ, URZ ;  /* 0x0000003f3f3ff290 */ /* 0x000fe2000fffe03f */
[----:B------:R-:W-:Y:S01]  /*7e010*/  STL.64 [R1+0x4a0], R20 ;  /* 0x0004a01401007387 */ /* 0x000fe20000100a00 */
[----:B------:R0:W-:Y:S02]  /*7e020*/  STL.64 [R1+0x4a8], R22 ;  /* 0x0004a81601007387 */ /* 0x0001e40000100a00 */
[----:B0-----:R-:W-:Y:S02]  /*7e030*/  IMAD.MOV.U32 R23, RZ, RZ, R14 ;  /* 0x000000ffff177224 */ /* 0x001fe400078e000e */
[----:B------:R-:W-:Y:S02]  /*7e040*/  IMAD.MOV.U32 R22, RZ, RZ, R15 ;  /* 0x000000ffff167224 */ /* 0x000fe400078e000f */
[----:B------:R-:W2:Y:S02]  /*7e050*/  LDL.LU.64 R14, [R1+0x5250] ;  /* 0x00525000010e7983 */ /* 0x000ea40000300a00 */
[C---:B--2---:R-:W-:Y:S11]  /*7e060*/  HMMA.16816.F32 R8, R16.reuse, R14, R8 ;  /* 0x0000000e1008723c */ /* 0x044ff60000001808 */
[----:B------:R-:W-:Y:S11]  /*7e070*/  @!UPT UIADD3 URZ, URZ, URZ, URZ ;  /* 0x0000003f3f3ff290 */ /* 0x000ff6000fffe03f */
[----:B------:R-:W-:Y:S01]  /*7e080*/  @!UPT UIADD3 URZ, URZ, URZ, URZ ;  /* 0x0000003f3f3ff290 */ /* 0x000fe2000fffe03f */
[----:B------:R-:W-:Y:S01]  /*7e090*/  STL.64 [R1+0x490], R8 ;  /* 0x0004900801007387 */ /* 0x000fe20000100a00 */
[----:B------:R0:W-:Y:S02]  /*7e0a0*/  STL.64 [R1+0x498], R10 ;  /* 0x0004980a01007387 */ /* 0x0001e40000100a00 */
[----:B0-----:R-:W-:Y:S02]  /*7e0b0*/  IMAD.MOV.U32 R10, RZ, RZ, R14 ;  /* 0x000000ffff0a7224 */ /* 0x001fe400078e000e */
[----:B------:R-:W-:Y:S02]  /*7e0c0*/  IMAD.MOV.U32 R11, RZ, RZ, R15 ;  /* 0x000000ffff0b7224 */ /* 0x000fe400078e000f */
[----:B------:R-:W2:Y:S01]  /*7e0d0*/  LDL.LU.64 R14, [R1+0x5248] ;  /* 0x00524800010e7983 */ /* 0x000ea20000300a00 */
[----:B------:R-:W2:Y:S02]  /*7e0e0*/  LDL.LU.64 R12, [R1+0x5240] ;  /* 0x00524000010c7983 */ /* 0x000ea40000300a00 */
[----:B---3--:R-:W-:Y:S01]  /*7e0f0*/  IMAD.MOV.U32 R21, RZ, RZ, R27 ;  /* 0x000000ffff157224 */ /* 0x008fe200078e001b */
[C---:B--2---:R-:W-:Y:S11]  /*7e100*/  HMMA.16816.F32 R12, R16.reuse, R26, R12 ;  /* 0x0000001a100c723c */ /* 0x044ff6000000180c */
[----:B------:R-:W-:Y:S11]  /*7e110*/  @!UPT UIADD3 URZ, URZ, URZ, URZ ;  /* 0x0000003f3f3ff290 */ /* 0x000ff6000fffe03f */
[----:B------:R-:W-:Y:S01]  /*7e120*/  @!UPT UIADD3 URZ, URZ, URZ, URZ ;  /* 0x0000003f3f3ff290 */ /* 0x000fe2000fffe03f */
[----:B------:R-:W-:Y:S01]  /*7e130*/  STL.64 [R1+0x480], R12 ;  /* 0x0004800c01007387 */ /* 0x000fe20000100a00 */
[----:B------:R0:W-:Y:S02]  /*7e140*/  STL.64 [R1+0x488], R14 ;  /* 0x0004880e01007387 */ /* 0x0001e40000100a00 */
[----:B0-----:R-:W-:Y:S02]  /*7e150*/  IMAD.MOV.U32 R15, RZ, RZ, R26 ;  /* 0x000000ffff0f7224 */ /* 0x001fe400078e001a */
[----:B------:R-:W4:Y:S02]  /*7e160*/  LDL.LU.64 R26, [R1+0x5238] ;  /* 0x00523800011a7983 */ /* 0x000f240000300a00 */
[C---:B----4-:R-:W-:Y:S01]  /*7e170*/  HMMA.16816.F32 R4, R16.reuse, R26, R4 ;  /* 0x0000001a1004723c */ /* 0x050fe20000001804 */
[----:B------:R-:W-:Y:S02]  /*7e180*/  IMAD.MOV.U32 R14, RZ, RZ, R27 ;  /* 0x000000ffff0e7224 */ /* 0x000fe400078e001b */
[----:B------:R-:W-:Y:S11]  /*7e190*/  IMAD.MOV.U32 R20, RZ, RZ, R26 ;  /* 0x000000ffff147224 */ /* 0x000ff600078e001a */
[----:B------:R-:W-:Y:S09]  /*7e1a0*/  @!UPT UIADD3 URZ, URZ, URZ, URZ ;  /* 0x0000003f3f3ff290 */ /* 0x000ff2000fffe03f */
[----:B------:R0:W-:Y:S01]  /*7e1b0*/  STL.64 [R1+0x470], R4 ;  /* 0x0004700401007387 */ /* 0x0001e20000100a00 */
[----:B------:R-:W-:Y:S03]  /*7e1c0*/  STL.64 [R1+0x478], R6 ;  /* 0x0004780601007387 */ /* 0x000fe60000100a00 */
[----:B0-----:R-:W2:Y:S01]  /*7e1d0*/  LDL.LU.64 R4, [R1+0x5230] ;  /* 0x0052300001047983 */ /* 0x001ea20000300a00 */
[----:B------:R-:W3:Y:S02]  /*7e1e0*/  LDL.LU.64 R26, [R1+0x5228] ;  /* 0x00522800011a7983 */ /* 0x000ee40000300a00 */
[----:B------:R0:W-:Y:S02]  /*7e1f0*/  STL.64 [R1+0x51f0], R14 ;  /* 0x0051f00e01007387 */ /* 0x0001e40000100a00 */
[----:B------:R-:W3:Y:S01]  /*7e200*/  LDL.LU R12, [R1+0x920] ;  /* 0x00092000010c7983 */ /* 0x000ee20000300800 */
[----:B------:R-:W3:Y:S04]  /*7e210*/  LDL.LU R13, [R1+0x924] ;  /* 0x00092400010d7983 */ /* 0x000ee80000300800 */
[----:B0-----:R-:W3:Y:S01]  /*7e220*/  LDL.LU R14, [R1+0x928] ;  /* 0x00092800010e7983 */ /* 0x001ee20000300800 */
[----:B------:R-:W3:Y:S02]  /*7e230*/  LDL.LU R15, [R1+0x92c] ;  /* 0x00092c00010f7983 */ /* 0x000ee40000300800 */
[----:B------:R0:W-:Y:S02]  /*7e240*/  STL.64 [R1+0x51a0], R22 ;  /* 0x0051a01601007387 */ /* 0x0001e40000100a00 */
[----:B------:R-:W-:Y:S01]  /*7e250*/  STL.64 [R1+0x5198], R20 ;  /* 0x0051981401007387 */ /* 0x000fe20000100a00 */
[----:B0-----:R-:W4:Y:S01]  /*7e260*/  LDL.64 R22, [R1+0x78] ;  /* 0x0000780001167983 */ /* 0x001f220000100a00 */
[----:B---3--:R-:W-:Y:S01]  /*7e270*/  HMMA.16816.F32 R12, R16, R26, R12 ;  /* 0x0000001a100c723c */ /* 0x008fe2000000180c */
[----:B------:R-:W-:-:S02]  /*7e280*/  IMAD.MOV.U32 R9, RZ, RZ, R26 ;  /* 0x000000ffff097224 */ /* 0x000fc400078e001a */
[----:B------:R-:W-:Y:S02]  /*7e290*/  IMAD.MOV.U32 R8, RZ, RZ, R27 ;  /* 0x000000ffff087224 */ /* 0x000fe400078e001b */
[----:B------:R-:W0:Y:S04]  /*7e2a0*/  LDSM.16.MT88.4 R24, [R0+0x22100] ;  /* 0x022100000018783b */ /* 0x000e280000004200 */
[----:B----4-:R2:W-:Y:S11]  /*7e2b0*/  STL.64 [R1+0x51a8], R22 ;  /* 0x0051a81601007387 */ /* 0x0105f60000100a00 */
[----:B------:R-:W-:Y:S03]  /*7e2c0*/  @!UPT UIADD3 URZ, URZ, URZ, URZ ;  /* 0x0000003f3f3ff290 */ /* 0x000fe6000fffe03f */
[----:B------:R-:W-:Y:S01]  /*7e2d0*/  STL.64 [R1+0x460], R12 ;  /* 0x0004600c01007387 */ /* 0x000fe20000100a00 */
[----:B--2---:R-:W-:Y:S02]  /*7e2e0*/  IMAD.MOV.U32 R22, RZ, RZ, R5 ;  /* 0x000000ffff167224 */ /* 0x004fe400078e0005 */
[----:B------:R-:W-:Y:S01]  /*7e2f0*/  IMAD.MOV.U32 R23, RZ, RZ, R4 ;  /* 0x000000ffff177224 */ /* 0x000fe200078e0004 */
[----:B------:R-:W-:Y:S01]  /*7e300*/  STL.64 [R1+0x468], R14 ;  /* 0x0004680e01007387 */ /* 0x000fe20000100a00 */
[----:B------:R-:W-:Y:S02]  /*7e310*/  STL.64 [R1+0x51b8], R10 ;  /* 0x0051b80a01007387 */ /* 0x000fe40000100a00 */
[----:B------:R-:W-:Y:S01]  /*7e320*/  STL.64 [R1+0x51b0], R8 ;  /* 0x0051b00801007387 */ /* 0x000fe20000100a00 */
[----:B------:R1:W-:Y:S01]  /*7e330*/  STL.64 [R1+0x51c0], R22 ;  /* 0x0051c01601007387 */ /* 0x0003e20000100a00 */
[----:B------:R-:W2:Y:S02]  /*7e340*/  LDL.LU R20, [R1+0x9b0] ;  /* 0x0009b00001147983 */ /* 0x000ea40000300800 */
[----:B------:R-:W2:Y:S01]  /*7e350*/  LDL.LU R21, [R1+0x9b4] ;  /* 0x0009b40001157983 */ /* 0x000ea20000300800 */
[----:B-1----:R-:W3:Y:S01]  /*7e360*/  LDL.LU R22, [R1+0x9b8] ;  /* 0x0009b80001167983 */ /* 0x002ee20000300800 */
[----:B------:R-:W3:Y:S02]  /*7e370*/  LDL.LU R23, [R1+0x9bc] ;  /* 0x0009bc0001177983 */ /* 0x000ee40000300800 */
[----:B------:R-:W4:Y:S02]  /*7e380*/  LDL.LU R4, [R1+0x960] ;  /* 0x0009600001047983 */ /* 0x000f240000300800 */
[----:B------:R-:W4:Y:S01]  /*7e390*/  LDL.LU R5, [R1+0x964] ;  /* 0x0009640001057983 */ /* 0x000f220000300800 */
[----:B------:R-:W2:Y:S01]  /*7e3a0*/  LDL.LU R6, [R1+0x968] ;  /* 0x0009680001067983 */ /* 0x000ea20000300800 */
[----:B------:R-:W2:Y:S03]  /*7e3b0*/  LDL.LU R7, [R1+0x96c] ;  /* 0x00096c0001077983 */ /* 0x000ea60000300800 */
[----:B--2---:R1:W-:Y:S01]  /*7e3c0*/  STL.64 [R1+0x5218], R6 ;  /* 0x0052180601007387 */ /* 0x0043e20000100a00 */
[----:B----4-:R-:W-:Y:S03]  /*7e3d0*/  STL.64 [R1+0x5210], R4 ;  /* 0x0052100401007387 */ /* 0x010fe60000100a00 */
[----:B-1----:R-:W2:Y:S01]  /*7e3e0*/  LDL.64 R6, [R1+0x8] ;  /* 0x0000080001067983 */ /* 0x002ea20000100a00 */
[----:B------:R-:W4:Y:S02]  /*7e3f0*/  LDL.LU R12, [R1+0x970] ;  /* 0x00097000010c7983 */ /* 0x000f240000300800 */
[----:B------:R-:W4:Y:S02]  /*7e400*/  LDL.LU R13, [R1+0x974] ;  /* 0x00097400010d7983 */ /* 0x000f240000300800 */
[----:B------:R-:W2:Y:S01]  /*7e410*/  LDL.LU R14, [R1+0x978] ;  /* 0x00097800010e7983 */ /* 0x000ea20000300800 */
[----:B------:R-:W2:Y:S04]  /*7e420*/  LDL.LU R15, [R1+0x97c] ;  /* 0x00097c00010f7983 */ /* 0x000ea80000300800 */
[----:B--2---:R1:W-:Y:S01]  /*7e430*/  STL.64 [R1+0x5200], R14 ;  /* 0x0052000e01007387 */ /* 0x0043e20000100a00 */
[----:B----4-:R2:W-:Y:S03]  /*7e440*/  STL.64 [R1+0x51f8], R12 ;  /* 0x0051f80c01007387 */ /* 0x0105e60000100a00 */
[----:B-1----:R-:W4:Y:S04]  /*7e450*/  LDL.64 R14, [R1+0xc8] ;  /* 0x0000c800010e7983 */ /* 0x002f280000100a00 */
[----:B----4-:R1:W-:Y:S01]  /*7e460*/  STL.64 [R1+0x5220], R14 ;  /* 0x0052200e01007387 */ /* 0x0103e20000100a00 */
[----:B--2---:R-:W2:Y:S02]  /*7e470*/  LDL.LU R12, [R1+0x940] ;  /* 0x00094000010c7983 */ /* 0x004ea40000300800 */
[----:B------:R-:W2:Y:S01]  /*7e480*/  LDL.LU R13, [R1+0x944] ;  /* 0x00094400010d7983 */ /* 0x000ea20000300800 */
[----:B-1----:R-:W2:Y:S01]  /*7e490*/  LDL.LU R14, [R1+0x948] ;  /* 0x00094800010e7983 */ /* 0x002ea20000300800 */
[----:B------:R-:W2:Y:S02]  /*7e4a0*/  LDL.LU R15, [R1+0x94c] ;  /* 0x00094c00010f7983 */ /* 0x000ea40000300800 */
[----:B---3--:R1:W-:Y:S02]  /*7e4b0*/  STL.64 [R1+0x51d0], R22 ;  /* 0x0051d01601007387 */ /* 0x0083e40000100a00 */
[----:B------:R-:W-:Y:S01]  /*7e4c0*/  STL.64 [R1+0x51c8], R20 ;  /* 0x0051c81401007387 */ /* 0x000fe20000100a00 */
[----:B-1----:R-:W3:Y:S04]  /*7e4d0*/  LDL.64 R22, [R1+0xa8] ;  /* 0x0000a80001167983 */ /* 0x002ee80000100a00 */
[----:B---3--:R1:W-:Y:S04]  /*7e4e0*/  STL.64 [R1+0x51e8], R22 ;  /* 0x0051e81601007387 */ /* 0x0083e80000100a00 */
[----:B-1----:R-:W3:Y:S01]  /*7e4f0*/  LDL.64 R22, [R1+0xb8] ;  /* 0x0000b80001167983 */ /* 0x002ee20000100a00 */
[----:B------:R-:W4:Y:S02]  /*7e500*/  LDL.LU R8, [R1+0x9d0] ;  /* 0x0009d00001087983 */ /* 0x000f240000300800 */
[----:B------:R-:W4:Y:S02]  /*7e510*/  LDL.LU R9, [R1+0x9d4] ;  /* 0x0009d40001097983 */ /* 0x000f240000300800 */
[----:B------:R-:W3:Y:S01]  /*7e520*/  LDL.LU R10, [R1+0x9d8] ;  /* 0x0009d800010a7983 */ /* 0x000ee20000300800 */
[----:B------:R-:W3:Y:S01]  /*7e530*/  LDL.LU R11, [R1+0x9dc] ;  /* 0x0009dc00010b7983 */ /* 0x000ee20000300800 */
[----:B--2---:R-:W-:Y:S03]  /*7e540*/  HMMA.16816.F32 R12, R16, R6, R12 ;  /* 0x00000006100c723c */ /* 0x004fe6000000180c */
[----:B---3--:R-:W-:Y:S01]  /*7e550*/  STL.64 [R1+0x51e0], R10 ;  /* 0x0051e00a01007387 */ /* 0x008fe20000100a00 */
[----:B----4-:R1:W-:Y:S03]  /*7e560*/  STL.64 [R1+0x51d8], R8 ;  /* 0x0051d80801007387 */ /* 0x0103e60000100a00 */
[----:B-1----:R-:W2:Y:S01]  /*7e570*/  LDL.LU R8, [R1+0x990] ;  /* 0x0009900001087983 */ /* 0x002ea20000300800 */
[----:B------:R-:W2:Y:S02]  /*7e580*/  LDL.LU R9, [R1+0x994] ;  /* 0x0009940001097983 */ /* 0x000ea40000300800 */
[----:B------:R-:W2:Y:S02]  /*7e590*/  LDL.LU R10, [R1+0x998] ;  /* 0x00099800010a7983 */ /* 0x000ea40000300800 */
[----:B------:R-:W2:Y:S01]  /*7e5a0*/  LDL.LU R11, [R1+0x99c] ;  /* 0x00099c00010b7983 */ /* 0x000ea20000300800 */
[----:B------:R-:W-:Y:S01]  /*7e5b0*/  STL [R1+0x50e8], R0 ;  /* 0x0050e80001007387 */ /* 0x000fe20000100800 */
[----:B0-----:R0:W-:Y:S02]  /*7e5c0*/  STL.64 [R1+0x5058], R26 ;  /* 0x0050581a01007387 */ /* 0x0011e40000100a00 */
[----:B------:R-:W-:Y:S07]  /*7e5d0*/  STL.64 [R1+0x5050], R24 ;  /* 0x0050501801007387 */ /* 0x000fee0000100a00 */
[----:B------:R-:W-:Y:S01]  /*7e5e0*/  STL.64 [R1+0x5e0], R12 ;  /* 0x0005e00c01007387 */ /* 0x000fe20000100a00 */
[----:B------:R1:W-:Y:S01]  /*7e5f0*/  STL.64 [R1+0x5e8], R14 ;  /* 0x0005e80e01007387 */ /* 0x0003e20000100a00 */
[----:B0-----:R-:W-:-:S02]  /*7e600*/  IMAD.MOV.U32 R26, RZ, RZ, R3 ;  /* 0x000000ffff1a7224 */ /* 0x001fc400078e0003 */
[----:B------:R-:W-:Y:S02]  /*7e610*/  IMAD.MOV.U32 R27, RZ, RZ, R2 ;  /* 0x000000ffff1b7224 */ /* 0x000fe400078e0002 */
[----:B------:R-:W-:Y:S01]  /*7e620*/  IMAD.MOV.U32 R3, RZ, RZ, R6 ;  /* 0x000000ffff037224 */ /* 0x000fe200078e0006 */
[----:B-1----:R-:W3:Y:S01]  /*7e630*/  LDL.LU.64 R14, [R1+0x5220] ;  /* 0x00522000010e7983 */ /* 0x002ee20000300a00 */
[----:B------:R-:W-:Y:S02]  /*7e640*/  IMAD.MOV.U32 R2, RZ, RZ, R7 ;  /* 0x000000ffff027224 */ /* 0x000fe400078e0007 */
        /* <DEDUP_REMOVED lines=11> */
[----:B------:R-:W4:Y:S02]  /*7e700*/  LDL.LU.64 R12, [R1+0x51f8] ;  /* 0x0051f800010c7983 */ /* 0x000f240000300a00 */
[C---:B----4-:R-:W-:Y:S01]  /*7e710*/  HMMA.16816.F32 R12, R16.reuse, R22, R12 ;  /* 0x00000016100c723c */ /* 0x050fe2000000180c */
[----:B---3--:R-:W-:Y:S01]  /*7e720*/  STL.64 [R1+0x5178], R6 ;  /* 0x0051780601007387 */ /* 0x008fe20000100a00 */
[----:B------:R0:W-:Y:S03]  /*7e730*/  STL.64 [R1+0x5170], R4 ;  /* 0x0051700401007387 */ /* 0x0001e60000100a00 */
[----:B0-----:R-:W3:Y:S01]  /*7e740*/  LDL.LU R4, [R1+0xa10] ;  /* 0x000a100001047983 */ /* 0x001ee20000300800 */
[----:B------:R-:W3:Y:S02]  /*7e750*/  LDL.LU R5, [R1+0xa14] ;  /* 0x000a140001057983 */ /* 0x000ee40000300800 */
[----:B------:R-:W3:Y:S02]  /*7e760*/  LDL.LU R6, [R1+0xa18] ;  /* 0x000a180001067983 */ /* 0x000ee40000300800 */
[----:B------:R-:W3:Y:S11]  /*7e770*/  LDL.LU R7, [R1+0xa1c] ;  /* 0x000a1c0001077983 */ /* 0x000ef60000300800 */
[----:B------:R-:W-:Y:S02]  /*7e780*/  @!UPT UIADD3 URZ, URZ, URZ, URZ ;  /* 0x0000003f3f3ff290 */ /* 0x000fe4000fffe03f */
[----:B------:R0:W-:Y:S01]  /*7e790*/  STL.64 [R1+0x5c0], R12 ;  /* 0x0005c00c01007387 */ /* 0x0001e20000100a00 */
[----:B------:R1:W-:Y:S02]  /*7e7a0*/  STL.64 [R1+0x5c8], R14 ;  /* 0x0005c80e01007387 */ /* 0x0003e40000100a00 */
[----:B0-----:R-:W-:Y:S01]  /*7e7b0*/  IMAD.MOV.U32 R13, RZ, RZ, R22 ;  /* 0x000000ffff0d7224 */ /* 0x001fe200078e0016 */
[----:B-1----:R-:W4:Y:S01]  /*7e7c0*/  LDL.LU.64 R14, [R1+0x51f0] ;  /* 0x0051f000010e7983 */ /* 0x002f220000300a00 */
        /* <DEDUP_REMOVED lines=11> */
[----:B------:R-:W2:Y:S01]  /*7e880*/  LDL.LU.64 R20, [R1+0x51c8] ;  /* 0x0051c80001147983 */ /* 0x000ea20000300a00 */
[----:B------:R-:W3:Y:S01]  /*7e890*/  LDL R29, [R1+0x33ec] ;  /* 0x0033ec00011d7983 */ /* 0x000ee20000100800 */
[C---:B--2---:R-:W-:Y:S11]  /*7e8a0*/  HMMA.16816.F32 R20, R16.reuse, R26, R20 ;  /* 0x0000001a1014723c */ /* 0x044ff60000001814 */
        /* <DEDUP_REMOVED lines=16> */
[----:B0-----:R-:W3:Y:S02]  /*7e9b0*/  LDL.LU.64 R22, [R1+0x51a8] ;  /* 0x0051a80001167983 */ /* 0x001ee40000300a00 */
[----:B---3--:R-:W-:Y:S11]  /*7e9c0*/  HMMA.16816.F32 R24, R16, R22, R24 ;  /* 0x000000161018723c */ /* 0x008ff60000001818 */
[----:B------:R-:W-:Y:S11]  /*7e9d0*/  @!UPT UIADD3 URZ, URZ, URZ, URZ ;  /* 0x0000003f3f3ff290 */ /* 0x000ff6000fffe03f */
[----:B------:R-:W-:Y:S01]  /*7e9e0*/  @!UPT UIADD3 URZ, URZ, URZ, URZ ;  /* 0x0000003f3f3ff290 */ /* 0x000fe2000fffe03f */
[----:B------:R0:W-:Y:S01]  /*7e9f0*/  STL.64 [R1+0x580], R24 ;  /* 0x0005801801007387 */ /* 0x0001e20000100a00 */
[----:B------:R4:W-:Y:S02]  /*7ea00*/  STL.64 [R1+0x588], R26 ;  /* 0x0005881a01007387 */ /* 0x0009e40000100a00 */
[----:B0-----:R-:W-:Y:S02]  /*7ea10*/  IMAD.MOV.U32 R25, RZ, RZ, R22 ;  /* 0x000000ffff197224 */ /* 0x001fe400078e0016 */
[----:B------:R-:W-:Y:S02]  /*7ea20*/  IMAD.MOV.U32 R24, RZ, RZ, R23 ;  /* 0x000000ffff187224 */ /* 0x000fe400078e0017 */
[----:B------:R-:W3:Y:S01]  /*7ea30*/  LDL.LU.64 R22, [R1+0x51a0] ;  /* 0x0051a00001167983 */ /* 0x000ee20000300a00 */
[----:B------:R-:W2:Y:S02]  /*7ea40*/  LDL.LU.64 R20, [R1+0x5198] ;  /* 0x0051980001147983 */ /* 0x000ea40000300a00 */
[----:B----4-:R-:W-:-:S02]  /*7ea50*/  IMAD.MOV.U32 R27, RZ, RZ, R14 ;  /* 0x000000ffff1b7224 */ /* 0x010fc400078e000e */
[----:B------:R-:W-:Y:S02]  /*7ea60*/  STL.64 [R1+0x50f0], R24 ;  /* 0x0050f01801007387 */ /* 0x000fe40000100a00 */
[----:B--2---:R-:W-:Y:S02]  /*7ea70*/  IMAD.MOV.U32 R26, RZ, RZ, R20 ;  /* 0x000000ffff1a7224 */ /* 0x004fe400078e0014 */
[----:B------:R-:W2:Y:S01]  /*7ea80*/  LDL.LU R20, [R1+0x5194] ;  /* 0x0051940001147983 */ /* 0x000ea20000300800 */
[----:B------:R-:W4:Y:S02]  /*7ea90*/  LDL.LU R14, [R1+0x5190] ;  /* 0x00519000010e7983 */ /* 0x000f240000300800 */
[----:B------:R0:W-:Y:S02]  /*7eaa0*/  STL.64 [R1+0x5100], R26 ;  /* 0x0051001a01007387 */ /* 0x0001e40000100a00 */
[----:B0-----:R-:W-:Y:S02]  /*7eab0*/  IMAD.MOV.U32 R26, RZ, RZ, R15 ;  /* 0x000000ffff1a7224 */ /* 0x001fe400078e000f */
[----:B------:R-:W4:Y:S01]  /*7eac0*/  LDL.LU R15, [R1+0x518c] ;  /* 0x00518c00010f7983 */ /* 0x000f220000300800 */
[----:B------:R-:W-:-:S02]  /*7ead0*/  IMAD.MOV.U32 R27, RZ, RZ, R21 ;  /* 0x000000ffff1b7224 */ /* 0x000fc400078e0015 */
[----:B------:R-:W2:Y:S03]  /*7eae0*/  LDL.LU R21, [R1+0x5188] ;  /* 0x0051880001157983 */ /* 0x000ea60000300800 */
[----:B------:R0:W-:Y:S02]  /*7eaf0*/  STL.64 [R1+0x5118], R26 ;  /* 0x0051181a01007387 */ /* 0x0001e40000100a00 */
[----:B0-----:R-:W-:Y:S02]  /*7eb00*/  IMAD.MOV.U32 R26, RZ, RZ, R10 ;  /* 0x000000ffff1a7224 */ /* 0x001fe400078e000a */
[----:B------:R-:W-:Y:S01]  /*7eb10*/  IMAD.MOV.U32 R27, RZ, RZ, R11 ;  /* 0x000000ffff1b7224 */ /* 0x000fe200078e000b */
[----:B------:R-:W2:Y:S01]  /*7eb20*/  LDL.LU R10, [R1+0x5184] ;  /* 0x00518400010a7983 */ /* 0x000ea20000300800 */
[----:B------:R-:W2:Y:S03]  /*7eb30*/  LDL.LU R11, [R1+0x5180] ;  /* 0x00518000010b7983 */ /* 0x000ea60000300800 */
[----:B------:R3:W-:Y:S02]  /*7eb40*/  STL.64 [R1+0x5130], R26 ;  /* 0x0051301a01007387 */ /* 0x0007e40000100a00 */
[----:B---3--:R-:W-:-:S02]  /*7eb50*/  IMAD.MOV.U32 R26, RZ, RZ, R23 ;  /* 0x000000ffff1a7224 */ /* 0x008fc400078e0017 */
[----:B------:R-:W-:-:S05]  /*7eb60*/  IMAD.MOV.U32 R27, RZ, RZ, R22 ;  /* 0x000000ffff1b7224 */ /* 0x000fca00078e0016 */
[----:B------:R2:W-:Y:S01]  /*7eb70*/  STL.64 [R1+0x5148], R26 ;  /* 0x0051481a01007387 */ /* 0x0005e20000100a00 */
[C---:B----4-:R-:W-:Y:S01]  /*7eb80*/  HMMA.16816.F32 R4, R16.reuse, R14, R4 ;  /* 0x0000000e1004723c */ /* 0x050fe20000001804 */
[----:B--2---:R-:W-:Y:S02]  /*7eb90*/  IMAD.MOV.U32 R27, RZ, RZ, R20 ;  /* 0x000000ffff1b7224 */ /* 0x004fe400078e0014 */
        /* <DEDUP_REMOVED lines=8> */
[----:B0-----:R-:W3:Y:S01]  /*7ec20*/  LDL.LU R4, [R1+0xa40] ;  /* 0x000a400001047983 */ /* 0x001ee20000300800 */
[----:B------:R-:W3:Y:S02]  /*7ec30*/  LDL.LU R5, [R1+0xa44] ;  /* 0x000a440001057983 */ /* 0x000ee40000300800 */
[----:B-1----:R-:W3:Y:S02]  /*7ec40*/  LDL.LU R6, [R1+0xa48] ;  /* 0x000a480001067983 */ /* 0x002ee40000300800 */
[----:B------:R-:W3:Y:S01]  /*7ec50*/  LDL.LU R7, [R1+0xa4c] ;  /* 0x000a4c0001077983 */ /* 0x000ee20000300800 */
[----:B------:R-:W-:Y:S01]  /*7ec60*/  STL.64 [R1+0x5070], R14 ;  /* 0x0050700e01007387 */ /* 0x000fe20000100a00 */
[----:B------:R0:W-:Y:S03]  /*7ec70*/  STL.64 [R1+0x50f8], R12 ;  /* 0x0050f80c01007387 */ /* 0x0001e60000100a00 */
        /* <DEDUP_REMOVED lines=14> */
[----:B------:R-:W4:Y:S02]  /*7ed60*/  LDL.LU R14, [R1+0xaa8] ;  /* 0x000aa800010e7983 */ /* 0x000f240000300800 */
[----:B------:R-:W4:Y:S01]  /*7ed70*/  LDL.LU R15, [R1+0xaac] ;  /* 0x000aac00010f7983 */ /* 0x000f220000300800 */
[C---:B---3--:R-:W-:Y:S01]  /*7ed80*/  HMMA.16816.F32 R4, R16.reuse, R10, R4 ;  /* 0x0000000a1004723c */ /* 0x048fe20000001804 */
[----:B----4-:R-:W-:Y:S01]  /*7ed90*/  STL.64 [R1+0x5140], R14 ;  /* 0x0051400e01007387 */ /* 0x010fe20000100a00 */
        /* <DEDUP_REMOVED lines=14> */
[----:B------:R-:W4:Y:S02]  /*7ee80*/  LDL.LU.64 R4, [R1+0x5170] ;  /* 0x0051700001047983 */ /* 0x000f240000300a00 */
[----:B------:R-:W-:Y:S01]  /*7ee90*/  STL.64 [R1+0x5068], R10 ;  /* 0x0050680a01007387 */ /* 0x000fe20000100a00 */
[----:B---3--:R-:W-:Y:S01]  /*7eea0*/  HMMA.16816.F32 R16, R16, R6, R20 ;  /* 0x000000061010723c */ /* 0x008fe20000001814 */
[----:B------:R-:W2:Y:S01]  /*7eeb0*/  LDL.LU.64 R22, [R1+0x5168] ;  /* 0x0051680001167983 */ /* 0x000ea20000300a00 */
[----:B------:R-:W2:Y:S11]  /*7eec0*/  LDL.LU.64 R20, [R1+0x5160] ;  /* 0x0051600001147983 */ /* 0x000eb60000300a00 */
[----:B------:R-:W-:Y:S10]  /*7eed0*/  @!UPT UIADD3 URZ, URZ, URZ, URZ ;  /* 0x0000003f3f3ff290 */ /* 0x000ff4000fffe03f */
[----:B------:R0:W-:Y:S01]  /*7eee0*/  STL.64 [R1+0x450], R16 ;  /* 0x0004501001007387 */ /* 0x0001e20000100a00 */
[----:B------:R1:W-:Y:S03]  /*7eef0*/  STL.64 [R1+0x458], R18 ;  /* 0x0004581201007387 */ /* 0x0003e60000100a00 */
[----:B0-----:R-:W3:Y:S01]  /*7ef00*/  LDL.LU R16, [R1+0xb00] ;  /* 0x000b000001107983 */ /* 0x001ee20000300800 */
[----:B------:R-:W3:Y:S02]  /*7ef10*/  LDL.LU R17, [R1+0xb04] ;  /* 0x000b040001117983 */ /* 0x000ee40000300800 */
[----:B-1----:R-:W3:Y:S02]  /*7ef20*/  LDL.LU R18, [R1+0xb08] ;  /* 0x000b080001127983 */ /* 0x002ee40000300800 */
[----:B------:R-:W3:Y:S01]  /*7ef30*/  LDL.LU R19, [R1+0xb0c] ;  /* 0x000b0c0001137983 */ /* 0x000ee20000300800 */
[----:B------:R-:W-:Y:S01]  /*7ef40*/  STL.64 [R1+0x5060], R6 ;  /* 0x0050600601007387 */ /* 0x000fe20000100a00 */
[C---:B--2---:R-:W-:Y:S03]  /*7ef50*/  HMMA.16816.F32 R24, R20.reuse, R26, R12 ;  /* 0x0000001a1418723c */ /* 0x044fe6000000180c */
[----:B------:R-:W2:Y:S01]  /*7ef60*/  LDL.LU.64 R14, [R1+0x5158] ;  /* 0x00515800010e7983 */ /* 0x000ea20000300a00 */
[----:B------:R-:W2:Y:S11]  /*7ef70*/  LDL.LU.64 R12, [R1+0x5150] ;  /* 0x00515000010c7983 */ /* 0x000eb60000300a00 */
[----:B------:R-:W-:Y:S08]  /*7ef80*/  @!UPT UIADD3 URZ, URZ, URZ, URZ ;  /* 0x0000003f3f3ff290 */ /* 0x000ff0000fffe03f */
        /* <DEDUP_REMOVED lines=17> */
[----:B--2---:R-:W-:Y:S02]  /*7f0a0*/  HMMA.16816.F32 R24, R20, R26, R12 ;  /* 0x0000001a1418723c */ /* 0x004fe4000000180c */
[----:B------:R-:W2:Y:S01]  /*7f0b0*/  LDL.LU.64 R14, [R1+0x5110] ;  /* 0x00511000010e7983 */ /* 0x000ea20000300a00 */
[----:B------:R-:W2:Y:S11]  /*7f0c0*/  LDL.LU.64 R12, [R1+0x5108] ;  /* 0x00510800010c7983 */ /* 0x000eb60000300a00 */
[----:B------:R-:W-:Y:S09]  /*7f0d0*/  @!UPT UIADD3 URZ, URZ, URZ, URZ ;  /* 0x0000003f3f3ff290 */ /* 0x000ff2000fffe03f */
[----:B------:R-:W-:Y:S01]  /*7f0e0*/  STL.64 [R1+0x320], R24 ;  /* 0x0003201801007387 */ /* 0x000fe20000100a00 */
[----:B------:R0:W-:Y:S03]  /*7f0f0*/  STL.64 [R1+0x328], R26 ;  /* 0x0003281a01007387 */ /* 0x0001e60000100a00 */
[----:B0-----:R-:W2:Y:S01]  /*7f100*/  LDL.LU.64 R26, [R1+0x5100] ;  /* 0x00510000011a7983 */ /* 0x001ea20000300a00 */
[----:B------:R-:W-:Y:S02]  /*7f110*/  IMAD.MOV.U32 R10, RZ, RZ, R9 ;  /* 0x000000ffff0a7224 */ /* 0x000fe400078e0009 */
[----:B------:R-:W-:-:S07]  /*7f120*/  IMAD.MOV.U32 R11, RZ, RZ, R8 ;  /* 0x000000ffff0b7224 */ /* 0x000fce00078e0008 */
[C---:B---3--:R-:W-:Y:S08]  /*7f130*/  HMMA.16816.F32 R16, R20.reuse, R10, R16 ;  /* 0x0000000a1410723c */ /* 0x048ff00000001810 */
[----:B--2---:R-:W-:Y:S01]  /*7f140*/  HMMA.16816.F32 R24, R20, R26, R12 ;  /* 0x0000001a1418723c */ /* 0x004fe2000000180c */
[----:B------:R-:W2:Y:S11]  /*7f150*/  LDL.LU.64 R12, [R1+0x50f8] ;  /* 0x0050f800010c7983 */ /* 0x000eb60000300a00 */
[----:B------:R-:W-:Y:S11]  /*7f160*/  @!UPT UIADD3 URZ, URZ, URZ, URZ ;  /* 0x0000003f3f3ff290 */ /* 0x000ff6000fffe03f */
[----:B------:R0:W-:Y:S01]  /*7f170*/  STL.64 [R1+0x310], R24 ;  /* 0x0003101801007387 */ /* 0x0001e20000100a00 */
[----:B------:R1:W-:Y:S03]  /*7f180*/  STL.64 [R1+0x318], R26 ;  /* 0x0003181a01007387 */ /* 0x0003e60000100a00 */
[----:B0-----:R-:W3:Y:S01]  /*7f190*/  LDL.LU.64 R24, [R1+0x50f0] ;  /* 0x0050f00001187983 */ /* 0x001ee20000300a00 */
[----:B------:R-:W3:Y:S02]  /*7f1a0*/  LDL.LU R8, [R1+0xbf0] ;  /* 0x000bf00001087983 */ /* 0x000ee40000300800 */
[----:B------:R-:W-:Y:S02]  /*7f1b0*/  STL.64 [R1+0x300], R16 ;  /* 0x0003001001007387 */ /* 0x000fe40000100a00 */
[----:B------:R-:W-:Y:S01]  /*7f1c0*/  STL.64 [R1+0x308], R18 ;  /* 0x0003081201007387 */ /* 0x000fe20000100a00 */
[----:B------:R-:W3:Y:S01]  /*7f1d0*/  LDL.LU R9, [R1+0xbf4] ;  /* 0x000bf40001097983 */ /* 0x000ee20000300800 */
[----:B------:R-:W3:Y:S02]  /*7f1e0*/  LDL.LU R10, [R1+0xbf8] ;  /* 0x000bf800010a7983 */ /* 0x000ee40000300800 */
[----:B------:R-:W3:Y:S02]  /*7f1f0*/  LDL.LU R11, [R1+0xbfc] ;  /* 0x000bfc00010b7983 */ /* 0x000ee40000300800 */
[----:B-1----:R-:W-:-:S02]  /*7f200*/  IMAD.MOV.U32 R26, RZ, RZ, R0 ;  /* 0x000000ffff1a7224 */ /* 0x002fc400078e0000 */
[----:B------:R-:W-:Y:S01]  /*7f210*/  IMAD.MOV.U32 R27, RZ, RZ, R28 ;  /* 0x000000ffff1b7224 */ /* 0x000fe200078e001c */
[----:B------:R-:W3:Y:S01]  /*7f220*/  LDL.LU R0, [R1+0x50e8] ;  /* 0x0050e80001007983 */ /* 0x000ee20000300800 */
[----:B----4-:R-:W-:Y:S02]  /*7f230*/  IMAD.MOV.U32 R6, RZ, RZ, R5 ;  /* 0x000000ffff067224 */ /* 0x010fe400078e0005 */
[----:B------:R-:W-:Y:S01]  /*7f240*/  IMAD.MOV.U32 R7, RZ, RZ, R4 ;  /* 0x000000ffff077224 */ /* 0x000fe200078e0004 */
[----:B------:R2:W-:Y:S02]  /*7f250*/  STL.64 [R1+0x50b0], R26 ;  /* 0x0050b01a01007387 */ /* 0x0005e40000100a00 */
[----:B--2---:R-:W-:Y:S02]  /*7f260*/  IMAD.MOV.U32 R26, RZ, RZ, R13 ;  /* 0x000000ffff1a7224 */ /* 0x004fe400078e000d */
[----:B------:R-:W-:Y:S02]  /*7f270*/  IMAD.MOV.U32 R27, RZ, RZ, R12 ;  /* 0x000000ffff1b7224 */ /* 0x000fe400078e000c */
[----:B---3--:R-:W-:-:S02]  /*7f280*/  IMAD.MOV.U32 R15, RZ, RZ, R24 ;  /* 0x000000ffff0f7224 */ /* 0x008fc400078e0018 */
[----:B------:R-:W-:Y:S01]  /*7f290*/  IMAD.MOV.U32 R14, RZ, RZ, R25 ;  /* 0x000000ffff0e7224 */ /* 0x000fe200078e0019 */
[----:B------:R-:W-:Y:S01]  /*7f2a0*/  STL.64 [R1+0x5080], R10 ;  /* 0x0050800a01007387 */ /* 0x000fe20000100a00 */
[----:B------:R-:W-:Y:S02]  /*7f2b0*/  STL.64 [R1+0x5078], R8 ;  /* 0x0050780801007387 */ /* 0x000fe40000100a00 */
[----:B------:R0:W-:Y:S02]  /*7f2c0*/  STL.64 [R1+0x50c8], R26 ;  /* 0x0050c81a01007387 */ /* 0x0001e40000100a00 */
[----:B------:R-:W-:Y:S01]  /*7f2d0*/  STL.64 [R1+0x50d0], R6 ;  /* 0x0050d00601007387 */ /* 0x000fe20000100a00 */
[----:B------:R-:W2:Y:S01]  /*7f2e0*/  LDL.LU R24, [R1+0xb50] ;  /* 0x000b500001187983 */ /* 0x000ea20000300800 */
[----:B------:R-:W2:Y:S03]  /*7f2f0*/  LDL.LU R25, [R1+0xb54] ;  /* 0x000b540001197983 */ /* 0x000ea60000300800 */
[----:B------:R-:W1:Y:S04]  /*7f300*/  LDSM.16.MT88.4 R16, [R0+0x22180] ;  /* 0x022180000010783b */ /* 0x000e680000004200 */
[----:B0-----:R-:W3:Y:S01]  /*7f310*/  LDL.LU R26, [R1+0xb58] ;  /* 0x000b5800011a7983 */ /* 0x001ee20000300800 */
[----:B------:R-:W3:Y:S03]  /*7f320*/  LDL.LU R27, [R1+0xb5c] ;  /* 0x000b5c00011b7983 */ /* 0x000ee60000300800 */
[----:B---3--:R-:W-:Y:S01]  /*7f330*/  STL.64 [R1+0x50e0], R26 ;  /* 0x0050e01a01007387 */ /* 0x008fe20000100a00 */
[----:B--2---:R0:W-:Y:S03]  /*7f340*/  STL.64 [R1+0x50d8], R24 ;  /* 0x0050d81801007387 */ /* 0x0041e60000100a00 */
[----:B0-----:R-:W2:Y:S01]  /*7f350*/  LDL.LU R24, [R1+0xb30] ;  /* 0x000b300001187983 */ /* 0x001ea20000300800 */
[----:B------:R-:W2:Y:S02]  /*7f360*/  LDL.LU R25, [R1+0xb34] ;  /* 0x000b340001197983 */ /* 0x000ea40000300800 */
[----:B------:R-:W2:Y:S02]  /*7f370*/  LDL.LU R26, [R1+0xb38] ;  /* 0x000b3800011a7983 */ /* 0x000ea40000300800 */
[----:B------:R-:W2:Y:S01]  /*7f380*/  LDL.LU R27, [R1+0xb3c] ;  /* 0x000b3c00011b7983 */ /* 0x000ea20000300800 */
[----:B------:R0:W-:Y:S04]  /*7f390*/  STL.64 [R1+0x5088], R14 ;  /* 0x0050880e01007387 */ /* 0x0001e80000100a00 */
[----:B0-----:R-:W3:Y:S04]  /*7f3a0*/  LDL.64 R14, [R1+0x88] ;  /* 0x00008800010e7983 */ /* 0x001ee80000100a00 */
[----:B---3--:R0:W-:Y:S01]  /*7f3b0*/  STL.64 [R1+0x50a8], R14 ;  /* 0x0050a80e01007387 */ /* 0x0081e20000100a00 */
[----:B------:R-:W3:Y:S02]  /*7f3c0*/  LDL.LU R12, [R1+0xb80] ;  /* 0x000b8000010c7983 */ /* 0x000ee40000300800 */
[----:B------:R-:W3:Y:S01]  /*7f3d0*/  LDL.LU R13, [R1+0xb84] ;  /* 0x000b8400010d7983 */ /* 0x000ee20000300800 */
[----:B0-----:R-:W4:Y:S01]  /*7f3e0*/  LDL.LU R14, [R1+0xb88] ;  /* 0x000b8800010e7983 */ /* 0x001f220000300800 */
        /* <DEDUP_REMOVED lines=9> */
[----:B------:R-:W4:Y:S01]  /*7f480*/  LDL.LU R8, [R1+0xbd0] ;  /* 0x000bd00001087983 */ /* 0x000f220000300800 */
[----:B------:R-:W4:Y:S02]  /*7f490*/  LDL.LU R9, [R1+0xbd4] ;  /* 0x000bd40001097983 */ /* 0x000f240000300800 */
[----:B------:R-:W3:Y:S02]  /*7f4a0*/  LDL.LU R10, [R1+0xbd8] ;  /* 0x000bd800010a7983 */ /* 0x000ee40000300800 */
[----:B------:R-:W3:Y:S01]  /*7f4b0*/  LDL.LU R11, [R1+0xbdc] ;  /* 0x000bdc00010b7983 */ /* 0x000ee20000300800 */
[C---:B--2---:R-:W-:Y:S01]  /*7f4c0*/  HMMA.16816.F32 R4, R20.reuse, R6, R24 ;  /* 0x000000061404723c */ /* 0x044fe20000001818 */
[----:B---3--:R-:W-:Y:S01]  /*7f4d0*/  STL.64 [R1+0x5098], R10 ;  /* 0x0050980a01007387 */ /* 0x008fe20000100a00 */
[----:B----4-:R0:W-:Y:S03]  /*7f4e0*/  STL.64 [R1+0x5090], R8 ;  /* 0x0050900801007387 */ /* 0x0101e60000100a00 */
[----:B0-----:R-:W2:Y:S01]  /*7f4f0*/  LDL.LU R8, [R1+0xbb0] ;  /* 0x000bb00001087983 */ /* 0x001ea20000300800 */
[----:B------:R-:W2:Y:S02]  /*7f500*/  LDL.LU R9, [R1+0xbb4] ;  /* 0x000bb40001097983 */ /* 0x000ea40000300800 */
[----:B------:R-:W2:Y:S02]  /*7f510*/  LDL.LU R10, [R1+0xbb8] ;  /* 0x000bb800010a7983 */ /* 0x000ea40000300800 */
[----:B------:R-:W2:Y:S01]  /*7f520*/  LDL.LU R11, [R1+0xbbc] ;  /* 0x000bbc00010b7983 */ /* 0x000ea20000300800 */
[----:B-1----:R-:W-:Y:S01]  /*7f530*/  STL.64 [R1+0x4f58], R18 ;  /* 0x004f581201007387 */ /* 0x002fe20000100a00 */
[----:B------:R0:W-:Y:S03]  /*7f540*/  STL.64 [R1+0x4f50], R16 ;  /* 0x004f501001007387 */ /* 0x0001e60000100a00 */
[----:B0-----:R-:W3:Y:S01]  /*7f550*/  LDL.LU R16, [R1+0xb90] ;  /* 0x000b900001107983 */ /* 0x001ee20000300800 */
[----:B------:R-:W3:Y:S02]  /*7f560*/  LDL.LU R17, [R1+0xb94] ;  /* 0x000b940001117983 */ /* 0x000ee40000300800 */
[----:B------:R-:W3:Y:S02]  /*7f570*/  LDL.LU R18, [R1+0xb98] ;  /* 0x000b980001127983 */ /* 0x000ee40000300800 */
[----:B------:R-:W3:Y:S01]  /*7f580*/  LDL.LU R19, [R1+0xb9c] ;  /* 0x000b9c0001137983 */ /* 0x000ee20000300800 */
[----:B------:R-:W-:Y:S01]  /*7f590*/  STL [R1+0x4548], R0 ;  /* 0x0045480001007387 */ /* 0x000fe20000100800 */
        /* <DEDUP_REMOVED lines=8> */
[----:B------:R0:W-:Y:S01]  /*7f620*/  STL.64 [R1+0x2e0], R4 ;  /* 0x0002e00401007387 */ /* 0x0001e20000100a00 */
[----:B------:R1:W-:Y:S03]  /*7f630*/  STL.64 [R1+0x2e8], R6 ;  /* 0x0002e80601007387 */ /* 0x0003e60000100a00 */
[----:B0-----:R-:W2:Y:S01]  /*7f640*/  LDL.LU R4, [R1+0xc20] ;  /* 0x000c200001047983 */ /* 0x001ea20000300800 */
[----:B------:R-:W2:Y:S02]  /*7f650*/  LDL.LU R5, [R1+0xc24] ;  /* 0x000c240001057983 */ /* 0x000ea40000300800 */
[----:B-1----:R-:W2:Y:S02]  /*7f660*/  LDL.LU R6, [R1+0xc28] ;  /* 0x000c280001067983 */ /* 0x002ea40000300800 */
[----:B------:R-:W2:Y:S01]  /*7f670*/  LDL.LU R7, [R1+0xc2c] ;  /* 0x000c2c0001077983 */ /* 0x000ea20000300800 */
[C---:B----4-:R-:W-:Y:S01]  /*7f680*/  HMMA.16816.F32 R24, R20.reuse, R26, R12 ;  /* 0x0000001a1418723c */ /* 0x050fe2000000180c */
[----:B------:R-:W4:Y:S01]  /*7f690*/  LDL.LU.64 R14, [R1+0x50c0] ;  /* 0x0050c000010e7983 */ /* 0x000f220000300a00 */
[----:B------:R-:W4:Y:S11]  /*7f6a0*/  LDL.LU.64 R12, [R1+0x50b8] ;  /* 0x0050b800010c7983 */ /* 0x000f360000300a00 */
[----:B------:R-:W-:Y:S10]  /*7f6b0*/  @!UPT UIADD3 URZ, URZ, URZ, URZ ;  /* 0x0000003f3f3ff290 */ /* 0x000ff4000fffe03f */
[----:B------:R-:W-:Y:S01]  /*7f6c0*/  STL.64 [R1+0x2d0], R24 ;  /* 0x0002d01801007387 */ /* 0x000fe20000100a00 */
[----:B------:R0:W-:Y:S03]  /*7f6d0*/  STL.64 [R1+0x2d8], R26 ;  /* 0x0002d81a01007387 */ /* 0x0001e60000100a00 */
[----:B0-----:R-:W4:Y:S02]  /*7f6e0*/  LDL.LU.64 R26, [R1+0x50b0] ;  /* 0x0050b000011a7983 */ /* 0x001f240000300a00 */
[C---:B----4-:R-:W-:Y:S02]  /*7f6f0*/  HMMA.16816.F32 R24, R20.reuse, R26, R12 ;  /* 0x0000001a1418723c */ /* 0x050fe4000000180c */
[----:B------:R-:W2:Y:S11]  /*7f700*/  LDL.LU.64 R14, [R1+0x50a8] ;  /* 0x0050a800010e7983 */ /* 0x000eb60000300a00 */
[----:B------:R-:W-:Y:S10]  /*7f710*/  @!UPT UIADD3 URZ, URZ, URZ, URZ ;  /* 0x0000003f3f3ff290 */ /* 0x000ff4000fffe03f */
[----:B------:R-:W-:Y:S01]  /*7f720*/  STL.64 [R1+0x2c0], R24 ;  /* 0x0002c01801007387 */ /* 0x000fe20000100a00 */
[----:B------:R0:W-:Y:S03]  /*7f730*/  STL.64 [R1+0x2c8], R26 ;  /* 0x0002c81a01007387 */ /* 0x0001e60000100a00 */
[----:B0-----:R-:W3:Y:S01]  /*7f740*/  LDL.LU.64 R26, [R1+0x50a0] ;  /* 0x0050a000011a7983 */ /* 0x001ee20000300a00 */
[----:B------:R-:W4:Y:S01]  /*7f750*/  LDL.LU R24, [R1+0xc10] ;  /* 0x000c100001187983 */ /* 0x000f220000300800 */
[C---:B---3--:R-:W-:Y:S11]  /*7f760*/  HMMA.16816.F32 R16, R20.reuse, R26, R16 ;  /* 0x0000001a1410723c */ /* 0x048ff60000001810 */
[----:B------:R-:W-:Y:S11]  /*7f770*/  @!UPT UIADD3 URZ, URZ, URZ, URZ ;  /* 0x0000003f3f3ff290 */ /* 0x000ff6000fffe03f */
[----:B------:R-:W-:Y:S01]  /*7f780*/  @!UPT UIADD3 URZ, URZ, URZ, URZ ;  /* 0x0000003f3f3ff290 */ /* 0x000fe2000fffe03f */
[----:B------:R0:W-:Y:S01]  /*7f790*/  STL.64 [R1+0x2b0], R16 ;  /* 0x0002b01001007387 */ /* 0x0001e20000100a00 */
[----:B------:R1:W-:Y:S02]  /*7f7a0*/  STL.64 [R1+0x2b8], R18 ;  /* 0x0002b81201007387 */ /* 0x0003e40000100a00 */
[----:B------:R-:W4:Y:S02]  /*7f7b0*/  LDL.LU R25, [R1+0xc14] ;  /* 0x000c140001197983 */ /* 0x000f240000300800 */
[----:B------:R-:W4:Y:S01]  /*7f7c0*/  LDL.LU R26, [R1+0xc18] ;  /* 0x000c1800011a7983 */ /* 0x000f220000300800 */
[----:B------:R-:W4:Y:S04]  /*7f7d0*/  LDL.LU R27, [R1+0xc1c] ;  /* 0x000c1c00011b7983 */ /* 0x000f280000300800 */
[----:B0-----:R-:W3:Y:S01]  /*7f7e0*/  LDL.LU R16, [R1+0xcb0] ;  /* 0x000cb00001107983 */ /* 0x001ee20000300800 */
[----:B------:R-:W3:Y:S02]  /*7f7f0*/  LDL.LU R17, [R1+0xcb4] ;  /* 0x000cb40001117983 */ /* 0x000ee40000300800 */
[----:B-1----:R-:W2:Y:S02]  /*7f800*/  LDL.LU R18, [R1+0xcb8] ;  /* 0x000cb80001127983 */ /* 0x002ea40000300800 */
[----:B------:R-:W2:Y:S02]  /*7f810*/  LDL.LU R19, [R1+0xcbc] ;  /* 0x000cbc0001137983 */ /* 0x000ea40000300800 */
[----:B--2---:R0:W-:Y:S01]  /*7f820*/  STL.64 [R1+0x5030], R18 ;  /* 0x0050301201007387 */ /* 0x0041e20000100a00 */
[----:B---3--:R-:W-:Y:S03]  /*7f830*/  STL.64 [R1+0x5028], R16 ;  /* 0x0050281001007387 */ /* 0x008fe60000100a00 */
[----:B0-----:R-:W2:Y:S01]  /*7f840*/  LDL.64 R18, [R1+0x48] ;  /* 0x0000480001127983 */ /* 0x001ea20000100a00 */
[----:B------:R-:W-:Y:S03]  /*7f850*/  HMMA.16816.F32 R8, R20, R14, R8 ;  /* 0x0000000e1408723c */ /* 0x000fe60000001808 */
[----:B--2---:R0:W-:Y:S04]  /*7f860*/  STL.64 [R1+0x5038], R18 ;  /* 0x0050381201007387 */ /* 0x0041e80000100a00 */
[----:B0-----:R-:W2:Y:S01]  /*7f870*/  LDL.64 R18, [R1+0x58] ;  /* 0x0000580001127983 */ /* 0x001ea20000100a00 */
[----:B------:R-:W-:-:S02]  /*7f880*/  IMAD.MOV.U32 R2, RZ, RZ, R14 ;  /* 0x000000ffff027224 */ /* 0x000fc400078e000e */
[----:B------:R-:W-:Y:S01]  /*7f890*/  IMAD.MOV.U32 R0, RZ, RZ, R15 ;  /* 0x000000ffff007224 */ /* 0x000fe200078e000f */
[----:B--2---:R0:W-:Y:S04]  /*7f8a0*/  STL.64 [R1+0x5048], R18 ;  /* 0x0050481201007387 */ /* 0x0041e80000100a00 */
[----:B0-----:R-:W2:Y:S08]  /*7f8b0*/  LDL.64 R18, [R1+0x68] ;  /* 0x0000680001127983 */ /* 0x001eb00000100a00 */
[----:B------:R-:W-:Y:S02]  /*7f8c0*/  STL.64 [R1+0x2a0], R8 ;  /* 0x0002a00801007387 */ /* 0x000fe40000100a00 */
[----:B------:R0:W-:Y:S02]  /*7f8d0*/  STL.64 [R1+0x2a8], R10 ;  /* 0x0002a80a01007387 */ /* 0x0001e40000100a00 */
        /* <DEDUP_REMOVED lines=10> */
[C---:B---3--:R-:W-:Y:S11]  /*7f980*/  HMMA.16816.F32 R8, R20.reuse, R14, R8 ;  /* 0x0000000e1408723c */ /* 0x048ff60000001808 */
[----:B------:R-:W-:Y:S11]  /*7f990*/  @!UPT UIADD3 URZ, URZ, URZ, URZ ;  /* 0x0000003f3f3ff290 */ /* 0x000ff6000fffe03f */
[----:B------:R-:W-:Y:S01]  /*7f9a0*/  @!UPT UIADD3 URZ, URZ, URZ, URZ ;  /* 0x0000003f3f3ff290 */ /* 0x000fe2000fffe03f */
[----:B------:R-:W-:Y:S01]  /*7f9b0*/  STL.64 [R1+0x280], R8 ;  /* 0x0002800801007387 */ /* 0x000fe20000100a00 */
[----:B------:R0:W-:Y:S03]  /*7f9c0*/  STL.64 [R1+0x288], R10 ;  /* 0x0002880a01007387 */ /* 0x0001e60000100a00 */
[----:B0-----:R-:W3:Y:S01]  /*7f9d0*/  LDL.LU.64 R10, [R1+0x5068] ;  /* 0x00506800010a7983 */ /* 0x001ee20000300a00 */
[----:B------:R0:W-:Y:S03]  /*7f9e0*/  STL.64 [R1+0x4ff0], R14 ;  /* 0x004ff00e01007387 */ /* 0x0001e60000100a00 */
[----:B0-----:R-:W2:Y:S01]  /*7f9f0*/  LDL.64 R14, [R1+0x18] ;  /* 0x00001800010e7983 */ /* 0x001ea20000100a00 */
[C---:B---3--:R-:W-:Y:S03]  /*7fa00*/  HMMA.16816.F32 R4, R20.reuse, R10, R4 ;  /* 0x0000000a1404723c */ /* 0x048fe60000001804 */
[----:B--2---:R0:W-:Y:S01]  /*7fa10*/  STL.64 [R1+0x5040], R14 ;  /* 0x0050400e01007387 */ /* 0x0041e20000100a00 */
[----:B------:R-:W2:Y:S02]  /*7fa20*/  LDL.LU R12, [R1+0xc60] ;  /* 0x000c6000010c7983 */ /* 0x000ea40000300800 */
[----:B------:R-:W2:Y:S01]  /*7fa30*/  LDL.LU R13, [R1+0xc64] ;  /* 0x000c6400010d7983 */ /* 0x000ea20000300800 */
[----:B0-----:R-:W2:Y:S01]  /*7fa40*/  LDL.LU R14, [R1+0xc68] ;  /* 0x000c6800010e7983 */ /* 0x001ea20000300800 */
[----:B------:R-:W2:Y:S11]  /*7fa50*/  LDL.LU R15, [R1+0xc6c] ;  /* 0x000c6c00010f7983 */ /* 0x000eb60000300800 */
[----:B------:R-:W-:Y:S04]  /*7fa60*/  @!UPT UIADD3 URZ, URZ, URZ, URZ ;  /* 0x0000003f3f3ff290 */ /* 0x000fe8000fffe03f */
[----:B------:R-:W-:Y:S02]  /*7fa70*/  STL.64 [R1+0x550], R4 ;  /* 0x0005500401007387 */ /* 0x000fe40000100a00 */
[----:B------:R0:W-:Y:S02]  /*7fa80*/  STL.64 [R1+0x558], R6 ;  /* 0x0005580601007387 */ /* 0x0001e40000100a00 */
[----:B0-----:R-:W4:Y:S01]  /*7fa90*/  LDL.LU.64 R6, [R1+0x5060] ;  /* 0x0050600001067983 */ /* 0x001f220000300a00 */
[----:B------:R0:W-:Y:S02]  /*7faa0*/  STL [R1+0x4f6c], R10 ;  /* 0x004f6c0a01007387 */ /* 0x0001e40000100800 */
[----:B------:R1:W-:Y:S02]  /*7fab0*/  STL [R1+0x4f68], R11 ;  /* 0x004f680b01007387 */ /* 0x0003e40000100800 */
[----:B------:R-:W3:Y:S01]  /*7fac0*/  LDL.LU R8, [R1+0xc80] ;  /* 0x000c800001087983 */ /* 0x000ee20000300800 */
[----:B------:R-:W3:Y:S04]  /*7fad0*/  LDL.LU R9, [R1+0xc84] ;  /* 0x000c840001097983 */ /* 0x000ee80000300800 */
[----:B0-----:R-:W3:Y:S01]  /*7fae0*/  LDL.LU R10, [R1+0xc88] ;  /* 0x000c8800010a7983 */ /* 0x001ee20000300800 */
[----:B-1----:R-:W3:Y:S01]  /*7faf0*/  LDL.LU R11, [R1+0xc8c] ;  /* 0x000c8c00010b7983 */ /* 0x002ee20000300800 */
[----:B----4-:R-:W-:Y:S02]  /*7fb00*/  HMMA.16816.F32 R20, R20, R6, R24 ;  /* 0x000000061414723c */ /* 0x010fe40000001818 */
[----:B------:R-:W4:Y:S01]  /*7fb10*/  LDL.LU.64 R26, [R1+0x5058] ;  /* 0x00505800011a7983 */ /* 0x000f220000300a00 */
[----:B------:R-:W4:Y:S11]  /*7fb20*/  LDL.LU.64 R24, [R1+0x5050] ;  /* 0x0050500001187983 */ /* 0x000f360000300a00 */
[----:B------:R-:W-:Y:S09]  /*7fb30*/  @!UPT UIADD3 URZ, URZ, URZ, URZ ;  /* 0x0000003f3f3ff290 */ /* 0x000ff2000fffe03f */
[----:B------:R0:W-:Y:S01]  /*7fb40*/  STL.64 [R1+0x270], R20 ;  /* 0x0002701401007387 */ /* 0x0001e20000100a00 */
[----:B------:R1:W-:Y:S03]  /*7fb50*/  STL.64 [R1+0x278], R22 ;  /* 0x0002781601007387 */ /* 0x0003e60000100a00 */
[----:B0-----:R-:W2:Y:S01]  /*7fb60*/  LDL.LU R20, [R1+0xcf0] ;  /* 0x000cf00001147983 */ /* 0x001ea20000300800 */
[----:B------:R-:W2:Y:S02]  /*7fb70*/  LDL.LU R21, [R1+0xcf4] ;  /* 0x000cf40001157983 */ /* 0x000ea40000300800 */
[----:B-1----:R-:W2:Y:S02]  /*7fb80*/  LDL.LU R22, [R1+0xcf8] ;  /* 0x000cf80001167983 */ /* 0x002ea40000300800 */
[----:B------:R-:W2:Y:S01]  /*7fb90*/  LDL.LU R23, [R1+0xcfc] ;  /* 0x000cfc0001177983 */ /* 0x000ea20000300800 */
[----:B------:R0:W-:Y:S01]  /*7fba0*/  STL.64 [R1+0x4f60], R6 ;  /* 0x004f600601007387 */ /* 0x0001e20000100a00 */
[----:B------:R-:W4:Y:S02]  /*7fbb0*/  LDL.LU R4, [R1+0xc40] ;  /* 0x000c400001047983 */ /* 0x000f240000300800 */
[----:B------:R-:W4:Y:S01]  /*7fbc0*/  LDL.LU R5, [R1+0xc44] ;  /* 0x000c440001057983 */ /* 0x000f220000300800 */
[----:B0-----:R-:W4:Y:S01]  /*7fbd0*/  LDL.LU R6, [R1+0xc48] ;  /* 0x000c480001067983 */ /* 0x001f220000300800 */
[----:B------:R-:W4:Y:S02]  /*7fbe0*/  LDL.LU R7, [R1+0xc4c] ;  /* 0x000c4c0001077983 */ /* 0x000f240000300800 */
[----:B------:R-:W-:Y:S01]  /*7fbf0*/  IMAD.MOV.U32 R3, RZ, RZ, R19 ;  /* 0x000000ffff037224 */ /* 0x000fe200078e0013 */
[C---:B----4-:R-:W-:Y:S11]  /*7fc00*/  HMMA.16816.F32 R4, R24.reuse, R18, R4 ;  /* 0x000000121804723c */ /* 0x050ff60000001804 */
[----:B------:R-:W-:Y:S11]  /*7fc10*/  @!UPT UIADD3 URZ, URZ, URZ, URZ ;  /* 0x0000003f3f3ff290 */ /* 0x000ff6000fffe03f */
[----:B------:R-:W-:Y:S01]  /*7fc20*/  @!UPT UIADD3 URZ, URZ, URZ, URZ ;  /* 0x0000003f3f3ff290 */ /* 0x000fe2000fffe03f */
[----:B------:R0:W-:Y:S01]  /*7fc30*/  STL.64 [R1+0x260], R4 ;  /* 0x0002600401007387 */ /* 0x0001e20000100a00 */
[----:B------:R1:W-:Y:S02]  /*7fc40*/  STL.64 [R1+0x268], R6 ;  /* 0x0002680601007387 */ /* 0x0003e40000100a00 */
[----:B0-----:R-:W-:Y:S02]  /*7fc50*/  IMAD.MOV.U32 R4, RZ, RZ, R18 ;  /* 0x000000ffff047224 */ /* 0x001fe400078e0012 */
[----:B------:R-:W2:Y:S01]  /*7fc60*/  LDL.LU.64 R18, [R1+0x5048] ;  /* 0x0050480001127983 */ /* 0x000ea20000300a00 */
[----:B------:R-:W-:Y:S01]  /*7fc70*/  STL [R1+0x4f80], R3 ;  /* 0x004f800301007387 */ /* 0x000fe20000100800 */
[C---:B--2---:R-:W-:Y:S01]  /*7fc80*/  HMMA.16816.F32 R12, R24.reuse, R18, R12 ;  /* 0x00000012180c723c */ /* 0x044fe2000000180c */
[----:B-1----:R-:W-:Y:S02]  /*7fc90*/  IMAD.MOV.U32 R6, RZ, RZ, R18 ;  /* 0x000000ffff067224 */ /* 0x002fe400078e0012 */
[----:B------:R-:W-:Y:S11]  /*7fca0*/  IMAD.MOV.U32 R5, RZ, RZ, R19 ;  /* 0x000000ffff057224 */ /* 0x000ff600078e0013 */
[----:B------:R-:W-:Y:S09]  /*7fcb0*/  @!UPT UIADD3 URZ, URZ, URZ, URZ ;  /* 0x0000003f3f3ff290 */ /* 0x000ff2000fffe03f */
[----:B------:R-:W-:Y:S01]  /*7fcc0*/  STL.64 [R1+0x250], R12 ;  /* 0x0002500c01007387 */ /* 0x000fe20000100a00 */
[----:B------:R0:W-:Y:S03]  /*7fcd0*/  STL.64 [R1+0x258], R14 ;  /* 0x0002580e01007387 */ /* 0x0001e60000100a00 */
[----:B0-----:R-:W2:Y:S01]  /*7fce0*/  LDL.LU.64 R14, [R1+0x5040] ;  /* 0x00504000010e7983 */ /* 0x001ea20000300a00 */
[----:B------:R-:W3:Y:S02]  /*7fcf0*/  LDL.LU.64 R18, [R1+0x5038] ;  /* 0x0050380001127983 */ /* 0x000ee40000300a00 */
[C---:B---3--:R-:W-:Y:S01]  /*7fd00*/  HMMA.16816.F32 R8, R24.reuse, R18, R8 ;  /* 0x000000121808723c */ /* 0x048fe20000001808 */
[----:B------:R-:W-:Y:S11]  /*7fd10*/  IMAD.MOV.U32 R7, RZ, RZ, R19 ;  /* 0x000000ffff077224 */ /* 0x000ff600078e0013 */
[----:B------:R-:W-:Y:S11]  /*7fd20*/  @!UPT UIADD3 URZ, URZ, URZ, URZ ;  /* 0x0000003f3f3ff290 */ /* 0x000ff6000fffe03f */
[----:B------:R0:W-:Y:S01]  /*7fd30*/  STL.64 [R1+0x240], R8 ;  /* 0x0002400801007387 */ /* 0x0001e20000100a00 */
[----:B------:R1:W-:Y:S02]  /*7fd40*/  STL.64 [R1+0x248], R10 ;  /* 0x0002480a01007387 */ /* 0x0003e40000100a00 */
[----:B0-----:R-:W-:Y:S02]  /*7fd50*/  IMAD.MOV.U32 R8, RZ, RZ, R18 ;  /* 0x000000ffff087224 */ /* 0x001fe400078e0012 */
[----:B------:R-:W3:Y:S01]  /*7fd60*/  LDL.LU.64 R18, [R1+0x5030] ;  /* 0x0050300001127983 */ /* 0x000ee20000300a00 */
[----:B------:R-:W3:Y:S02]  /*7fd70*/  LDL.LU.64 R16, [R1+0x5028] ;  /* 0x0050280001107983 */ /* 0x000ee40000300a00 */
[----:B------:R-:W-:Y:S02]  /*7fd80*/  STL [R1+0x4f84], R8 ;  /* 0x004f840801007387 */ /* 0x000fe40000100800 */
[----:B-1----:R-:W3:Y:S01]  /*7fd90*/  LDL.64 R10, [R1+0x38] ;  /* 0x00003800010a7983 */ /* 0x002ee20000100a00 */
[----:B------:R0:W-:Y:S01]  /*7fda0*/  STL.64 [R1+0x4f78], R6 ;  /* 0x004f780601007387 */ /* 0x0001e20000100a00 */
[----:B------:R-:W-:Y:S03]  /*7fdb0*/  STL.64 [R1+0x4f70], R4 ;  /* 0x004f700401007387 */ /* 0x000fe60000100a00 */
[----:B0-----:R-:W4:Y:S01]  /*7fdc0*/  LDL.64 R6, [R1+0x28] ;  /* 0x0000280001067983 */ /* 0x001f220000100a00 */
[----:B---3--:R-:W-:Y:S01]  /*7fdd0*/  HMMA.16816.F32 R16, R24, R10, R16 ;  /* 0x0000000a1810723c */ /* 0x008fe20000001810 */
[----:B------:R-:W-:Y:S11]  /*7fde0*/  IMAD.MOV.U32 R9, RZ, RZ, R11 ;  /* 0x000000ffff097224 */ /* 0x000ff600078e000b */
[----:B------:R-:W-:Y:S11]  /*7fdf0*/  @!UPT UIADD3 URZ, URZ, URZ, URZ ;  /* 0x0000003f3f3ff290 */ /* 0x000ff6000fffe03f */
[----:B------:R0:W-:Y:S01]  /*7fe00*/  STL.64 [R1+0x230], R16 ;  /* 0x0002301001007387 */ /* 0x0001e20000100a00 */
[----:B------:R-:W-:Y:S02]  /*7fe10*/  STL.64 [R1+0x238], R18 ;  /* 0x0002381201007387 */ /* 0x000fe40000100a00 */
[----:B------:R1:W-:Y:S02]  /*7fe20*/  STL [R1+0x5008], R9 ;  /* 0x0050080901007387 */ /* 0x0003e40000100800 */
[----:B------:R-:W3:Y:S02]  /*7fe30*/  LDL.LU R8, [R1+0xcd0] ;  /* 0x000cd00001087983 */ /* 0x000ee40000300800 */
[----:B0-----:R-:W-:Y:S01]  /*7fe40*/  IMAD.MOV.U32 R16, RZ, RZ, R10 ;  /* 0x000000ffff107224 */ /* 0x001fe200078e000a */
[----:B-1----:R-:W3:Y:S01]  /*7fe50*/  LDL.LU R9, [R1+0xcd4] ;  /* 0x000cd40001097983 */ /* 0x002ee20000300800 */
[----:B------:R-:W3:Y:S02]  /*7fe60*/  LDL.LU R10, [R1+0xcd8] ;  /* 0x000cd800010a7983 */ /* 0x000ee40000300800 */
[----:B------:R-:W3:Y:S02]  /*7fe70*/  LDL.LU R11, [R1+0xcdc] ;  /* 0x000cdc00010b7983 */ /* 0x000ee40000300800 */
[----:B----4-:R-:W-:-:S02]  /*7fe80*/  IMAD.MOV.U32 R18, RZ, RZ, R6 ;  /* 0x000000ffff127224 */ /* 0x010fc400078e0006 */
[----:B------:R-:W-:Y:S02]  /*7fe90*/  IMAD.MOV.U32 R17, RZ, RZ, R7 ;  /* 0x000000ffff117224 */ /* 0x000fe400078e0007 */
[----:B--2---:R-:W-:Y:S01]  /*7fea0*/  IMAD.MOV.U32 R19, RZ, RZ, R15 ;  /* 0x000000ffff137224 */ /* 0x004fe200078e000f */
[C---:B---3--:R-:W-:Y:S08]  /*7feb0*/  HMMA.16816.F32 R8, R24.reuse, R6, R8 ;  /* 0x000000061808723c */ /* 0x048ff00000001808 */
[C---:B------:R-:W-:Y:S01]  /*7fec0*/  HMMA.16816.F32 R4, R24.reuse, R14, R20 ;  /* 0x0000000e1804723c */ /* 0x040fe20000001814 */
[----:B------:R-:W-:Y:S01]  /*7fed0*/  IMAD.MOV.U32 R28, RZ, RZ, R14 ;  /* 0x000000ffff1c7224 */ /* 0x000fe200078e000e */
[----:B------:R-:W0:Y:S11]  /*7fee0*/  LDSM.16.MT88.4 R20, [R29+0x22000] ;  /* 0x022000001d14783b */ /* 0x000e360000004200 */
[----:B------:R-:W-:Y:S02]  /*7fef0*/  @!UPT UIADD3 URZ, URZ, URZ, URZ ;  /* 0x0000003f3f3ff290 */ /* 0x000fe4000fffe03f */
[----:B------:R-:W-:Y:S01]  /*7ff00*/  STL.64 [R1+0x220], R8 ;  /* 0x0002200801007387 */ /* 0x000fe20000100a00 */
[----:B------:R-:W-:Y:S07]  /*7ff10*/  STL.64 [R1+0x228], R10 ;  /* 0x0002280a01007387 */ /* 0x000fee0000100a00 */
[----:B------:R-:W-:Y:S02]  /*7ff20*/  STL.64 [R1+0x210], R4 ;  /* 0x0002100401007387 */ /* 0x000fe40000100a00 */
[----:B------:R-:W-:Y:S01]  /*7ff30*/  STL.64 [R1+0x218], R6 ;  /* 0x0002180601007387 */ /* 0x000fe20000100a00 */
[----:B------:R1:W-:Y:S01]  /*7ff40*/  STL.64 [R1+0x4f90], R18 ;  /* 0x004f901201007387 */ /* 0x0003e20000100a00 */
[----:B------:R2:W-:Y:S03]  /*7ff50*/  STL.64 [R1+0x4f88], R16 ;  /* 0x004f881001007387 */ /* 0x0005e60000100a00 */
[----:B-1----:R-:W3:Y:S04]  /*7ff60*/  LDL.64 R18, [R1+0x78] ;  /* 0x0000780001127983 */ /* 0x002ee80000100a00 */
[----:B---3--:R1:W-:Y:S01]  /*7ff70*/  STL.64 [R1+0x4fa8], R18 ;  /* 0x004fa81201007387 */ /* 0x0083e20000100a00 */
[----:B------:R-:W3:Y:S02]  /*7ff80*/  LDL.LU R4, [R1+0xda0] ;  /* 0x000da00001047983 */ /* 0x000ee40000300800 */
[----:B------:R-:W3:Y:S02]  /*7ff90*/  LDL.LU R5, [R1+0xda4] ;  /* 0x000da40001057983 */ /* 0x000ee40000300800 */
[----:B------:R-:W4:Y:S01]  /*7ffa0*/  LDL.LU R6, [R1+0xda8] ;  /* 0x000da80001067983 */ /* 0x000f220000300800 */
[----:B------:R-:W4:Y:S01]  /*7ffb0*/  LDL.LU R7, [R1+0xdac] ;  /* 0x000dac0001077983 */ /* 0x000f220000300800 */
[----:B--2---:R-:W2:Y:S02]  /*7ffc0*/  LDL.LU R16, [R1+0xd80] ;  /* 0x000d800001107983 */ /* 0x004ea40000300800 */
[----:B------:R-:W2:Y:S01]  /*7ffd0*/  LDL.LU R17, [R1+0xd84] ;  /* 0x000d840001117983 */ /* 0x000ea20000300800 */
[----:B-1----:R-:W2:Y:S01]  /*7ffe0*/  LDL.LU R18, [R1+0xd88] ;  /* 0x000d880001127983 */ /* 0x002ea20000300800 */
        /* <DEDUP_REMOVED lines=9> */
[----:B--2---:R1:W-:Y:S01]  /*80080*/  STL.64 [R1+0x5018], R10 ;  /* 0x0050180a01007387 */ /* 0x0043e20000100a00 */
[----:B------:R-:W-:Y:S03]  /*80090*/  STL.64 [R1+0x5010], R8 ;  /* 0x0050100801007387 */ /* 0x000fe60000100a00 */
[----:B-1----:R-:W2:Y:S01]  /*800a0*/  LDL.64 R10, [R1+0x8] ;  /* 0x00000800010a7983 */ /* 0x002ea20000100a00 */
[----:B------:R1:W-:Y:S02]  /*800b0*/  STL.64 [R1+0x5000], R14 ;  /* 0x0050000e01007387 */ /* 0x0003e40000100a00 */
[----:B------:R0:W-:Y:S01]  /*800c0*/  STL.64 [R1+0x4ff8], R12 ;  /* 0x004ff80c01007387 */ /* 0x0001e20000100a00 */
[----:B-1----:R-:W2:Y:S04]  /*800d0*/  LDL.64 R14, [R1+0xc8] ;  /* 0x0000c800010e7983 */ /* 0x002ea80000100a00 */
[----:B--2---:R1:W-:Y:S01]  /*800e0*/  STL.64 [R1+0x5020], R14 ;  /* 0x0050200e01007387 */ /* 0x0043e20000100a00 */
[----:B0-----:R-:W2:Y:S02]  /*800f0*/  LDL.LU R12, [R1+0xd20] ;  /* 0x000d2000010c7983 */ /* 0x001ea40000300800 */
[----:B------:R-:W2:Y:S01]  /*80100*/  LDL.LU R13, [R1+0xd24] ;  /* 0x000d2400010d7983 */ /* 0x000ea20000300800 */
[----:B-1----:R-:W2:Y:S01]  /*80110*/  LDL.LU R14, [R1+0xd28] ;  /* 0x000d2800010e7983 */ /* 0x002ea20000300800 */
[----:B------:R-:W2:Y:S02]  /*80120*/  LDL.LU R15, [R1+0xd2c] ;  /* 0x000d2c00010f7983 */ /* 0x000ea40000300800 */
[----:B------:R0:W-:Y:S02]  /*80130*/  STL.64 [R1+0x4fb8], R18 ;  /* 0x004fb81201007387 */ /* 0x0001e40000100a00 */
[----:B------:R-:W-:Y:S01]  /*80140*/  STL.64 [R1+0x4fb0], R16 ;  /* 0x004fb01001007387 */ /* 0x000fe20000100a00 */
[----:B0-----:R-:W2:Y:S04]  /*80150*/  LDL.64 R18, [R1+0x98] ;  /* 0x0000980001127983 */ /* 0x001ea80000100a00 */
[----:B--2---:R0:W-:Y:S04]  /*80160*/  STL.64 [R1+0x4fd0], R18 ;  /* 0x004fd01201007387 */ /* 0x0041e80000100a00 */
[----:B0-----:R-:W2:Y:S04]  /*80170*/  LDL.64 R18, [R1+0xa8] ;  /* 0x0000a80001127983 */ /* 0x001ea80000100a00 */
[----:B--2---:R0:W-:Y:S04]  /*80180*/  STL.64 [R1+0x4fe8], R18 ;  /* 0x004fe81201007387 */ /* 0x0041e80000100a00 */
[----:B0-----:R-:W2:Y:S01]  /*80190*/  LDL.64 R18, [R1+0xb8] ;  /* 0x0000b80001127983 */ /* 0x001ea20000100a00 */
[----:B----4-:R-:W-:Y:S02]  /*801a0*/  STL.64 [R1+0x4fa0], R6 ;  /* 0x004fa00601007387 */ /* 0x010fe40000100a00 */
[----:B---3--:R0:W-:Y:S02]  /*801b0*/  STL.64 [R1+0x4f98], R4 ;  /* 0x004f980401007387 */ /* 0x0081e40000100a00 */
        /* <DEDUP_REMOVED lines=9> */
[----:B------:R-:W4:Y:S01]  /*80250*/  LDL.LU R7, [R1+0xd7c] ;  /* 0x000d7c0001077983 */ /* 0x000f220000300800 */
[----:B------:R-:W-:Y:S01]  /*80260*/  HMMA.16816.F32 R12, R24, R10, R12 ;  /* 0x0000000a180c723c */ /* 0x000fe2000000180c */
[----:B----4-:R-:W-:Y:S01]  /*80270*/  STL.64 [R1+0x4fe0], R6 ;  /* 0x004fe00601007387 */ /* 0x010fe20000100a00 */
[----:B---3--:R0:W-:Y:S03]  /*80280*/  STL.64 [R1+0x4fd8], R4 ;  /* 0x004fd80401007387 */ /* 0x0081e60000100a00 */
[----:B0-----:R-:W3:Y:S01]  /*80290*/  LDL.LU R4, [R1+0xd60] ;  /* 0x000d600001047983 */ /* 0x001ee20000300800 */
[----:B------:R-:W3:Y:S02]  /*802a0*/  LDL.LU R5, [R1+0xd64] ;  /* 0x000d640001057983 */ /* 0x000ee40000300800 */
[----:B------:R-:W3:Y:S02]  /*802b0*/  LDL.LU R6, [R1+0xd68] ;  /* 0x000d680001067983 */ /* 0x000ee40000300800 */
        /* <DEDUP_REMOVED lines=8> */
[----:B----4-:R0:W-:Y:S02]  /*80340*/  STL.64 [R1+0x4e30], R20 ;  /* 0x004e301401007387 */ /* 0x0101e40000100a00 */
[----:B------:R-:W-:Y:S02]  /*80350*/  STL.64 [R1+0x200], R12 ;  /* 0x0002000c01007387 */ /* 0x000fe40000100a00 */
[----:B------:R1:W-:Y:S02]  /*80360*/  STL.64 [R1+0x208], R14 ;  /* 0x0002080e01007387 */ /* 0x0003e40000100a00 */
[----:B0-----:R-:W-:-:S02]  /*80370*/  IMAD.MOV.U32 R21, RZ, RZ, R10 ;  /* 0x000000ffff157224 */ /* 0x001fc400078e000a */
[----:B------:R-:W-:Y:S01]  /*80380*/  IMAD.MOV.U32 R20, RZ, RZ, R11 ;  /* 0x000000ffff147224 */ /* 0x000fe200078e000b */
[----:B-1----:R-:W2:Y:S01]  /*80390*/  LDL.LU.64 R14, [R1+0x5020] ;  /* 0x00502000010e7983 */ /* 0x002ea20000300a00 */
[----:B------:R-:W2:Y:S02]  /*803a0*/  LDL.LU.64 R10, [R1+0x5018] ;  /* 0x00501800010a7983 */ /* 0x000ea40000300a00 */
[----:B------:R-:W2:Y:S02]  /*803b0*/  LDL.LU.64 R8, [R1+0x5010] ;  /* 0x0050100001087983 */ /* 0x000ea40000300a00 */
[C---:B--2---:R-:W-:Y:S11]  /*803c0*/  HMMA.16816.F32 R8, R24.reuse, R14, R8 ;  /* 0x0000000e1808723c */ /* 0x044ff60000001808 */
[----:B------:R-:W-:Y:S11]  /*803d0*/  @!UPT UIADD3 URZ, URZ, URZ, URZ ;  /* 0x0000003f3f3ff290 */ /* 0x000ff6000fffe03f */
[----:B------:R-:W-:Y:S01]  /*803e0*/  @!UPT UIADD3 URZ, URZ, URZ, URZ ;  /* 0x0000003f3f3ff290 */ /* 0x000fe2000fffe03f */
[----:B------:R0:W-:Y:S01]  /*803f0*/  STL.64 [R1+0x530], R8 ;  /* 0x0005300801007387 */ /* 0x0001e20000100a00 */
[----:B------:R1:W-:Y:S03]  /*80400*/  STL.64 [R1+0x538], R10 ;  /* 0x0005380a01007387 */ /* 0x0003e60000100a00 */
[----:B0-----:R-:W2:Y:S01]  /*80410*/  LDL.LU R9, [R1+0x5008] ;  /* 0x0050080001097983 */ /* 0x001ea20000300800 */
[----:B-1----:R-:W-:Y:S02]  /*80420*/  IMAD.MOV.U32 R10, RZ, RZ, R14 ;  /* 0x000000ffff0a7224 */ /* 0x002fe400078e000e */
[----:B------:R-:W-:Y:S02]  /*80430*/  IMAD.MOV.U32 R11, RZ, RZ, R15 ;  /* 0x000000ffff0b7224 */ /* 0x000fe400078e000f */
[----:B------:R-:W4:Y:S01]  /*80440*/  LDL.LU.64 R14, [R1+0x5000] ;  /* 0x00500000010e7983 */ /* 0x000f220000300a00 */
        /* <DEDUP_REMOVED lines=10> */
[----:B---3--:R-:W-:Y:S01]  /*804f0*/  HMMA.16816.F32 R4, R24, R18, R4 ;  /* 0x000000121804723c */ /* 0x008fe20000001804 */
[----:B------:R-:W-:-:S02]  /*80500*/  IMAD.MOV.U32 R8, RZ, RZ, R18 ;  /* 0x000000ffff087224 */ /* 0x000fc400078e0012 */
[----:B------:R-:W-:Y:S11]  /*80510*/  IMAD.MOV.U32 R3, RZ, RZ, R19 ;  /* 0x000000ffff037224 */ /* 0x000ff600078e0013 */
[----:B------:R-:W-:Y:S09]  /*80520*/  @!UPT UIADD3 URZ, URZ, URZ, URZ ;  /* 0x0000003f3f3ff290 */ /* 0x000ff2000fffe03f */
[----:B------:R-:W-:Y:S01]  /*80530*/  STL.64 [R1+0x510], R4 ;  /* 0x0005100401007387 */ /* 0x000fe20000100a00 */
[----:B------:R0:W-:Y:S03]  /*80540*/  STL.64 [R1+0x518], R6 ;  /* 0x0005180601007387 */ /* 0x0001e60000100a00 */
[----:B0-----:R-:W3:Y:S01]  /*80550*/  LDL.LU.64 R6, [R1+0x4fe0] ;  /* 0x004fe00001067983 */ /* 0x001ee20000300a00 */
[----:B------:R-:W3:Y:S02]  /*80560*/  LDL.LU.64 R4, [R1+0x4fd8] ;  /* 0x004fd80001047983 */ /* 0x000ee40000300a00 */
[----:B------:R-:W3:Y:S02]  /*80570*/  LDL.LU.64 R18, [R1+0x4fd0] ;  /* 0x004fd00001127983 */ /* 0x000ee40000300a00 */
[----:B------:R-:W-:Y:S02]  /*80580*/  IMAD.MOV.U32 R22, RZ, RZ, R2 ;  /* 0x000000ffff167224 */ /* 0x000fe400078e0002 */
[----:B------:R-:W-:Y:S01]  /*80590*/  IMAD.MOV.U32 R23, RZ, RZ, R0 ;  /* 0x000000ffff177224 */ /* 0x000fe200078e0000 */
        /* <DEDUP_REMOVED lines=8> */
[----:B------:R-:W2:Y:S02]  /*80620*/  LDL.LU.64 R18, [R1+0x4fb8] ;  /* 0x004fb80001127983 */ /* 0x000ea40000300a00 */
[----:B------:R-:W2:Y:S02]  /*80630*/  LDL.LU.64 R16, [R1+0x4fb0] ;  /* 0x004fb00001107983 */ /* 0x000ea40000300a00 */
[----:B--2---:R-:W-:Y:S11]  /*80640*/  HMMA.16816.F32 R16, R24, R22, R16 ;  /* 0x000000161810723c */ /* 0x004ff60000001810 */
[----:B------:R-:W-:Y:S11]  /*80650*/  @!UPT UIADD3 URZ, URZ, URZ, URZ ;  /* 0x0000003f3f3ff290 */ /* 0x000ff6000fffe03f */
[----:B------:R-:W-:Y:S01]  /*80660*/  @!UPT UIADD3 URZ, URZ, URZ, URZ ;  /* 0x0000003f3f3ff290 */ /* 0x000fe2000fffe03f */
[----:B------:R-:W-:Y:S01]  /*80670*/  STL.64 [R1+0x4f0], R16 ;  /* 0x0004f01001007387 */ /* 0x000fe20000100a00 */
[----:B------:R0:W-:Y:S03]  /*80680*/  STL.64 [R1+0x4f8], R18 ;  /* 0x0004f81201007387 */ /* 0x0001e60000100a00 */
[----:B0-----:R-:W3:Y:S01]  /*80690*/  LDL.LU.64 R18, [R1+0x4fa8] ;  /* 0x004fa80001127983 */ /* 0x001ee20000300a00 */
[----:B------:R0:W-:Y:S02]  /*806a0*/  STL.64 [R1+0x4e48], R22 ;  /* 0x004e481601007387 */ /* 0x0001e40000100a00 */
[----:B0-----:R-:W-:Y:S02]  /*806b0*/  IMAD.MOV.U32 R22, RZ, RZ, R2 ;  /* 0x000000ffff167224 */ /* 0x001fe400078e0002 */
[----:B------:R-:W-:-:S05]  /*806c0*/  IMAD.MOV.U32 R23, RZ, RZ, R0 ;  /* 0x000000ffff177224 */ /* 0x000fca00078e0000 */
[----:B------:R-:W-:Y:S01]  /*806d0*/  STL.64 [R1+0x4e60], R22 ;  /* 0x004e601601007387 */ /* 0x000fe20000100a00 */
[----:B---3--:R-:W-:Y:S11]  /*806e0*/  HMMA.16816.F32 R4, R24, R18, R4 ;  /* 0x000000121804723c */ /* 0x008ff60000001804 */
        /* <DEDUP_REMOVED lines=8> */
[----:B------:R-:W-:-:S02]  /*80770*/  IMAD.MOV.U32 R22, RZ, RZ, R8 ;  /* 0x000000ffff167224 */ /* 0x000fc400078e0008 */
[----:B------:R-:W-:Y:S01]  /*80780*/  IMAD.MOV.U32 R23, RZ, RZ, R3 ;  /* 0x000000ffff177224 */ /* 0x000fe200078e0003 */
[----:B------:R-:W2:Y:S01]  /*80790*/  LDL.LU.64 R18, [R1+0x4f90] ;  /* 0x004f900001127983 */ /* 0x000ea20000300a00 */
[----:B------:R-:W3:Y:S02]  /*807a0*/  LDL.LU.64 R16, [R1+0x4f88] ;  /* 0x004f880001107983 */ /* 0x000ee40000300a00 */
[----:B------:R-:W2:Y:S02]  /*807b0*/  LDL.LU R8, [R1+0x4f84] ;  /* 0x004f840001087983 */ /* 0x000ea40000300800 */
[----:B------:R-:W2:Y:S01]  /*807c0*/  LDL.LU R3, [R1+0x4f80] ;  /* 0x004f800001037983 */ /* 0x000ea20000300800 */
[----:B------:R0:W-:Y:S02]  /*807d0*/  STL.64 [R1+0x4e78], R22 ;  /* 0x004e781601007387 */ /* 0x0001e40000100a00 */
[----:B0-----:R-:W-:Y:S02]  /*807e0*/  IMAD.MOV.U32 R22, RZ, RZ, R13 ;  /* 0x000000ffff167224 */ /* 0x001fe400078e000d */
[----:B------:R-:W-:Y:S01]  /*807f0*/  IMAD.MOV.U32 R23, RZ, RZ, R12 ;  /* 0x000000ffff177224 */ /* 0x000fe200078e000c */
[----:B----4-:R-:W-:Y:S11]  /*80800*/  HMMA.16816.F32 R4, R24, R14, R4 ;  /* 0x0000000e1804723c */ /* 0x010ff60000001804 */
[----:B------:R-:W-:Y:S11]  /*80810*/  @!UPT UIADD3 URZ, URZ, URZ, URZ ;  /* 0x0000003f3f3ff290 */ /* 0x000ff6000fffe03f */
[----:B------:R-:W-:Y:S01]  /*80820*/  @!UPT UIADD3 URZ, URZ, URZ, URZ ;  /* 0x0000003f3f3ff290 */ /* 0x000fe2000fffe03f */
[----:B------:R-:W-:Y:S01]  /*80830*/  STL.64 [R1+0x4d0], R4 ;  /* 0x0004d00401007387 */ /* 0x000fe20000100a00 */
[----:B------:R0:W-:Y:S03]  /*80840*/  STL.64 [R1+0x4d8], R6 ;  /* 0x0004d80601007387 */ /* 0x0001e60000100a00 */
[----:B0-----:R-:W4:Y:S01]  /*80850*/  LDL.LU.64 R6, [R1+0x4f78] ;  /* 0x004f780001067983 */ /* 0x001f220000300a00 */
[----:B------:R-:W2:Y:S02]  /*80860*/  LDL.LU.64 R4, [R1+0x4f70] ;  /* 0x004f700001047983 */ /* 0x000ea40000300a00 */
[----:B------:R-:W-:Y:S02]  /*80870*/  STL.64 [R1+0x4e90], R22 ;  /* 0x004e901601007387 */ /* 0x000fe40000100a00 */
[----:B------:R0:W-:Y:S01]  /*80880*/  STL.64 [R1+0x4e40], R14 ;  /* 0x004e400e01007387 */ /* 0x0001e20000100a00 */
[----:B------:R-:W2:Y:S01]  /*80890*/  LDL.LU R12, [R1+0xe10] ;  /* 0x000e1000010c7983 */ /* 0x000ea20000300800 */
[----:B------:R-:W2:Y:S03]  /*808a0*/  LDL.LU R13, [R1+0xe14] ;  /* 0x000e1400010d7983 */ /* 0x000ea60000300800 */
[----:B0-----:R-:W2:Y:S01]  /*808b0*/  LDL.LU R14, [R1+0xe18] ;  /* 0x000e1800010e7983 */ /* 0x001ea20000300800 */
[----:B------:R-:W2:Y:S02]  /*808c0*/  LDL.LU R15, [R1+0xe1c] ;  /* 0x000e1c00010f7983 */ /* 0x000ea40000300800 */
[----:B------:R-:W-:-:S02]  /*808d0*/  IMAD.MOV.U32 R22, RZ, RZ, R10 ;  /* 0x000000ffff167224 */ /* 0x000fc400078e000a */
[----:B------:R-:W-:Y:S01]  /*808e0*/  IMAD.MOV.U32 R23, RZ, RZ, R11 ;  /* 0x000000ffff177224 */ /* 0x000fe200078e000b */
[----:B------:R-:W3:Y:S01]  /*808f0*/  LDL.LU R10, [R1+0x4f6c] ;  /* 0x004f6c00010a7983 */ /* 0x000ee20000300800 */
[----:B------:R-:W3:Y:S03]  /*80900*/  LDL.LU R11, [R1+0x4f68] ;  /* 0x004f6800010b7983 */ /* 0x000ee60000300800 */
[----:B------:R-:W-:Y:S04]  /*80910*/  STL.64 [R1+0x4ea8], R22 ;  /* 0x004ea81601007387 */ /* 0x000fe80000100a00 */
[----:B--2---:R-:W-:Y:S01]  /*80920*/  STL.64 [R1+0x4e58], R14 ;  /* 0x004e580e01007387 */ /* 0x004fe20000100a00 */
[----:B------:R0:W-:Y:S03]  /*80930*/  STL.64 [R1+0x4e50], R12 ;  /* 0x004e500c01007387 */ /* 0x0001e60000100a00 */
[----:B0-----:R-:W2:Y:S01]  /*80940*/  LDL.LU R12, [R1+0xe20] ;  /* 0x000e2000010c7983 */ /* 0x001ea20000300800 */
[----:B------:R-:W2:Y:S02]  /*80950*/  LDL.LU R13, [R1+0xe24] ;  /* 0x000e2400010d7983 */ /* 0x000ea40000300800 */
[----:B------:R-:W2:Y:S02]  /*80960*/  LDL.LU R14, [R1+0xe28] ;  /* 0x000e2800010e7983 */ /* 0x000ea40000300800 */
[----:B------:R-:W2:Y:S02]  /*80970*/  LDL.LU R15, [R1+0xe2c] ;  /* 0x000e2c00010f7983 */ /* 0x000ea40000300800 */
[----:B------:R-:W-:-:S02]  /*80980*/  IMAD.MOV.U32 R22, RZ, RZ, R21 ;  /* 0x000000ffff167224 */ /* 0x000fc400078e0015 */
[----:B------:R-:W-:-:S05]  /*80990*/  IMAD.MOV.U32 R23, RZ, RZ, R20 ;  /* 0x000000ffff177224 */ /* 0x000fca00078e0014 */
[----:B------:R-:W-:Y:S04]  /*809a0*/  STL.64 [R1+0x4ec0], R22 ;  /* 0x004ec01601007387 */ /* 0x000fe80000100a00 */
[----:B--2---:R-:W-:Y:S01]  /*809b0*/  STL.64 [R1+0x4e70], R14 ;  /* 0x004e700e01007387 */ /* 0x004fe20000100a00 */
[----:B------:R0:W-:Y:S03]  /*809c0*/  STL.64 [R1+0x4e68], R12 ;  /* 0x004e680c01007387 */ /* 0x0001e60000100a00 */
[----:B0-----:R-:W2:Y:S01]  /*809d0*/  LDL.LU R12, [R1+0xe30] ;  /* 0x000e3000010c7983 */ /* 0x001ea20000300800 */
[----:B------:R-:W2:Y:S02]  /*809e0*/  LDL.LU R13, [R1+0xe34] ;  /* 0x000e3400010d7983 */ /* 0x000ea40000300800 */
[----:B------:R-:W2:Y:S02]  /*809f0*/  LDL R14, [R1+0xe38] ;  /* 0x000e3800010e7983 */ /* 0x000ea40000100800 */
[----:B------:R-:W2:Y:S02]  /*80a00*/  LDL R15, [R1+0xe3c] ;  /* 0x000e3c00010f7983 */ /* 0x000ea40000100800 */
[----:B------:R-:W-:-:S02]  /*80a10*/  IMAD.MOV.U32 R22, RZ, RZ, R28 ;  /* 0x000000ffff167224 */ /* 0x000fc400078e001c */
[----:B------:R-:W-:-:S05]  /*80a20*/  IMAD.MOV.U32 R23, RZ, RZ, R19 ;  /* 0x000000ffff177224 */ /* 0x000fca00078e0013 */
        /* <DEDUP_REMOVED lines=8> */
[----:B---3--:R-:W-:-:S05]  /*80ab0*/  IMAD.MOV.U32 R23, RZ, RZ, R17 ;  /* 0x000000ffff177224 */ /* 0x008fca00078e0011 */
[----:B------:R-:W-:Y:S04]  /*80ac0*/  STL.64 [R1+0x4ef0], R22 ;  /* 0x004ef01601007387 */ /* 0x000fe80000100a00 */
[----:B--2---:R-:W-:Y:S01]  /*80ad0*/  STL.64 [R1+0x4ea0], R14 ;  /* 0x004ea00e01007387 */ /* 0x004fe20000100a00 */
[----:B------:R0:W-:Y:S03]  /*80ae0*/  STL.64 [R1+0x4e98], R12 ;  /* 0x004e980c01007387 */ /* 0x0001e60000100a00 */
[----:B0-----:R-:W2:Y:S01]  /*80af0*/  LDL.LU R12, [R1+0xe50] ;  /* 0x000e5000010c7983 */ /* 0x001ea20000300800 */
[----:B------:R-:W2:Y:S02]  /*80b00*/  LDL.LU R13, [R1+0xe54] ;  /* 0x000e5400010d7983 */ /* 0x000ea40000300800 */
[----:B------:R-:W3:Y:S02]  /*80b10*/  LDL.LU R14, [R1+0xe58] ;  /* 0x000e5800010e7983 */ /* 0x000ee40000300800 */
[----:B------:R-:W3:Y:S02]  /*80b20*/  LDL.LU R15, [R1+0xe5c] ;  /* 0x000e5c00010f7983 */ /* 0x000ee40000300800 */
[----:B------:R-:W-:-:S02]  /*80b30*/  IMAD.MOV.U32 R22, RZ, RZ, R16 ;  /* 0x000000ffff167224 */ /* 0x000fc400078e0010 */
[----:B------:R-:W-:-:S05]  /*80b40*/  IMAD.MOV.U32 R23, RZ, RZ, R9 ;  /* 0x000000ffff177224 */ /* 0x000fca00078e0009 */
[----:B------:R0:W-:Y:S02]  /*80b50*/  STL.64 [R1+0x4f08], R22 ;  /* 0x004f081601007387 */ /* 0x0001e40000100a00 */
[----:B0-----:R-:W-:Y:S02]  /*80b60*/  IMAD.MOV.U32 R22, RZ, RZ, R8 ;  /* 0x000000ffff167224 */ /* 0x001fe400078e0008 */
[----:B----4-:R-:W-:-:S05]  /*80b70*/  IMAD.MOV.U32 R23, RZ, RZ, R7 ;  /* 0x000000ffff177224 */ /* 0x010fca00078e0007 */
[----:B------:R-:W-:Y:S04]  /*80b80*/  STL.64 [R1+0x4f20], R22 ;  /* 0x004f201601007387 */ /* 0x000fe80000100a00 */
[----:B---3--:R-:W-:Y:S01]  /*80b90*/  STL.64 [R1+0x4eb8], R14 ;  /* 0x004eb80e01007387 */ /* 0x008fe20000100a00 */
[----:B--2---:R0:W-:Y:S03]  /*80ba0*/  STL.64 [R1+0x4eb0], R12 ;  /* 0x004eb00c01007387 */ /* 0x0041e60000100a00 */
[----:B0-----:R-:W2:Y:S01]  /*80bb0*/  LDL.LU R12, [R1+0xe60] ;  /* 0x000e6000010c7983 */ /* 0x001ea20000300800 */
[----:B------:R-:W2:Y:S02]  /*80bc0*/  LDL.LU R13, [R1+0xe64] ;  /* 0x000e6400010d7983 */ /* 0x000ea40000300800 */
[----:B------:R-:W3:Y:S02]  /*80bd0*/  LDL.LU R14, [R1+0xe68] ;  /* 0x000e6800010e7983 */ /* 0x000ee40000300800 */
[----:B------:R-:W3:Y:S02]  /*80be0*/  LDL.LU R15, [R1+0xe6c] ;  /* 0x000e6c00010f7983 */ /* 0x000ee40000300800 */
[----:B------:R-:W-:-:S02]  /*80bf0*/  IMAD.MOV.U32 R22, RZ, RZ, R6 ;  /* 0x000000ffff167224 */ /* 0x000fc400078e0006 */
[----:B------:R-:W-:-:S05]  /*80c00*/  IMAD.MOV.U32 R23, RZ, RZ, R5 ;  /* 0x000000ffff177224 */ /* 0x000fca00078e0005 */
[----:B------:R-:W-:Y:S04]  /*80c10*/  STL.64 [R1+0x4f38], R22 ;  /* 0x004f381601007387 */ /* 0x000fe80000100a00 */
[----:B---3--:R-:W-:Y:S01]  /*80c20*/  STL.64 [R1+0x4ed0], R14 ;  /* 0x004ed00e01007387 */ /* 0x008fe20000100a00 */
[----:B--2---:R0:W-:Y:S03]  /*80c30*/  STL.64 [R1+0x4ec8], R12 ;  /* 0x004ec80c01007387 */ /* 0x0041e60000100a00 */
[----:B0-----:R-:W2:Y:S01]  /*80c40*/  LDL.LU R12, [R1+0xe70] ;  /* 0x000e7000010c7983 */ /* 0x001ea20000300800 */
[----:B------:R-:W2:Y:S02]  /*80c50*/  LDL.LU R13, [R1+0xe74] ;  /* 0x000e7400010d7983 */ /* 0x000ea40000300800 */
[----:B------:R-:W3:Y:S02]  /*80c60*/  LDL.LU R14, [R1+0xe78] ;  /* 0x000e7800010e7983 */ /* 0x000ee40000300800 */
[----:B------:R-:W3:Y:S01]  /*80c70*/  LDL.LU R15, [R1+0xe7c] ;  /* 0x000e7c00010f7983 */ /* 0x000ee20000300800 */
[----:B------:R-:W4:Y:S01]  /*80c80*/  LDL.LU R16, [R1+0xdb0] ;  /* 0x000db00001107983 */ /* 0x000f220000300800 */
[----:B------:R-:W4:Y:S02]  /*80c90*/  LDL.LU R17, [R1+0xdb4] ;  /* 0x000db40001117983 */ /* 0x000f240000300800 */
[----:B------:R-:W4:Y:S02]  /*80ca0*/  LDL.LU R18, [R1+0xdb8] ;  /* 0x000db80001127983 */ /* 0x000f240000300800 */
[----:B------:R-:W-:Y:S01]  /*80cb0*/  IMAD.MOV.U32 R22, RZ, RZ, R4 ;  /* 0x000000ffff167224 */ /* 0x000fe200078e0004 */
[----:B------:R-:W4:Y:S01]  /*80cc0*/  LDL.LU R19, [R1+0xdbc] ;  /* 0x000dbc0001137983 */ /* 0x000f220000300800 */
[----:B------:R-:W4:Y:S02]  /*80cd0*/  LDL.LU R4, [R1+0xdc0] ;  /* 0x000dc00001047983 */ /* 0x000f240000300800 */
[----:B------:R-:W4:Y:S02]  /*80ce0*/  LDL.LU R5, [R1+0xdc4] ;  /* 0x000dc40001057983 */ /* 0x000f240000300800 */
[----:B------:R-:W4:Y:S01]  /*80cf0*/  LDL.LU R6, [R1+0xdc8] ;  /* 0x000dc80001067983 */ /* 0x000f220000300800 */
[----:B------:R-:W4:Y:S04]  /*80d00*/  LDL.LU R7, [R1+0xdcc] ;  /* 0x000dcc0001077983 */ /* 0x000f280000300800 */
        /* <DEDUP_REMOVED lines=17> */
[----:B------:R-:W3:Y:S01]  /*80e20*/  LDL.LU R15, [R1+0xeac] ;  /* 0x000eac00010f7983 */ /* 0x000ee20000300800 */
[C---:B----4-:R-:W-:Y:S01]  /*80e30*/  HMMA.16816.F32 R4, R24.reuse, R10, R4 ;  /* 0x0000000a1804723c */ /* 0x050fe20000001804 */
        /* <DEDUP_REMOVED lines=15> */
[----:B------:R-:W-:Y:S01]  /*80f30*/  IMAD.MOV.U32 R23, RZ, RZ, R3 ;  /* 0x000000ffff177224 */ /* 0x000fe200078e0003 */
[----:B---3--:R-:W-:Y:S02]  /*80f40*/  HMMA.16816.F32 R24, R24, R6, R16 ;  /* 0x000000061818723c */ /* 0x008fe40000001810 */
[----:B------:R-:W2:Y:S01]  /*80f50*/  LDL.LU.64 R18, [R1+0x4f58] ;  /* 0x004f580001127983 */ /* 0x000ea20000300a00 */
[----:B------:R-:W2:Y:S11]  /*80f60*/  LDL.LU.64 R16, [R1+0x4f50] ;  /* 0x004f500001107983 */ /* 0x000eb60000300a00 */
[----:B------:R-:W-:Y:S09]  /*80f70*/  @!UPT UIADD3 URZ, URZ, URZ, URZ ;  /* 0x0000003f3f3ff290 */ /* 0x000ff2000fffe03f */
[----:B------:R-:W-:Y:S01]  /*80f80*/  STL.64 [R1+0x1f0], R24 ;  /* 0x0001f01801007387 */ /* 0x000fe20000100a00 */
[----:B------:R-:W-:Y:S02]  /*80f90*/  STL.64 [R1+0x1f8], R26 ;  /* 0x0001f81a01007387 */ /* 0x000fe40000100a00 */
[----:B------:R0:W-:Y:S02]  /*80fa0*/  STL.64 [R1+0x4e28], R6 ;  /* 0x004e280601007387 */ /* 0x0001e40000100a00 */
[----:B------:R-:W3:Y:S01]  /*80fb0*/  LDL.LU R4, [R1+0xdf0] ;  /* 0x000df00001047983 */ /* 0x000ee20000300800 */
[----:B------:R-:W3:Y:S04]  /*80fc0*/  LDL.LU R5, [R1+0xdf4] ;  /* 0x000df40001057983 */ /* 0x000ee80000300800 */
        /* <DEDUP_REMOVED lines=80> */
[----:B------:R-:W2:Y:S11]  /*814d0*/  LDL.LU.64 R14, [R1+0x4e40] ;  /* 0x004e4000010e7983 */ /* 0x000eb60000300a00 */
[----:B------:R-:W-:Y:S10]  /*814e0*/  @!UPT UIADD3 URZ, URZ, URZ, URZ ;  /* 0x0000003f3f3ff290 */ /* 0x000ff4000fffe03f */
[----:B------:R-:W-:Y:S01]  /*814f0*/  STL.64 [R1+0x1760], R20 ;  /* 0x0017601401007387 */ /* 0x000fe20000100a00 */
[----:B------:R0:W-:Y:S03]  /*81500*/  STL.64 [R1+0x1768], R22 ;  /* 0x0017681601007387 */ /* 0x0001e60000100a00 */
[----:B0-----:R-:W2:Y:S01]  /*81510*/  LDL.LU.64 R22, [R1+0x4e38] ;  /* 0x004e380001167983 */ /* 0x001ea20000300a00 */
[----:B------:R-:W2:Y:S02]  /*81520*/  LDL.LU.64 R20, [R1+0x4e30] ;  /* 0x004e300001147983 */ /* 0x000ea40000300a00 */
[----:B------:R-:W-:Y:S02]  /*81530*/  IMAD.MOV.U32 R26, RZ, RZ, R2 ;  /* 0x000000ffff1a7224 */ /* 0x000fe400078e0002 */
[----:B------:R-:W-:-:S07]  /*81540*/  IMAD.MOV.U32 R27, RZ, RZ, R0 ;  /* 0x000000ffff1b7224 */ /* 0x000fce00078e0000 */
[C---:B---3--:R-:W-:Y:S08]  /*81550*/  HMMA.16816.F32 R24, R16.reuse, R26, R4 ;  /* 0x0000001a1018723c */ /* 0x048ff00000001804 */
[C---:B--2---:R-:W-:Y:S01]  /*81560*/  HMMA.16816.F32 R4, R16.reuse, R14, R20 ;  /* 0x0000000e1004723c */ /* 0x044fe20000001814 */
[----:B------:R-:W2:Y:S11]  /*81570*/  LDL.LU R20, [R1+0xdd0] ;  /* 0x000dd00001147983 */ /* 0x000eb60000300800 */
[----:B------:R-:W-:Y:S03]  /*81580*/  @!UPT UIADD3 URZ, URZ, URZ, URZ ;  /* 0x0000003f3f3ff290 */ /* 0x000fe6000fffe03f */
[----:B------:R-:W-:Y:S02]  /*81590*/  STL.64 [R1+0x1750], R24 ;  /* 0x0017501801007387 */ /* 0x000fe40000100a00 */
[----:B------:R-:W-:Y:S02]  /*815a0*/  STL.64 [R1+0x1758], R26 ;  /* 0x0017581a01007387 */ /* 0x000fe40000100a00 */
[----:B------:R-:W0:Y:S04]  /*815b0*/  LDSM.16.MT88.4 R24, [R29+0x22080] ;  /* 0x022080001d18783b */ /* 0x000e280000004200 */
[----:B------:R1:W-:Y:S01]  /*815c0*/  STL.64 [R1+0x1740], R4 ;  /* 0x0017400401007387 */ /* 0x0003e20000100a00 */
[----:B------:R3:W-:Y:S02]  /*815d0*/  STL.64 [R1+0x1748], R6 ;  /* 0x0017480601007387 */ /* 0x0007e40000100a00 */
[----:B------:R-:W2:Y:S02]  /*815e0*/  LDL.LU R21, [R1+0xdd4] ;  /* 0x000dd40001157983 */ /* 0x000ea40000300800 */
[----:B------:R-:W2:Y:S01]  /*815f0*/  LDL.LU R22, [R1+0xdd8] ;  /* 0x000dd80001167983 */ /* 0x000ea20000300800 */
[----:B------:R-:W2:Y:S04]  /*81600*/  LDL.LU R23, [R1+0xddc] ;  /* 0x000ddc0001177983 */ /* 0x000ea80000300800 */
[----:B-1----:R-:W4:Y:S01]  /*81610*/  LDL.LU R4, [R1+0xee0] ;  /* 0x000ee00001047983 */ /* 0x002f220000300800 */
[----:B------:R-:W4:Y:S02]  /*81620*/  LDL.LU R5, [R1+0xee4] ;  /* 0x000ee40001057983 */ /* 0x000f240000300800 */
[----:B---3--:R-:W4:Y:S02]  /*81630*/  LDL.LU R6, [R1+0xee8] ;  /* 0x000ee80001067983 */ /* 0x008f240000300800 */
[----:B------:R-:W4:Y:S01]  /*81640*/  LDL.LU R7, [R1+0xeec] ;  /* 0x000eec0001077983 */ /* 0x000f220000300800 */
[----:B------:R1:W-:Y:S04]  /*81650*/  STL.64 [R1+0x4d98], R14 ;  /* 0x004d980e01007387 */ /* 0x0003e80000100a00 */
[----:B-1----:R-:W3:Y:S04]  /*81660*/  LDL.64 R14, [R1+0x18] ;  /* 0x00001800010e7983 */ /* 0x002ee80000100a00 */
[----:B---3--:R1:W-:Y:S04]  /*81670*/  STL.64 [R1+0x4dd8], R14 ;  /* 0x004dd80e01007387 */ /* 0x0083e80000100a00 */
[----:B-1----:R-:W3:Y:S04]  /*81680*/  LDL.64 R14, [R1+0x38] ;  /* 0x00003800010e7983 */ /* 0x002ee80000100a00 */
[----:B---3--:R1:W-:Y:S04]  /*81690*/  STL.64 [R1+0x4de0], R14 ;  /* 0x004de00e01007387 */ /* 0x0083e80000100a00 */
[----:B-1----:R-:W3:Y:S04]  /*816a0*/  LDL.64 R14, [R1+0x48] ;  /* 0x00004800010e7983 */ /* 0x002ee80000100a00 */
[----:B---3--:R1:W-:Y:S04]  /*816b0*/  STL.64 [R1+0x4de8], R14 ;  /* 0x004de80e01007387 */ /* 0x0083e80000100a00 */
[----:B-1----:R-:W3:Y:S04]  /*816c0*/  LDL.64 R14, [R1+0x58] ;  /* 0x00005800010e7983 */ /* 0x002ee80000100a00 */
[----:B---3--:R1:W-:Y:S04]  /*816d0*/  STL.64 [R1+0x4e00], R14 ;  /* 0x004e000e01007387 */ /* 0x0083e80000100a00 */
[----:B-1----:R-:W3:Y:S01]  /*816e0*/  LDL.64 R14, [R1+0x68] ;  /* 0x00006800010e7983 */ /* 0x002ee20000100a00 */
[----:B0-----:R0:W-:Y:S02]  /*816f0*/  STL [R1+0x4d0c], R24 ;  /* 0x004d0c1801007387 */ /* 0x0011e40000100800 */
[----:B------:R1:W-:Y:S02]  /*81700*/  STL [R1+0x4d08], R25 ;  /* 0x004d081901007387 */ /* 0x0003e40000100800 */
[----:B------:R2:W-:Y:S01]  /*81710*/  STL [R1+0x4d04], R26 ;  /* 0x004d041a01007387 */ /* 0x0005e20000100800 */
[----:B------:R4:W-:Y:S04]  /*81720*/  STL [R1+0x4d00], R27 ;  /* 0x004d001b01007387 */ /* 0x0009e80000100800 */
[----:B0-----:R-:W3:Y:S01]  /*81730*/  LDL.LU R24, [R1+0xf00] ;  /* 0x000f000001187983 */ /* 0x001ee20000300800 */
[----:B-1----:R-:W3:Y:S02]  /*81740*/  LDL.LU R25, [R1+0xf04] ;  /* 0x000f040001197983 */ /* 0x002ee40000300800 */
[----:B--2---:R-:W2:Y:S02]  /*81750*/  LDL.LU R26, [R1+0xf08] ;  /* 0x000f0800011a7983 */ /* 0x004ea40000300800 */
[----:B----4-:R-:W2:Y:S01]  /*81760*/  LDL.LU R27, [R1+0xf0c] ;  /* 0x000f0c00011b7983 */ /* 0x010ea20000300800 */
[C---:B------:R-:W-:Y:S01]  /*81770*/  HMMA.16816.F32 R4, R16.reuse, R10, R4 ;  /* 0x0000000a1004723c */ /* 0x040fe20000001804 */
        /* <DEDUP_REMOVED lines=15> */
[----:B------:R0:W-:Y:S02]  /*81870*/  STL.64 [R1+0x4d70], R10 ;  /* 0x004d700a01007387 */ /* 0x0001e40000100a00 */
[----:B------:R-:W4:Y:S02]  /*81880*/  LDL.LU R8, [R1+0xf30] ;  /* 0x000f300001087983 */ /* 0x000f240000300800 */
[----:B------:R-:W4:Y:S01]  /*81890*/  LDL.LU R9, [R1+0xf34] ;  /* 0x000f340001097983 */ /* 0x000f220000300800 */
[----:B0-----:R-:W4:Y:S01]  /*818a0*/  LDL.LU R10, [R1+0xf38] ;  /* 0x000f3800010a7983 */ /* 0x001f220000300800 */
[----:B------:R-:W4:Y:S01]  /*818b0*/  LDL.LU R11, [R1+0xf3c] ;  /* 0x000f3c00010b7983 */ /* 0x000f220000300800 */
[----:B---3--:R-:W-:Y:S02]  /*818c0*/  HMMA.16816.F32 R16, R16, R6, R20 ;  /* 0x000000061010723c */ /* 0x008fe40000001814 */
[----:B------:R-:W2:Y:S01]  /*818d0*/  LDL.LU.64 R22, [R1+0x4e20] ;  /* 0x004e200001167983 */ /* 0x000ea20000300a00 */
[----:B------:R-:W2:Y:S02]  /*818e0*/  LDL.LU.64 R20, [R1+0x4e18] ;  /* 0x004e180001147983 */ /* 0x000ea40000300a00 */
[----:B------:R-:W-:-:S02]  /*818f0*/  IMAD.MOV.U32 R28, RZ, RZ, R14 ;  /* 0x000000ffff1c7224 */ /* 0x000fc400078e000e */
[----:B------:R-:W-:Y:S11]  /*81900*/  IMAD.MOV.U32 R4, RZ, RZ, R15 ;  /* 0x000000ffff047224 */ /* 0x000ff600078e000f */
[----:B------:R-:W-:Y:S05]  /*81910*/  @!UPT UIADD3 URZ, URZ, URZ, URZ ;  /* 0x0000003f3f3ff290 */ /* 0x000fea000fffe03f */
[----:B------:R-:W-:Y:S01]  /*81920*/  STL.64 [R1+0x1720], R16 ;  /* 0x0017201001007387 */ /* 0x000fe20000100a00 */
[----:B------:R0:W-:Y:S03]  /*81930*/  STL.64 [R1+0x1728], R18 ;  /* 0x0017281201007387 */ /* 0x0001e60000100a00 */
[----:B0-----:R-:W3:Y:S01]  /*81940*/  LDL.64 R18, [R1+0x28] ;  /* 0x0000280001127983 */ /* 0x001ee20000100a00 */
[C---:B--2---:R-:W-:Y:S11]  /*81950*/  HMMA.16816.F32 R24, R20.reuse, R14, R24 ;  /* 0x0000000e1418723c */ /* 0x044ff60000001818 */
[----:B------:R-:W-:Y:S11]  /*81960*/  @!UPT UIADD3 URZ, URZ, URZ, URZ ;  /* 0x0000003f3f3ff290 */ /* 0x000ff6000fffe03f */
[----:B------:R-:W-:Y:S01]  /*81970*/  @!UPT UIADD3 URZ, URZ, URZ, URZ ;  /* 0x0000003f3f3ff290 */ /* 0x000fe2000fffe03f */
        /* <DEDUP_REMOVED lines=26> */
[----:B------:R-:W-:Y:S02]  /*81b20*/  STL [R1+0x4d24], R27 ;  /* 0x004d241b01007387 */ /* 0x000fe40000100800 */
[----:B------:R0:W-:Y:S02]  /*81b30*/  STL [R1+0x4d20], R26 ;  /* 0x004d201a01007387 */ /* 0x0001e40000100800 */
[----:B------:R-:W2:Y:S01]  /*81b40*/  LDL.LU R24, [R1+0xf10] ;  /* 0x000f100001187983 */ /* 0x000ea20000300800 */
[----:B------:R-:W2:Y:S04]  /*81b50*/  LDL.LU R25, [R1+0xf14] ;  /* 0x000f140001197983 */ /* 0x000ea80000300800 */
[----:B0-----:R-:W2:Y:S01]  /*81b60*/  LDL.LU R26, [R1+0xf18] ;  /* 0x000f1800011a7983 */ /* 0x001ea20000300800 */
[----:B------:R-:W2:Y:S02]  /*81b70*/  LDL.LU R27, [R1+0xf1c] ;  /* 0x000f1c00011b7983 */ /* 0x000ea40000300800 */
[C---:B--2---:R-:W-:Y:S11]  /*81b80*/  HMMA.16816.F32 R24, R20.reuse, R14, R24 ;  /* 0x0000000e1418723c */ /* 0x044ff60000001818 */
[----:B------:R-:W-:Y:S11]  /*81b90*/  @!UPT UIADD3 URZ, URZ, URZ, URZ ;  /* 0x0000003f3f3ff290 */ /* 0x000ff6000fffe03f */
[----:B------:R-:W-:Y:S01]  /*81ba0*/  @!UPT UIADD3 URZ, URZ, URZ, URZ ;  /* 0x0000003f3f3ff290 */ /* 0x000fe2000fffe03f */
[----:B------:R0:W-:Y:S01]  /*81bb0*/  STL.64 [R1+0x410], R24 ;  /* 0x0004101801007387 */ /* 0x0001e20000100a00 */
[----:B------:R-:W-:Y:S02]  /*81bc0*/  STL.64 [R1+0x418], R26 ;  /* 0x0004181a01007387 */ /* 0x000fe40000100a00 */
[----:B0-----:R-:W-:Y:S02]  /*81bd0*/  IMAD.MOV.U32 R25, RZ, RZ, R15 ;  /* 0x000000ffff197224 */ /* 0x001fe400078e000f */
[----:B------:R-:W-:Y:S02]  /*81be0*/  IMAD.MOV.U32 R24, RZ, RZ, R14 ;  /* 0x000000ffff187224 */ /* 0x000fe400078e000e */
[----:B------:R-:W4:Y:S01]  /*81bf0*/  LDL.LU.64 R14, [R1+0x4dd8] ;  /* 0x004dd800010e7983 */ /* 0x000f220000300a00 */
[----:B------:R-:W-:Y:S02]  /*81c00*/  STL [R1+0x4d2c], R25 ;  /* 0x004d2c1901007387 */ /* 0x000fe40000100800 */
[----:B------:R0:W-:Y:S02]  /*81c10*/  STL [R1+0x4d28], R24 ;  /* 0x004d281801007387 */ /* 0x0001e40000100800 */
[----:B0-----:R-:W2:Y:S01]  /*81c20*/  LDL.LU R24, [R1+0xf20] ;  /* 0x000f200001187983 */ /* 0x001ea20000300800 */
[----:B------:R-:W2:Y:S02]  /*81c30*/  LDL.LU R25, [R1+0xf24] ;  /* 0x000f240001197983 */ /* 0x000ea40000300800 */
[----:B------:R-:W2:Y:S02]  /*81c40*/  LDL.LU R26, [R1+0xf28] ;  /* 0x000f2800011a7983 */ /* 0x000ea40000300800 */
[----:B------:R-:W2:Y:S02]  /*81c50*/  LDL.LU R27, [R1+0xf2c] ;  /* 0x000f2c00011b7983 */ /* 0x000ea40000300800 */
[----:B---3--:R-:W-:Y:S01]  /*81c60*/  IMAD.MOV.U32 R4, RZ, RZ, R18 ;  /* 0x000000ffff047224 */ /* 0x008fe200078e0012 */
[C---:B----4-:R-:W-:Y:S08]  /*81c70*/  HMMA.16816.F32 R8, R20.reuse, R14, R8 ;  /* 0x0000000e1408723c */ /* 0x050ff00000001808 */
[C---:B--2---:R-:W-:Y:S01]  /*81c80*/  HMMA.16816.F32 R24, R20.reuse, R18, R24 ;  /* 0x000000121418723c */ /* 0x044fe20000001818 */
[----:B------:R-:W-:Y:S11]  /*81c90*/  IMAD.MOV.U32 R5, RZ, RZ, R15 ;  /* 0x000000ffff057224 */ /* 0x000ff600078e000f */
[----:B------:R-:W-:Y:S11]  /*81ca0*/  @!UPT UIADD3 URZ, URZ, URZ, URZ ;  /* 0x0000003f3f3ff290 */ /* 0x000ff6000fffe03f */
[----:B------:R-:W-:Y:S01]  /*81cb0*/  STL.64 [R1+0x400], R24 ;  /* 0x0004001801007387 */ /* 0x000fe20000100a00 */
[----:B------:R-:W-:Y:S02]  /*81cc0*/  STL.64 [R1+0x408], R26 ;  /* 0x0004081a01007387 */ /* 0x000fe40000100a00 */
[----:B------:R-:W-:Y:S02]  /*81cd0*/  STL.64 [R1+0x3f0], R8 ;  /* 0x0003f00801007387 */ /* 0x000fe40000100a00 */
[----:B------:R-:W-:Y:S01]  /*81ce0*/  STL.64 [R1+0x3f8], R10 ;  /* 0x0003f80a01007387 */ /* 0x000fe20000100a00 */
[----:B------:R-:W-:Y:S01]  /*81cf0*/  STL.64 [R1+0x4d48], R6 ;  /* 0x004d480601007387 */ /* 0x000fe20000100a00 */
[----:B------:R0:W-:Y:S03]  /*81d00*/  STL.64 [R1+0x4d40], R4 ;  /* 0x004d400401007387 */ /* 0x0001e60000100a00 */
[----:B0-----:R-:W2:Y:S01]  /*81d10*/  LDL.LU R4, [R1+0x1020] ;  /* 0x0010200001047983 */ /* 0x001ea20000300800 */
[----:B------:R-:W2:Y:S02]  /*81d20*/  LDL.LU R5, [R1+0x1024] ;  /* 0x0010240001057983 */ /* 0x000ea40000300800 */
[----:B------:R-:W3:Y:S02]  /*81d30*/  LDL.LU R6, [R1+0x1028] ;  /* 0x0010280001067983 */ /* 0x000ee40000300800 */
[----:B------:R-:W3:Y:S02]  /*81d40*/  LDL.LU R7, [R1+0x102c] ;  /* 0x00102c0001077983 */ /* 0x000ee40000300800 */
[----:B------:R-:W-:Y:S01]  /*81d50*/  IMAD.MOV.U32 R2, RZ, RZ, R14 ;  /* 0x000000ffff027224 */ /* 0x000fe200078e000e */
        /* <DEDUP_REMOVED lines=8> */
[----:B------:R-:W2:Y:S02]  /*81de0*/  LDL.LU R10, [R1+0xfd8] ;  /* 0x000fd800010a7983 */ /* 0x000ea40000300800 */
[----:B------:R-:W2:Y:S01]  /*81df0*/  LDL.LU R11, [R1+0xfdc] ;  /* 0x000fdc00010b7983 */ /* 0x000ea20000300800 */
[----:B------:R-:W2:Y:S01]  /*81e00*/  LDL.LU R12, [R1+0xf90] ;  /* 0x000f9000010c7983 */ /* 0x000ea20000300800 */
[----:B------:R-:W2:Y:S02]  /*81e10*/  LDL.LU R13, [R1+0xf94] ;  /* 0x000f9400010d7983 */ /* 0x000ea40000300800 */
[----:B------:R-:W2:Y:S02]  /*81e20*/  LDL.LU R14, [R1+0xf98] ;  /* 0x000f9800010e7983 */ /* 0x000ea40000300800 */
[----:B------:R-:W2:Y:S01]  /*81e30*/  LDL.LU R15, [R1+0xf9c] ;  /* 0x000f9c00010f7983 */ /* 0x000ea20000300800 */
[----:B------:R-:W3:Y:S01]  /*81e40*/  LDL.LU R24, [R1+0xf40] ;  /* 0x000f400001187983 */ /* 0x000ee20000300800 */
[----:B------:R-:W3:Y:S02]  /*81e50*/  LDL.LU R25, [R1+0xf44] ;  /* 0x000f440001197983 */ /* 0x000ee40000300800 */
[----:B------:R-:W3:Y:S02]  /*81e60*/  LDL.LU R26, [R1+0xf48] ;  /* 0x000f4800011a7983 */ /* 0x000ee40000300800 */
[----:B------:R-:W-:Y:S01]  /*81e70*/  IMAD.MOV.U32 R28, RZ, RZ, R19 ;  /* 0x000000ffff1c7224 */ /* 0x000fe200078e0013 */
[----:B------:R-:W3:Y:S01]  /*81e80*/  LDL.LU R27, [R1+0xf4c] ;  /* 0x000f4c00011b7983 */ /* 0x000ee20000300800 */
[----:B------:R-:W3:Y:S03]  /*81e90*/  LDL.64 R18, [R1+0x8] ;  /* 0x0000080001127983 */ /* 0x000ee60000100a00 */
[----:B--2---:R0:W-:Y:S01]  /*81ea0*/  STL.64 [R1+0x4da8], R14 ;  /* 0x004da80e01007387 */ /* 0x0041e20000100a00 */
[----:B------:R-:W-:Y:S03]  /*81eb0*/  STL.64 [R1+0x4da0], R12 ;  /* 0x004da00c01007387 */ /* 0x000fe60000100a00 */
[----:B0-----:R-:W2:Y:S04]  /*81ec0*/  LDL.64 R14, [R1+0xa8] ;  /* 0x0000a800010e7983 */ /* 0x001ea80000100a00 */
[----:B--2---:R0:W-:Y:S04]  /*81ed0*/  STL.64 [R1+0x4db8], R14 ;  /* 0x004db80e01007387 */ /* 0x0041e80000100a00 */
[----:B0-----:R-:W2:Y:S04]  /*81ee0*/  LDL.64 R14, [R1+0xb8] ;  /* 0x0000b800010e7983 */ /* 0x001ea80000100a00 */
[----:B--2---:R0:W-:Y:S04]  /*81ef0*/  STL.64 [R1+0x4dd0], R14 ;  /* 0x004dd00e01007387 */ /* 0x0041e80000100a00 */
[----:B0-----:R-:W2:Y:S01]  /*81f00*/  LDL.64 R14, [R1+0xc8] ;  /* 0x0000c800010e7983 */ /* 0x001ea20000100a00 */
[----:B------:R0:W-:Y:S02]  /*81f10*/  STL.64 [R1+0x4d80], R10 ;  /* 0x004d800a01007387 */ /* 0x0001e40000100a00 */
[----:B----4-:R-:W-:Y:S01]  /*81f20*/  STL.64 [R1+0x4d78], R8 ;  /* 0x004d780801007387 */ /* 0x010fe20000100a00 */
[----:B0-----:R-:W4:Y:S04]  /*81f30*/  LDL.64 R10, [R1+0x88] ;  /* 0x00008800010a7983 */ /* 0x001f280000100a00 */
[----:B----4-:R0:W-:Y:S04]  /*81f40*/  STL.64 [R1+0x4d90], R10 ;  /* 0x004d900a01007387 */ /* 0x0101e80000100a00 */
[----:B0-----:R-:W4:Y:S04]  /*81f50*/  LDL.64 R10, [R1+0x98] ;  /* 0x00009800010a7983 */ /* 0x001f280000100a00 */
[----:B----4-:R0:W-:Y:S01]  /*81f60*/  STL.64 [R1+0x4db0], R10 ;  /* 0x004db00a01007387 */ /* 0x0101e20000100a00 */
[----:B------:R-:W4:Y:S02]  /*81f70*/  LDL.LU R8, [R1+0xf80] ;  /* 0x000f800001087983 */ /* 0x000f240000300800 */
[----:B------:R-:W4:Y:S01]  /*81f80*/  LDL.LU R9, [R1+0xf84] ;  /* 0x000f840001097983 */ /* 0x000f220000300800 */
[----:B0-----:R-:W2:Y:S01]  /*81f90*/  LDL.LU R10, [R1+0xf88] ;  /* 0x000f8800010a7983 */ /* 0x001ea20000300800 */
[----:B------:R-:W2:Y:S01]  /*81fa0*/  LDL.LU R11, [R1+0xf8c] ;  /* 0x000f8c00010b7983 */ /* 0x000ea20000300800 */
[----:B---3--:R-:W-:Y:S02]  /*81fb0*/  HMMA.16816.F32 R24, R20, R18, R24 ;  /* 0x000000121418723c */ /* 0x008fe40000001818 */
[----:B--2---:R-:W-:Y:S01]  /*81fc0*/  STL.64 [R1+0x4dc8], R10 ;  /* 0x004dc80a01007387 */ /* 0x004fe20000100a00 */
[----:B----4-:R0:W-:Y:S03]  /*81fd0*/  STL.64 [R1+0x4dc0], R8 ;  /* 0x004dc00801007387 */ /* 0x0101e60000100a00 */
[----:B0-----:R-:W2:Y:S01]  /*81fe0*/  LDL.LU R8, [R1+0xf60] ;  /* 0x000f600001087983 */ /* 0x001ea20000300800 */
[----:B------:R-:W2:Y:S02]  /*81ff0*/  LDL.LU R9, [R1+0xf64] ;  /* 0x000f640001097983 */ /* 0x000ea40000300800 */
[----:B------:R-:W2:Y:S02]  /*82000*/  LDL.LU R10, [R1+0xf68] ;  /* 0x000f6800010a7983 */ /* 0x000ea40000300800 */
[----:B------:R-:W2:Y:S01]  /*82010*/  LDL.LU R11, [R1+0xf6c] ;  /* 0x000f6c00010b7983 */ /* 0x000ea20000300800 */
[----:B------:R0:W-:Y:S01]  /*82020*/  STL.64 [R1+0x4d68], R6 ;  /* 0x004d680601007387 */ /* 0x0001e20000100a00 */
[----:B------:R1:W-:Y:S03]  /*82030*/  STL.64 [R1+0x4d60], R4 ;  /* 0x004d600401007387 */ /* 0x0003e60000100a00 */
[----:B0-----:R-:W3:Y:S04]  /*82040*/  LDL.64 R6, [R1+0x78] ;  /* 0x0000780001067983 */ /* 0x001ee80000100a00 */
[----:B---3--:R0:W-:Y:S01]  /*82050*/  STL.64 [R1+0x4d88], R6 ;  /* 0x004d880601007387 */ /* 0x0081e20000100a00 */
[----:B-1----:R-:W3:Y:S02]  /*82060*/  LDL.LU R4, [R1+0xfb0] ;  /* 0x000fb00001047983 */ /* 0x002ee40000300800 */
[----:B------:R-:W3:Y:S01]  /*82070*/  LDL.LU R5, [R1+0xfb4] ;  /* 0x000fb40001057983 */ /* 0x000ee20000300800 */
[----:B0-----:R-:W3:Y:S01]  /*82080*/  LDL.LU R6, [R1+0xfb8] ;  /* 0x000fb80001067983 */ /* 0x001ee20000300800 */
[----:B------:R-:W3:Y:S02]  /*82090*/  LDL.LU R7, [R1+0xfbc] ;  /* 0x000fbc0001077983 */ /* 0x000ee40000300800 */
[----:B------:R-:W-:Y:S02]  /*820a0*/  STL.64 [R1+0x3e0], R24 ;  /* 0x0003e01801007387 */ /* 0x000fe40000100a00 */
[----:B------:R0:W-:Y:S02]  /*820b0*/  STL.64 [R1+0x3e8], R26 ;  /* 0x0003e81a01007387 */ /* 0x0001e40000100a00 */
[----:B0-----:R-:W-:-:S02]  /*820c0*/  IMAD.MOV.U32 R27, RZ, RZ, R18 ;  /* 0x000000ffff1b7224 */ /* 0x001fc400078e0012 */
[----:B------:R-:W-:Y:S02]  /*820d0*/  IMAD.MOV.U32 R26, RZ, RZ, R19 ;  /* 0x000000ffff1a7224 */ /* 0x000fe400078e0013 */
[----:B------:R-:W0:Y:S04]  /*820e0*/  LDSM.16.MT88.4 R16, [R29+0x22100] ;  /* 0x022100001d10783b */ /* 0x000e280000004200 */
[----:B0-----:R-:W-:Y:S01]  /*820f0*/  STL.64 [R1+0x4bb8], R18 ;  /* 0x004bb81201007387 */ /* 0x001fe20000100a00 */
[----:B------:R0:W-:Y:S03]  /*82100*/  STL.64 [R1+0x4bb0], R16 ;  /* 0x004bb01001007387 */ /* 0x0001e60000100a00 */
[----:B0-----:R-:W4:Y:S01]  /*82110*/  LDL.LU R16, [R1+0xf50] ;  /* 0x000f500001107983 */ /* 0x001f220000300800 */
[----:B------:R-:W4:Y:S02]  /*82120*/  LDL.LU R17, [R1+0xf54] ;  /* 0x000f540001117983 */ /* 0x000f240000300800 */
[----:B------:R-:W4:Y:S02]  /*82130*/  LDL.LU R18, [R1+0xf58] ;  /* 0x000f580001127983 */ /* 0x000f240000300800 */
[----:B------:R-:W4:Y:S02]  /*82140*/  LDL.LU R19, [R1+0xf5c] ;  /* 0x000f5c0001137983 */ /* 0x000f240000300800 */
[C---:B----4-:R-:W-:Y:S11]  /*82150*/  HMMA.16816.F32 R16, R20.reuse, R14, R16 ;  /* 0x0000000e1410723c */ /* 0x050ff60000001810 */
        /* <DEDUP_REMOVED lines=18> */
[----:B0-----:R-:W4:Y:S01]  /*82280*/  LDL.LU R16, [R1+0x1010] ;  /* 0x0010100001107983 */ /* 0x001f220000300800 */
[----:B------:R-:W4:Y:S02]  /*82290*/  LDL.LU R17, [R1+0x1014] ;  /* 0x0010140001117983 */ /* 0x000f240000300800 */
[----:B------:R-:W4:Y:S02]  /*822a0*/  LDL.LU R18, [R1+0x1018] ;  /* 0x0010180001127983 */ /* 0x000f240000300800 */
[----:B------:R-:W4:Y:S01]  /*822b0*/  LDL.LU R19, [R1+0x101c] ;  /* 0x00101c0001137983 */ /* 0x000f220000300800 */
        /* <DEDUP_REMOVED lines=37> */
[C---:B--2---:R-:W-:Y:S11]  /*82510*/  HMMA.16816.F32 R4, R20.reuse, R14, R4 ;  /* 0x0000000e1404723c */ /* 0x044ff60000001804 */
[----:B------:R-:W-:Y:S11]  /*82520*/  @!UPT UIADD3 URZ, URZ, URZ, URZ ;  /* 0x0000003f3f3ff290 */ /* 0x000ff6000fffe03f */
[----:B------:R-:W-:Y:S01]  /*82530*/  @!UPT UIADD3 URZ, URZ, URZ, URZ ;  /* 0x0000003f3f3ff290 */ /* 0x000fe2000fffe03f */
[----:B------:R-:W-:Y:S01]  /*82540*/  STL.64 [R1+0x370], R4 ;  /* 0x0003700401007387 */ /* 0x000fe20000100a00 */
[----:B------:R0:W-:Y:S03]  /*82550*/  STL.64 [R1+0x378], R6 ;  /* 0x0003780601007387 */ /* 0x0001e60000100a00 */
[----:B0-----:R-:W3:Y:S01]  /*82560*/  LDL.LU.64 R6, [R1+0x4d58] ;  /* 0x004d580001067983 */ /* 0x001ee20000300a00 */
[----:B------:R-:W3:Y:S02]  /*82570*/  LDL.LU.64 R4, [R1+0x4d50] ;  /* 0x004d500001047983 */ /* 0x000ee40000300a00 */
[----:B------:R-:W-:Y:S01]  /*82580*/  STL.64 [R1+0x4bd8], R14 ;  /* 0x004bd80e01007387 */ /* 0x000fe20000100a00 */
[C---:B---3--:R-:W-:Y:S11]  /*82590*/  HMMA.16816.F32 R4, R20.reuse, R10, R4 ;  /* 0x0000000a1404723c */ /* 0x048ff60000001804 */
[----:B------:R-:W-:Y:S11]  /*825a0*/  @!UPT UIADD3 URZ, URZ, URZ, URZ ;  /* 0x0000003f3f3ff290 */ /* 0x000ff6000fffe03f */
[----:B------:R-:W-:Y:S01]  /*825b0*/  @!UPT UIADD3 URZ, URZ, URZ, URZ ;  /* 0x0000003f3f3ff290 */ /* 0x000fe2000fffe03f */
[----:B------:R-:W-:Y:S01]  /*825c0*/  STL.64 [R1+0x360], R4 ;  /* 0x0003600401007387 */ /* 0x000fe20000100a00 */
[----:B------:R0:W-:Y:S03]  /*825d0*/  STL.64 [R1+0x368], R6 ;  /* 0x0003680601007387 */ /* 0x0001e60000100a00 */
[----:B0-----:R-:W4:Y:S01]  /*825e0*/  LDL.LU.64 R6, [R1+0x4d48] ;  /* 0x004d480001067983 */ /* 0x001f220000300a00 */
[----:B------:R-:W2:Y:S02]  /*825f0*/  LDL.LU.64 R4, [R1+0x4d40] ;  /* 0x004d400001047983 */ /* 0x000ea40000300a00 */
[----:B------:R0:W-:Y:S02]  /*82600*/  STL.64 [R1+0x4bd0], R10 ;  /* 0x004bd00a01007387 */ /* 0x0001e40000100a00 */
[----:B------:R-:W-:Y:S02]  /*82610*/  IMAD.MOV.U32 R14, RZ, RZ, R9 ;  /* 0x000000ffff0e7224 */ /* 0x000fe400078e0009 */
[----:B------:R-:W-:Y:S01]  /*82620*/  IMAD.MOV.U32 R15, RZ, RZ, R8 ;  /* 0x000000ffff0f7224 */ /* 0x000fe200078e0008 */
[----:B----4-:R-:W-:Y:S01]  /*82630*/  HMMA.16816.F32 R20, R20, R6, R16 ;  /* 0x000000061414723c */ /* 0x010fe20000001810 */
[----:B------:R-:W3:Y:S01]  /*82640*/  LDL.LU.64 R18, [R1+0x4d38] ;  /* 0x004d380001127983 */ /* 0x000ee20000300a00 */
[----:B------:R-:W4:Y:S11]  /*82650*/  LDL.LU.64 R16, [R1+0x4d30] ;  /* 0x004d300001107983 */ /* 0x000f360000300a00 */
[----:B------:R-:W-:Y:S10]  /*82660*/  @!UPT UIADD3 URZ, URZ, URZ, URZ ;  /* 0x0000003f3f3ff290 */ /* 0x000ff4000fffe03f */
[----:B------:R-:W-:Y:S01]  /*82670*/  STL.64 [R1+0x1e0], R20 ;  /* 0x0001e01401007387 */ /* 0x000fe20000100a00 */
[----:B------:R-:W-:Y:S02]  /*82680*/  STL.64 [R1+0x1e8], R22 ;  /* 0x0001e81601007387 */ /* 0x000fe40000100a00 */
[----:B------:R1:W-:Y:S02]  /*82690*/  STL.64 [R1+0x4bf0], R14 ;  /* 0x004bf00e01007387 */ /* 0x0003e40000100a00 */
[----:B------:R-:W2:Y:S01]  /*826a0*/  LDL.LU R8, [R1+0x11a0] ;  /* 0x0011a00001087983 */ /* 0x000ea20000300800 */
[----:B------:R-:W2:Y:S01]  /*826b0*/  LDL.LU R9, [R1+0x11a4] ;  /* 0x0011a40001097983 */ /* 0x000ea20000300800 */
[----:B0-----:R-:W2:Y:S02]  /*826c0*/  LDL.LU R10, [R1+0x11a8] ;  /* 0x0011a800010a7983 */ /* 0x001ea40000300800 */
[----:B------:R-:W2:Y:S01]  /*826d0*/  LDL.LU R11, [R1+0x11ac] ;  /* 0x0011ac00010b7983 */ /* 0x000ea20000300800 */
[----:B------:R-:W0:Y:S01]  /*826e0*/  LDSM.16.MT88.4 R20, [R29+0x22180] ;  /* 0x022180001d14783b */ /* 0x000e220000004200 */
[----:B-1----:R-:W-:-:S02]  /*826f0*/  IMAD.MOV.U32 R14, RZ, RZ, R25 ;  /* 0x000000ffff0e7224 */ /* 0x002fc400078e0019 */
[----:B------:R-:W-:Y:S01]  /*82700*/  IMAD.MOV.U32 R15, RZ, RZ, R24 ;  /* 0x000000ffff0f7224 */ /* 0x000fe200078e0018 */
[----:B------:R-:W3:Y:S01]  /*82710*/  LDL.LU R25, [R1+0x4d2c] ;  /* 0x004d2c0001197983 */ /* 0x000ee20000300800 */
[----:B------:R-:W3:Y:S03]  /*82720*/  LDL.LU R24, [R1+0x4d28] ;  /* 0x004d280001187983 */ /* 0x000ee60000300800 */
[----:B------:R-:W-:Y:S04]  /*82730*/  STL.64 [R1+0x4c08], R14 ;  /* 0x004c080e01007387 */ /* 0x000fe80000100a00 */
[----:B--2---:R-:W-:Y:S01]  /*82740*/  STL.64 [R1+0x4be8], R10 ;  /* 0x004be80a01007387 */ /* 0x004fe20000100a00 */
[----:B------:R1:W-:Y:S03]  /*82750*/  STL.64 [R1+0x4be0], R8 ;  /* 0x004be00801007387 */ /* 0x0003e60000100a00 */
[----:B-1----:R-:W2:Y:S01]  /*82760*/  LDL.LU R8, [R1+0x1180] ;  /* 0x0011800001087983 */ /* 0x002ea20000300800 */
        /* <DEDUP_REMOVED lines=8> */
[----:B-1----:R-:W2:Y:S01]  /*827f0*/  LDL.LU R8, [R1+0x1170] ;  /* 0x0011700001087983 */ /* 0x002ea20000300800 */
[----:B------:R-:W2:Y:S02]  /*82800*/  LDL.LU R9, [R1+0x1174] ;  /* 0x0011740001097983 */ /* 0x000ea40000300800 */
[----:B------:R-:W2:Y:S02]  /*82810*/  LDL.LU R10, [R1+0x1178] ;  /* 0x00117800010a7983 */ /* 0x000ea40000300800 */
[----:B------:R-:W2:Y:S01]  /*82820*/  LDL.LU R11, [R1+0x117c] ;  /* 0x00117c00010b7983 */ /* 0x000ea20000300800 */
[----:B------:R-:W2:Y:S01]  /*82830*/  LDL.LU R12, [R1+0x1150] ;  /* 0x00115000010c7983 */ /* 0x000ea20000300800 */
[----:B------:R-:W2:Y:S02]  /*82840*/  LDL.LU R13, [R1+0x1154] ;  /* 0x00115400010d7983 */ /* 0x000ea40000300800 */
[----:B------:R-:W2:Y:S02]  /*82850*/  LDL.LU R14, [R1+0x1158] ;  /* 0x00115800010e7983 */ /* 0x000ea40000300800 */
[----:B------:R-:W2:Y:S02]  /*82860*/  LDL.LU R15, [R1+0x115c] ;  /* 0x00115c00010f7983 */ /* 0x000ea40000300800 */
[----:B--2---:R3:W-:Y:S01]  /*82870*/  STL.64 [R1+0x4c30], R14 ;  /* 0x004c300e01007387 */ /* 0x0047e20000100a00 */
[----:B------:R-:W-:Y:S02]  /*82880*/  STL.64 [R1+0x4c28], R12 ;  /* 0x004c280c01007387 */ /* 0x000fe40000100a00 */
[----:B---3--:R-:W-:-:S02]  /*82890*/  IMAD.MOV.U32 R14, RZ, RZ, R19 ;  /* 0x000000ffff0e7224 */ /* 0x008fc400078e0013 */
[----:B------:R-:W-:-:S05]  /*828a0*/  IMAD.MOV.U32 R15, RZ, RZ, R18 ;  /* 0x000000ffff0f7224 */ /* 0x000fca00078e0012 */
[----:B------:R4:W-:Y:S02]  /*828b0*/  STL.64 [R1+0x4c48], R14 ;  /* 0x004c480e01007387 */ /* 0x0009e40000100a00 */
[----:B----4-:R-:W-:Y:S02]  /*828c0*/  IMAD.MOV.U32 R14, RZ, RZ, R17 ;  /* 0x000000ffff0e7224 */ /* 0x010fe400078e0011 */
[----:B------:R-:W-:-:S05]  /*828d0*/  IMAD.MOV.U32 R15, RZ, RZ, R16 ;  /* 0x000000ffff0f7224 */ /* 0x000fca00078e0010 */
[----:B------:R1:W-:Y:S01]  /*828e0*/  STL.64 [R1+0x4c60], R14 ;  /* 0x004c600e01007387 */ /* 0x0003e20000100a00 */
[----:B------:R-:W-:Y:S02]  /*828f0*/  STL.64 [R1+0x4c18], R10 ;  /* 0x004c180a01007387 */ /* 0x000fe40000100a00 */
[----:B------:R2:W-:Y:S02]  /*82900*/  STL.64 [R1+0x4c10], R8 ;  /* 0x004c100801007387 */ /* 0x0005e40000100a00 */
[----:B------:R-:W-:Y:S02]  /*82910*/  IMAD.MOV.U32 R18, RZ, RZ, R2 ;  /* 0x000000ffff127224 */ /* 0x000fe400078e0002 */
[----:B------:R-:W-:Y:S02]  /*82920*/  IMAD.MOV.U32 R19, RZ, RZ, R5 ;  /* 0x000000ffff137224 */ /* 0x000fe400078e0005 */
[----:B-1----:R-:W-:Y:S02]  /*82930*/  IMAD.MOV.U32 R14, RZ, RZ, R27 ;  /* 0x000000ffff0e7224 */ /* 0x002fe400078e001b */
[----:B------:R-:W-:Y:S01]  /*82940*/  IMAD.MOV.U32 R15, RZ, RZ, R26 ;  /* 0x000000ffff0f7224 */ /* 0x000fe200078e001a */
[----:B--2---:R-:W2:Y:S01]  /*82950*/  LDL.LU R8, [R1+0x1160] ;  /* 0x0011600001087983 */ /* 0x004ea20000300800 */
[----:B------:R-:W2:Y:S02]  /*82960*/  LDL.LU R9, [R1+0x1164] ;  /* 0x0011640001097983 */ /* 0x000ea40000300800 */
[----:B------:R-:W3:Y:S02]  /*82970*/  LDL.LU R10, [R1+0x1168] ;  /* 0x00116800010a7983 */ /* 0x000ee40000300800 */
[----:B------:R-:W3:Y:S01]  /*82980*/  LDL.LU R11, [R1+0x116c] ;  /* 0x00116c00010b7983 */ /* 0x000ee20000300800 */
[----:B------:R-:W4:Y:S01]  /*82990*/  LDL.LU R27, [R1+0x4d24] ;  /* 0x004d2400011b7983 */ /* 0x000f220000300800 */
[----:B------:R-:W2:Y:S02]  /*829a0*/  LDL.LU R26, [R1+0x4d20] ;  /* 0x004d2000011a7983 */ /* 0x000ea40000300800 */
[----:B------:R1:W-:Y:S02]  /*829b0*/  STL.64 [R1+0x4c78], R14 ;  /* 0x004c780e01007387 */ /* 0x0003e40000100a00 */
[----:B------:R-:W2:Y:S01]  /*829c0*/  LDL.LU R2, [R1+0x4d1c] ;  /* 0x004d1c0001027983 */ /* 0x000ea20000300800 */
[----:B------:R-:W2:Y:S01]  /*829d0*/  LDL.LU R5, [R1+0x4d18] ;  /* 0x004d180001057983 */ /* 0x000ea20000300800 */
[----:B------:R0:W-:Y:S02]  /*829e0*/  STL.64 [R1+0x4c80], R18 ;  /* 0x004c801201007387 */ /* 0x0001e40000100a00 */
[----:B------:R-:W2:Y:S02]  /*829f0*/  LDL.LU R12, [R1+0x10f0] ;  /* 0x0010f000010c7983 */ /* 0x000ea40000300800 */
[----:B------:R-:W2:Y:S01]  /*82a00*/  LDL.LU R13, [R1+0x10f4] ;  /* 0x0010f400010d7983 */ /* 0x000ea20000300800 */
[----:B-1----:R-:W2:Y:S01]  /*82a10*/  LDL.LU R14, [R1+0x10f8] ;  /* 0x0010f800010e7983 */ /* 0x002ea20000300800 */
[----:B------:R-:W2:Y:S02]  /*82a20*/  LDL.LU R15, [R1+0x10fc] ;  /* 0x0010fc00010f7983 */ /* 0x000ea40000300800 */
[----:B0-----:R-:W-:-:S02]  /*82a30*/  IMAD.MOV.U32 R18, RZ, RZ, R4 ;  /* 0x000000ffff127224 */ /* 0x001fc400078e0004 */
[----:B------:R-:W-:Y:S01]  /*82a40*/  IMAD.MOV.U32 R19, RZ, RZ, R28 ;  /* 0x000000ffff137224 */ /* 0x000fe200078e001c */
[----:B--2---:R-:W-:Y:S01]  /*82a50*/  STL.64 [R1+0x4c90], R14 ;  /* 0x004c900e01007387 */ /* 0x004fe20000100a00 */
[----:B------:R0:W-:Y:S02]  /*82a60*/  STL.64 [R1+0x4c88], R12 ;  /* 0x004c880c01007387 */ /* 0x0001e40000100a00 */
[----:B------:R-:W2:Y:S02]  /*82a70*/  LDL.LU R4, [R1+0x4d14] ;  /* 0x004d140001047983 */ /* 0x000ea40000300800 */
[----:B------:R-:W2:Y:S01]  /*82a80*/  LDL.LU R28, [R1+0x4d10] ;  /* 0x004d1000011c7983 */ /* 0x000ea20000300800 */
[----:B------:R1:W-:Y:S04]  /*82a90*/  STL.64 [R1+0x4c98], R18 ;  /* 0x004c981201007387 */ /* 0x0003e80000100a00 */
[----:B0-----:R-:W2:Y:S01]  /*82aa0*/  LDL.LU R12, [R1+0x10d0] ;  /* 0x0010d000010c7983 */ /* 0x001ea20000300800 */
[----:B------:R-:W2:Y:S02]  /*82ab0*/  LDL.LU R13, [R1+0x10d4] ;  /* 0x0010d400010d7983 */ /* 0x000ea40000300800 */
[----:B------:R-:W2:Y:S02]  /*82ac0*/  LDL.LU R14, [R1+0x10d8] ;  /* 0x0010d800010e7983 */ /* 0x000ea40000300800 */
[----:B------:R-:W2:Y:S02]  /*82ad0*/  LDL.LU R15, [R1+0x10dc] ;  /* 0x0010dc00010f7983 */ /* 0x000ea40000300800 */
[----:B-1----:R-:W-:-:S02]  /*82ae0*/  IMAD.MOV.U32 R18, RZ, RZ, R24 ;  /* 0x000000ffff127224 */ /* 0x002fc400078e0018 */
        /* <DEDUP_REMOVED lines=11> */
[----:B----4-:R-:W-:Y:S01]  /*82ba0*/  IMAD.MOV.U32 R19, RZ, RZ, R27 ;  /* 0x000000ffff137224 */ /* 0x010fe200078e001b */
[----:B--2---:R-:W-:Y:S01]  /*82bb0*/  STL.64 [R1+0x4cc0], R14 ;  /* 0x004cc00e01007387 */ /* 0x004fe20000100a00 */
[----:B------:R0:W-:Y:S02]  /*82bc0*/  STL.64 [R1+0x4cb8], R12 ;  /* 0x004cb80c01007387 */ /* 0x0001e40000100a00 */
[----:B------:R-:W2:Y:S02]  /*82bd0*/  LDL.LU R26, [R1+0x4d04] ;  /* 0x004d0400011a7983 */ /* 0x000ea40000300800 */
[----:B------:R-:W2:Y:S01]  /*82be0*/  LDL.LU R27, [R1+0x4d00] ;  /* 0x004d0000011b7983 */ /* 0x000ea20000300800 */
[----:B------:R1:W-:Y:S04]  /*82bf0*/  STL.64 [R1+0x4cc8], R18 ;  /* 0x004cc81201007387 */ /* 0x0003e80000100a00 */
[----:B0-----:R-:W4:Y:S01]  /*82c00*/  LDL.LU R12, [R1+0x1090] ;  /* 0x00109000010c7983 */ /* 0x001f220000300800 */
[----:B------:R-:W4:Y:S02]  /*82c10*/  LDL.LU R13, [R1+0x1094] ;  /* 0x00109400010d7983 */ /* 0x000f240000300800 */
[----:B------:R-:W2:Y:S02]  /*82c20*/  LDL.LU R14, [R1+0x1098] ;  /* 0x00109800010e7983 */ /* 0x000ea40000300800 */
[----:B------:R-:W2:Y:S02]  /*82c30*/  LDL.LU R15, [R1+0x109c] ;  /* 0x00109c00010f7983 */ /* 0x000ea40000300800 */
[----:B-1----:R-:W-:-:S02]  /*82c40*/  IMAD.MOV.U32 R18, RZ, RZ, R5 ;  /* 0x000000ffff127224 */ /* 0x002fc400078e0005 */
[----:B------:R-:W-:Y:S01]  /*82c50*/  IMAD.MOV.U32 R19, RZ, RZ, R2 ;  /* 0x000000ffff137224 */ /* 0x000fe200078e0002 */
[----:B--2---:R-:W-:Y:S01]  /*82c60*/  STL.64 [R1+0x4cd8], R14 ;  /* 0x004cd80e01007387 */ /* 0x004fe20000100a00 */
[----:B----4-:R0:W-:Y:S02]  /*82c70*/  STL.64 [R1+0x4cd0], R12 ;  /* 0x004cd00c01007387 */ /* 0x0101e40000100a00 */
[----:B------:R-:W2:Y:S02]  /*82c80*/  LDL.LU R5, [R1+0x4cfc] ;  /* 0x004cfc0001057983 */ /* 0x000ea40000300800 */
[----:B------:R-:W4:Y:S01]  /*82c90*/  LDL.LU R2, [R1+0x4cf8] ;  /* 0x004cf80001027983 */ /* 0x000f220000300800 */
[----:B------:R-:W-:Y:S04]  /*82ca0*/  STL.64 [R1+0x4ce0], R18 ;  /* 0x004ce01201007387 */ /* 0x000fe80000100a00 */
        /* <DEDUP_REMOVED lines=14> */
[----:B------:R-:W2:Y:S02]  /*82d90*/  LDL.LU R10, [R1+0x1138] ;  /* 0x00113800010a7983 */ /* 0x000ea40000300800 */
[----:B------:R-:W2:Y:S02]  /*82da0*/  LDL.LU R11, [R1+0x113c] ;  /* 0x00113c00010b7983 */ /* 0x000ea40000300800 */
[----:B------:R-:W-:-:S02]  /*82db0*/  IMAD.MOV.U32 R18, RZ, RZ, R28 ;  /* 0x000000ffff127224 */ /* 0x000fc400078e001c */
[----:B------:R-:W-:Y:S01]  /*82dc0*/  IMAD.MOV.U32 R19, RZ, RZ, R4 ;  /* 0x000000ffff137224 */ /* 0x000fe200078e0004 */
[----:B--2---:R-:W-:Y:S01]  /*82dd0*/  STL.64 [R1+0x4c58], R10 ;  /* 0x004c580a01007387 */ /* 0x004fe20000100a00 */
[----:B---3--:R0:W-:Y:S03]  /*82de0*/  STL.64 [R1+0x4c50], R8 ;  /* 0x004c500801007387 */ /* 0x0081e60000100a00 */
[----:B0-----:R-:W2:Y:S01]  /*82df0*/  LDL.LU R8, [R1+0x1120] ;  /* 0x0011200001087983 */ /* 0x001ea20000300800 */
[----:B------:R-:W2:Y:S02]  /*82e00*/  LDL.LU R9, [R1+0x1124] ;  /* 0x0011240001097983 */ /* 0x000ea40000300800 */
[----:B------:R-:W3:Y:S02]  /*82e10*/  LDL.LU R10, [R1+0x1128] ;  /* 0x00112800010a7983 */ /* 0x000ee40000300800 */
[----:B------:R-:W3:Y:S01]  /*82e20*/  LDL.LU R11, [R1+0x112c] ;  /* 0x00112c00010b7983 */ /* 0x000ee20000300800 */
[C---:B------:R-:W-:Y:S01]  /*82e30*/  HMMA.16816.F32 R16, R24.reuse, R18, R12 ;  /* 0x000000121810723c */ /* 0x040fe2000000180c */
[----:B---3--:R-:W-:Y:S01]  /*82e40*/  STL.64 [R1+0x4c70], R10 ;  /* 0x004c700a01007387 */ /* 0x008fe20000100a00 */
[----:B--2---:R0:W-:Y:S03]  /*82e50*/  STL.64 [R1+0x4c68], R8 ;  /* 0x004c680801007387 */ /* 0x0041e60000100a00 */
[----:B0-----:R-:W2:Y:S01]  /*82e60*/  LDL.LU R8, [R1+0x1100] ;  /* 0x0011000001087983 */ /* 0x001ea20000300800 */
[----:B------:R-:W2:Y:S02]  /*82e70*/  LDL.LU R9, [R1+0x1104] ;  /* 0x0011040001097983 */ /* 0x000ea40000300800 */
[----:B------:R-:W2:Y:S02]  /*82e80*/  LDL.LU R10, [R1+0x1108] ;  /* 0x00110800010a7983 */ /* 0x000ea40000300800 */
[----:B------:R-:W2:Y:S01]  /*82e90*/  LDL.LU R11, [R1+0x110c] ;  /* 0x00110c00010b7983 */ /* 0x000ea20000300800 */
[----:B------:R-:W-:Y:S01]  /*82ea0*/  STL.64 [R1+0x4bc8], R6 ;  /* 0x004bc80601007387 */ /* 0x000fe20000100a00 */
[----:B------:R0:W-:Y:S02]  /*82eb0*/  STL [R1+0x4bc0], R5 ;  /* 0x004bc00501007387 */ /* 0x0001e40000100800 */
[----:B------:R-:W3:Y:S01]  /*82ec0*/  LDL.LU R4, [R1+0x11d0] ;  /* 0x0011d00001047983 */ /* 0x000ee20000300800 */
[----:B0-----:R-:W3:Y:S01]  /*82ed0*/  LDL.LU R5, [R1+0x11d4] ;  /* 0x0011d40001057983 */ /* 0x001ee20000300800 */
[----:B------:R-:W3:Y:S02]  /*82ee0*/  LDL.LU R6, [R1+0x11d8] ;  /* 0x0011d80001067983 */ /* 0x000ee40000300800 */
[----:B------:R-:W3:Y:S02]  /*82ef0*/  LDL.LU R7, [R1+0x11dc] ;  /* 0x0011dc0001077983 */ /* 0x000ee40000300800 */
[----:B------:R-:W-:Y:S01]  /*82f00*/  STL.64 [R1+0x4ad0], R22 ;  /* 0x004ad01601007387 */ /* 0x000fe20000100a00 */
[----:B------:R-:W-:Y:S01]  /*82f10*/  STL.64 [R1+0x4ac8], R20 ;  /* 0x004ac81401007387 */ /* 0x000fe20000100a00 */
[----:B------:R-:W2:Y:S02]  /*82f20*/  LDL.LU.64 R14, [R1+0x4cf0] ;  /* 0x004cf000010e7983 */ /* 0x000ea40000300a00 */
[----:B------:R-:W2:Y:S02]  /*82f30*/  LDL.LU.64 R12, [R1+0x4ce8] ;  /* 0x004ce800010c7983 */ /* 0x000ea40000300a00 */
[----:B------:R-:W-:Y:S01]  /*82f40*/  STL.64 [R1+0x1d0], R16 ;  /* 0x0001d01001007387 */ /* 0x000fe20000100a00 */
[----:B------:R0:W-:Y:S04]  /*82f50*/  STL.64 [R1+0x1d8], R18 ;  /* 0x0001d81201007387 */ /* 0x0001e80000100a00 */
        /* <DEDUP_REMOVED lines=59> */
[----:B------:R-:W2:Y:S02]  /*83310*/  LDL.LU.64 R12, [R1+0x4c28] ;  /* 0x004c2800010c7983 */ /* 0x000ea40000300a00 */
[----:B------:R-:W-:Y:S02]  /*83320*/  IMAD.MOV.U32 R22, RZ, RZ, R3 ;  /* 0x000000ffff167224 */ /* 0x000fe400078e0003 */
[----:B------:R-:W-:-:S07]  /*83330*/  IMAD.MOV.U32 R23, RZ, RZ, R0 ;  /* 0x000000ffff177224 */ /* 0x000fce00078e0000 */
[C---:B--2---:R-:W-:Y:S01]  /*83340*/  HMMA.16816.F32 R20, R24.reuse, R22, R12 ;  /* 0x000000161814723c */ /* 0x044fe2000000180c */
[----:B------:R-:W2:Y:S11]  /*83350*/  LDL.LU.64 R14, [R1+0x4c20] ;  /* 0x004c2000010e7983 */ /* 0x000eb60000300a00 */
[----:B------:R-:W-:Y:S11]  /*83360*/  @!UPT UIADD3 URZ, URZ, URZ, URZ ;  /* 0x0000003f3f3ff290 */ /* 0x000ff6000fffe03f */
        /* <DEDUP_REMOVED lines=33> */
[----:B------:R0:W-:Y:S03]  /*83580*/  STL.64 [R1+0x4b80], R14 ;  /* 0x004b800e01007387 */ /* 0x0001e60000100a00 */
[----:B0-----:R-:W2:Y:S04]  /*83590*/  LDL.LU.64 R14, [R1+0x38] ;  /* 0x00003800010e7983 */ /* 0x001ea80000300a00 */
[----:B--2---:R0:W-:Y:S04]  /*835a0*/  STL.64 [R1+0x4b90], R14 ;  /* 0x004b900e01007387 */ /* 0x0041e80000100a00 */
[----:B0-----:R-:W2:Y:S01]  /*835b0*/  LDL.LU.64 R14, [R1+0x58] ;  /* 0x00005800010e7983 */ /* 0x001ea20000300a00 */
[C---:B---3--:R-:W-:Y:S03]  /*835c0*/  HMMA.16816.F32 R4, R24.reuse, R10, R4 ;  /* 0x0000000a1804723c */ /* 0x048fe60000001804 */
[----:B--2---:R0:W-:Y:S04]  /*835d0*/  STL.64 [R1+0x4ba8], R14 ;  /* 0x004ba80e01007387 */ /* 0x0041e80000100a00 */
[----:B0-----:R-:W2:Y:S11]  /*835e0*/  LDL.LU.64 R14, [R1+0x68] ;  /* 0x00006800010e7983 */ /* 0x001eb60000300a00 */
[----:B------:R-:W-:Y:S05]  /*835f0*/  @!UPT UIADD3 URZ, URZ, URZ, URZ ;  /* 0x0000003f3f3ff290 */ /* 0x000fea000fffe03f */
[----:B------:R-:W-:Y:S02]  /*83600*/  STL.64 [R1+0xf0], R4 ;  /* 0x0000f00401007387 */ /* 0x000fe40000100a00 */
[----:B------:R0:W-:Y:S02]  /*83610*/  STL.64 [R1+0xf8], R6 ;  /* 0x0000f80601007387 */ /* 0x0001e40000100a00 */
[----:B0-----:R-:W3:Y:S01]  /*83620*/  LDL.LU.64 R6, [R1+0x4bc8] ;  /* 0x004bc80001067983 */ /* 0x001ee20000300a00 */
[----:B------:R-:W2:Y:S02]  /*83630*/  LDL.LU R5, [R1+0x4bc0] ;  /* 0x004bc00001057983 */ /* 0x000ea40000300800 */
[----:B------:R0:W-:Y:S02]  /*83640*/  STL.64 [R1+0x4b88], R10 ;  /* 0x004b880a01007387 */ /* 0x0001e40000100a00 */
[----:B------:R-:W2:Y:S01]  /*83650*/  LDL.LU R8, [R1+0x1240] ;  /* 0x0012400001087983 */ /* 0x000ea20000300800 */
[----:B------:R-:W2:Y:S04]  /*83660*/  LDL.LU R9, [R1+0x1244] ;  /* 0x0012440001097983 */ /* 0x000ea80000300800 */
[----:B0-----:R-:W2:Y:S01]  /*83670*/  LDL.LU R10, [R1+0x1248] ;  /* 0x00124800010a7983 */ /* 0x001ea20000300800 */
[----:B------:R-:W2:Y:S01]  /*83680*/  LDL.LU R11, [R1+0x124c] ;  /* 0x00124c00010b7983 */ /* 0x000ea20000300800 */
[----:B---3--:R-:W-:Y:S02]  /*83690*/  HMMA.16816.F32 R24, R24, R6, R16 ;  /* 0x000000061818723c */ /* 0x008fe40000001810 */
[----:B--2---:R-:W-:Y:S01]  /*836a0*/  STL.64 [R1+0x4ba0], R10 ;  /* 0x004ba00a01007387 */ /* 0x004fe20000100a00 */
[----:B------:R0:W-:Y:S03]  /*836b0*/  STL.64 [R1+0x4b98], R8 ;  /* 0x004b980801007387 */ /* 0x0001e60000100a00 */
[----:B0-----:R-:W2:Y:S01]  /*836c0*/  LDL.LU R8, [R1+0x1200] ;  /* 0x0012000001087983 */ /* 0x001ea20000300800 */
[----:B------:R-:W2:Y:S02]  /*836d0*/  LDL.LU R9, [R1+0x1204] ;  /* 0x0012040001097983 */ /* 0x000ea40000300800 */
[----:B------:R-:W2:Y:S02]  /*836e0*/  LDL.LU R10, [R1+0x1208] ;  /* 0x00120800010a7983 */ /* 0x000ea40000300800 */
[----:B------:R-:W2:Y:S01]  /*836f0*/  LDL.LU R11, [R1+0x120c] ;  /* 0x00120c00010b7983 */ /* 0x000ea20000300800 */
[----:B------:R-:W3:Y:S01]  /*83700*/  LDL.LU.64 R18, [R1+0x4bb8] ;  /* 0x004bb80001127983 */ /* 0x000ee20000300a00 */
[----:B------:R-:W3:Y:S10]  /*83710*/  LDL.LU.64 R16, [R1+0x4bb0] ;  /* 0x004bb00001107983 */ /* 0x000ef40000300a00 */
[----:B------:R-:W-:Y:S02]  /*83720*/  STL.64 [R1+0xe0], R24 ;  /* 0x0000e01801007387 */ /* 0x000fe40000100a00 */
[----:B------:R0:W-:Y:S02]  /*83730*/  STL.64 [R1+0xe8], R26 ;  /* 0x0000e81a01007387 */ /* 0x0001e40000100a00 */
[----:B0-----:R-:W2:Y:S01]  /*83740*/  LDL.LU.64 R26, [R1+0x48] ;  /* 0x00004800011a7983 */ /* 0x001ea20000300a00 */
[----:B------:R-:W-:Y:S02]  /*83750*/  STL.64 [R1+0x4b70], R6 ;  /* 0x004b700601007387 */ /* 0x000fe40000100a00 */
[----:B------:R0:W-:Y:S02]  /*83760*/  STL [R1+0x4b68], R5 ;  /* 0x004b680501007387 */ /* 0x0001e40000100800 */
[----:B------:R-:W2:Y:S01]  /*83770*/  LDL.LU R4, [R1+0x1220] ;  /* 0x0012200001047983 */ /* 0x000ea20000300800 */
[----:B0-----:R-:W2:Y:S01]  /*83780*/  LDL.LU R5, [R1+0x1224] ;  /* 0x0012240001057983 */ /* 0x001ea20000300800 */
[----:B------:R-:W2:Y:S02]  /*83790*/  LDL.LU R6, [R1+0x1228] ;  /* 0x0012280001067983 */ /* 0x000ea40000300800 */
[----:B------:R-:W2:Y:S01]  /*837a0*/  LDL.LU R7, [R1+0x122c] ;  /* 0x00122c0001077983 */ /* 0x000ea20000300800 */
[C---:B---3--:R-:W-:Y:S11]  /*837b0*/  HMMA.16816.F32 R20, R16.reuse, R14, R20 ;  /* 0x0000000e1014723c */ /* 0x048ff60000001814 */
[----:B------:R-:W-:Y:S11]  /*837c0*/  @!UPT UIADD3 URZ, URZ, URZ, URZ ;  /* 0x0000003f3f3ff290 */ /* 0x000ff6000fffe03f */
[----:B------:R-:W-:Y:S01]  /*837d0*/  @!UPT UIADD3 URZ, URZ, URZ, URZ ;  /* 0x0000003f3f3ff290 */ /* 0x000fe2000fffe03f */
[----:B------:R0:W-:Y:S01]  /*837e0*/  STL.64 [R1+0xd0], R20 ;  /* 0x0000d01401007387 */ /* 0x0001e20000100a00 */
[----:B------:R1:W-:Y:S02]  /*837f0*/  STL.64 [R1+0xd8], R22 ;  /* 0x0000d81601007387 */ /* 0x0003e40000100a00 */
[----:B0-----:R-:W-:Y:S02]  /*83800*/  IMAD.MOV.U32 R21, RZ, RZ, R14 ;  /* 0x000000ffff157224 */ /* 0x001fe400078e000e */
[----:B------:R-:W-:Y:S02]  /*83810*/  IMAD.MOV.U32 R20, RZ, RZ, R15 ;  /* 0x000000ffff147224 */ /* 0x000fe400078e000f */
[----:B------:R-:W3:Y:S01]  /*83820*/  LDL.LU.64 R14, [R1+0x4ba8] ;  /* 0x004ba800010e7983 */ /* 0x000ee20000300a00 */
[----:B--2---:R-:W-:Y:S01]  /*83830*/  HMMA.16816.F32 R4, R16, R26, R4 ;  /* 0x0000001a1004723c */ /* 0x004fe20000001804 */
[----:B------:R-:W-:Y:S02]  /*83840*/  IMAD.MOV.U32 R29, RZ, RZ, R26 ;  /* 0x000000ffff1d7224 */ /* 0x000fe400078e001a */
[----:B------:R-:W-:-:S05]  /*83850*/  IMAD.MOV.U32 R28, RZ, RZ, R27 ;  /* 0x000000ffff1c7224 */ /* 0x000fca00078e001b */
[C---:B---3--:R-:W-:Y:S01]  /*83860*/  HMMA.16816.F32 R8, R16.reuse, R14, R8 ;  /* 0x0000000e1008723c */ /* 0x048fe20000001808 */
[----:B-1----:R-:W-:Y:S02]  /*83870*/  IMAD.MOV.U32 R23, RZ, RZ, R14 ;  /* 0x000000ffff177224 */ /* 0x002fe400078e000e */
        /* <DEDUP_REMOVED lines=8> */
[----:B------:R-:W-:Y:S04]  /*83900*/  STL.64 [R1+0x4b00], R20 ;  /* 0x004b001401007387 */ /* 0x000fe80000100a00 */
[----:B0-----:R-:W3:Y:S01]  /*83910*/  LDL.LU.64 R22, [R1+0x28] ;  /* 0x0000280001167983 */ /* 0x001ee20000300a00 */
[----:B------:R0:W-:Y:S02]  /*83920*/  STL.64 [R1+0x7f0], R4 ;  /* 0x0007f00401007387 */ /* 0x0001e40000100a00 */
[----:B------:R1:W-:Y:S01]  /*83930*/  STL.64 [R1+0x7f8], R6 ;  /* 0x0007f80601007387 */ /* 0x0003e20000100a00 */
[----:B0-----:R-:W2:Y:S01]  /*83940*/  LDL.LU R4, [R1+0x1280] ;  /* 0x0012800001047983 */ /* 0x001ea20000300800 */
[----:B------:R-:W2:Y:S02]  /*83950*/  LDL.LU R5, [R1+0x1284] ;  /* 0x0012840001057983 */ /* 0x000ea40000300800 */
[----:B-1----:R-:W2:Y:S02]  /*83960*/  LDL.LU R6, [R1+0x1288] ;  /* 0x0012880001067983 */ /* 0x002ea40000300800 */
[----:B------:R-:W2:Y:S01]  /*83970*/  LDL.LU R7, [R1+0x128c] ;  /* 0x00128c0001077983 */ /* 0x000ea20000300800 */
[----:B------:R-:W2:Y:S01]  /*83980*/  LDL.LU R24, [R1+0x12c0] ;  /* 0x0012c00001187983 */ /* 0x000ea20000300800 */
[----:B------:R-:W2:Y:S02]  /*83990*/  LDL.LU R25, [R1+0x12c4] ;  /* 0x0012c40001197983 */ /* 0x000ea40000300800 */
[----:B------:R-:W2:Y:S02]  /*839a0*/  LDL.LU R26, [R1+0x12c8] ;  /* 0x0012c800011a7983 */ /* 0x000ea40000300800 */
[----:B------:R-:W2:Y:S02]  /*839b0*/  LDL.LU R27, [R1+0x12cc] ;  /* 0x0012cc00011b7983 */ /* 0x000ea40000300800 */
[----:B--2---:R0:W-:Y:S01]  /*839c0*/  STL.64 [R1+0x4b58], R26 ;  /* 0x004b581a01007387 */ /* 0x0041e20000100a00 */
[----:B------:R-:W-:Y:S03]  /*839d0*/  STL.64 [R1+0x4b50], R24 ;  /* 0x004b501801007387 */ /* 0x000fe60000100a00 */
[----:B0-----:R-:W2:Y:S01]  /*839e0*/  LDL.LU.64 R26, [R1+0x8] ;  /* 0x00000800011a7983 */ /* 0x001ea20000300a00 */
[----:B------:R-:W-:Y:S03]  /*839f0*/  HMMA.16816.F32 R8, R16, R14, R8 ;  /* 0x0000000e1008723c */ /* 0x000fe60000001808 */
[----:B--2---:R0:W-:Y:S04]  /*83a00*/  STL.64 [R1+0x4b60], R26 ;  /* 0x004b601a01007387 */ /* 0x0041e80000100a00 */
[----:B0-----:R-:W2:Y:S11]  /*83a10*/  LDL.LU.64 R26, [R1+0x18] ;  /* 0x00001800011a7983 */ /* 0x001eb60000300a00 */
[----:B------:R-:W-:Y:S05]  /*83a20*/  @!UPT UIADD3 URZ, URZ, URZ, URZ ;  /* 0x0000003f3f3ff290 */ /* 0x000fea000fffe03f */
[----:B------:R-:W-:Y:S02]  /*83a30*/  STL.64 [R1+0x800], R8 ;  /* 0x0008000801007387 */ /* 0x000fe40000100a00 */
[----:B------:R0:W-:Y:S02]  /*83a40*/  STL.64 [R1+0x808], R10 ;  /* 0x0008080a01007387 */ /* 0x0001e40000100a00 */
[----:B0-----:R-:W2:Y:S01]  /*83a50*/  LDL.LU.64 R10, [R1+0x4b88] ;  /* 0x004b8800010a7983 */ /* 0x001ea20000300a00 */
[----:B------:R-:W-:Y:S02]  /*83a60*/  IMAD.MOV.U32 R8, RZ, RZ, R14 ;  /* 0x000000ffff087224 */ /* 0x000fe400078e000e */
[----:B------:R-:W-:Y:S02]  /*83a70*/  IMAD.MOV.U32 R9, RZ, RZ, R15 ;  /* 0x000000ffff097224 */ /* 0x000fe400078e000f */
[----:B------:R-:W3:Y:S04]  /*83a80*/  LDL.LU.64 R14, [R1+0x4b80] ;  /* 0x004b8000010e7983 */ /* 0x000ee80000300a00 */
[----:B--2---:R-:W-:Y:S01]  /*83a90*/  STL.64 [R1+0x4b18], R10 ;  /* 0x004b180a01007387 */ /* 0x004fe20000100a00 */
[----:B------:R0:W-:Y:S03]  /*83aa0*/  STL.64 [R1+0x4b10], R8 ;  /* 0x004b100801007387 */ /* 0x0001e60000100a00 */
[----:B0-----:R-:W2:Y:S01]  /*83ab0*/  LDL.LU R8, [R1+0x1260] ;  /* 0x0012600001087983 */ /* 0x001ea20000300800 */
[----:B------:R-:W2:Y:S02]  /*83ac0*/  LDL.LU R9, [R1+0x1264] ;  /* 0x0012640001097983 */ /* 0x000ea40000300800 */
[----:B------:R-:W2:Y:S02]  /*83ad0*/  LDL.LU R10, [R1+0x1268] ;  /* 0x00126800010a7983 */ /* 0x000ea40000300800 */
[----:B------:R-:W2:Y:S02]  /*83ae0*/  LDL.LU R11, [R1+0x126c] ;  /* 0x00126c00010b7983 */ /* 0x000ea40000300800 */
[----:B---3--:R-:W-:-:S02]  /*83af0*/  IMAD.MOV.U32 R12, RZ, RZ, R22 ;  /* 0x000000ffff0c7224 */ /* 0x008fc400078e0016 */
[----:B------:R-:W-:Y:S01]  /*83b00*/  IMAD.MOV.U32 R13, RZ, RZ, R23 ;  /* 0x000000ffff0d7224 */ /* 0x000fe200078e0017 */
[C---:B--2---:R-:W-:Y:S11]  /*83b10*/  HMMA.16816.F32 R8, R16.reuse, R22, R8 ;  /* 0x000000161008723c */ /* 0x044ff60000001808 */
[----:B------:R-:W-:Y:S11]  /*83b20*/  @!UPT UIADD3 URZ, URZ, URZ, URZ ;  /* 0x0000003f3f3ff290 */ /* 0x000ff6000fffe03f */
[----:B------:R-:W-:Y:S01]  /*83b30*/  @!UPT UIADD3 URZ, URZ, URZ, URZ ;  /* 0x0000003f3f3ff290 */ /* 0x000fe2000fffe03f */
[----:B------:R-:W-:Y:S01]  /*83b40*/  STL.64 [R1+0x810], R8 ;  /* 0x0008100801007387 */ /* 0x000fe20000100a00 */
[----:B------:R-:W-:Y:S02]  /*83b50*/  STL.64 [R1+0x818], R10 ;  /* 0x0008180a01007387 */ /* 0x000fe40000100a00 */
[----:B------:R0:W-:Y:S02]  /*83b60*/  STL.64 [R1+0x4b28], R14 ;  /* 0x004b280e01007387 */ /* 0x0001e40000100a00 */
[----:B------:R-:W-:Y:S01]  /*83b70*/  STL.64 [R1+0x4b20], R12 ;  /* 0x004b200c01007387 */ /* 0x000fe20000100a00 */
[----:B0-----:R-:W2:Y:S04]  /*83b80*/  LDL.LU.64 R14, [R1+0x88] ;  /* 0x00008800010e7983 */ /* 0x001ea80000300a00 */
[----:B--2---:R0:W-:Y:S04]  /*83b90*/  STL.64 [R1+0x4b30], R14 ;  /* 0x004b300e01007387 */ /* 0x0041e80000100a00 */
[----:B0-----:R-:W2:Y:S04]  /*83ba0*/  LDL.LU.64 R14, [R1+0x98] ;  /* 0x00009800010e7983 */ /* 0x001ea80000300a00 */
[----:B--2---:R0:W-:Y:S04]  /*83bb0*/  STL.64 [R1+0x4b38], R14 ;  /* 0x004b380e01007387 */ /* 0x0041e80000100a00 */
[----:B0-----:R-:W2:Y:S01]  /*83bc0*/  LDL.LU.64 R14, [R1+0xa8] ;  /* 0x0000a800010e7983 */ /* 0x001ea20000300a00 */
[----:B------:R-:W-:Y:S03]  /*83bd0*/  HMMA.16816.F32 R4, R16, R26, R4 ;  /* 0x0000001a1004723c */ /* 0x000fe60000001804 */
[----:B--2---:R0:W-:Y:S04]  /*83be0*/  STL.64 [R1+0x4b40], R14 ;  /* 0x004b400e01007387 */ /* 0x0041e80000100a00 */
[----:B0-----:R-:W2:Y:S01]  /*83bf0*/  LDL.LU.64 R14, [R1+0xb8] ;  /* 0x0000b800010e7983 */ /* 0x001ea20000300a00 */
[----:B----4-:R-:W-:-:S03]  /*83c00*/  IMAD.MOV.U32 R11, RZ, RZ, R2 ;  /* 0x000000ffff0b7224 */ /* 0x010fc600078e0002 */
[----:B--2---:R0:W-:Y:S04]  /*83c10*/  STL.64 [R1+0x4b48], R14 ;  /* 0x004b480e01007387 */ /* 0x0041e80000100a00 */
[----:B0-----:R-:W2:Y:S01]  /*83c20*/  LDL.LU.64 R14, [R1+0xc8] ;  /* 0x0000c800010e7983 */ /* 0x001ea20000300a00 */
[----:B------:R-:W3:Y:S02]  /*83c30*/  LDL.LU R8, [R1+0x1370] ;  /* 0x0013700001087983 */ /* 0x000ee40000300800 */
[----:B------:R-:W3:Y:S02]  /*83c40*/  LDL.LU R9, [R1+0x1374] ;  /* 0x0013740001097983 */ /* 0x000ee40000300800 */
[----:B------:R-:W3:Y:S01]  /*83c50*/  LDL.LU R10, [R1+0x1378] ;  /* 0x00137800010a7983 */ /* 0x000ee20000300800 */
[----:B------:R-:W4:Y:S01]  /*83c60*/  LDL.LU R2, [R1+0x4b78] ;  /* 0x004b780001027983 */ /* 0x000f220000300800 */
[----:B------:R-:W3:Y:S02]  /*83c70*/  LDL.LU.64 R22, [R1+0x78] ;  /* 0x0000780001167983 */ /* 0x000ee40000300a00 */
[----:B------:R-:W-:Y:S02]  /*83c80*/  STL.64 [R1+0x820], R4 ;  /* 0x0008200401007387 */ /* 0x000fe40000100a00 */
[----:B------:R0:W-:Y:S02]  /*83c90*/  STL.64 [R1+0x828], R6 ;  /* 0x0008280601007387 */ /* 0x0001e40000100a00 */
[----:B0-----:R-:W2:Y:S01]  /*83ca0*/  LDL.LU.64 R6, [R1+0x4b70] ;  /* 0x004b700001067983 */ /* 0x001ea20000300a00 */
[----:B------:R-:W3:Y:S02]  /*83cb0*/  LDL.LU R5, [R1+0x4b68] ;  /* 0x004b680001057983 */ /* 0x000ee40000300800 */
[----:B------:R-:W-:-:S02]  /*83cc0*/  IMAD.MOV.U32 R4, RZ, RZ, R26 ;  /* 0x000000ffff047224 */ /* 0x000fc400078e001a */
[----:B------:R-:W-:Y:S02]  /*83cd0*/  IMAD.MOV.U32 R3, RZ, RZ, R27 ;  /* 0x000000ffff037224 */ /* 0x000fe400078e001b */
[----:B------:R-:W4:Y:S04]  /*83ce0*/  LDL.LU.64 R26, [R1+0x4b60] ;  /* 0x004b6000011a7983 */ /* 0x000f280000300a00 */
[----:B--2---:R-:W-:Y:S01]  /*83cf0*/  STL.64 [R1+0x4ae0], R6 ;  /* 0x004ae00601007387 */ /* 0x004fe20000100a00 */
[----:B---3--:R0:W-:Y:S03]  /*83d00*/  STL.64 [R1+0x4ad8], R4 ;  /* 0x004ad80401007387 */ /* 0x0081e60000100a00 */
        /* <DEDUP_REMOVED lines=8> */
[----:B------:R-:W-:Y:S02]  /*83d90*/  STL.64 [R1+0x838], R6 ;  /* 0x0008380601007387 */ /* 0x000fe40000100a00 */
[----:B0-----:R-:W-:Y:S02]  /*83da0*/  IMAD.MOV.U32 R5, RZ, RZ, R26 ;  /* 0x000000ffff057224 */ /* 0x001fe400078e001a */
[----:B------:R-:W-:Y:S02]  /*83db0*/  IMAD.MOV.U32 R4, RZ, RZ, R27 ;  /* 0x000000ffff047224 */ /* 0x000fe400078e001b */
[----:B------:R-:W2:Y:S01]  /*83dc0*/  LDL.LU.64 R26, [R1+0x4b58] ;  /* 0x004b5800011a7983 */ /* 0x000ea20000300a00 */
[----:B------:R-:W2:Y:S02]  /*83dd0*/  LDL.LU.64 R24, [R1+0x4b50] ;  /* 0x004b500001187983 */ /* 0x000ea40000300a00 */
[----:B------:R-:W-:Y:S01]  /*83de0*/  IMAD.MOV.U32 R0, RZ, RZ, R15 ;  /* 0x000000ffff007224 */ /* 0x000fe200078e000f */
[----:B--2---:R-:W-:Y:S11]  /*83df0*/  HMMA.16816.F32 R24, R16, R14, R24 ;  /* 0x0000000e1018723c */ /* 0x004ff60000001818 */
[----:B------:R-:W-:Y:S11]  /*83e00*/  @!UPT UIADD3 URZ, URZ, URZ, URZ ;  /* 0x0000003f3f3ff290 */ /* 0x000ff6000fffe03f */
[----:B------:R-:W-:Y:S01]  /*83e10*/  @!UPT UIADD3 URZ, URZ, URZ, URZ ;  /* 0x0000003f3f3ff290 */ /* 0x000fe2000fffe03f */
[----:B------:R0:W-:Y:S01]  /*83e20*/  STL.64 [R1+0x840], R24 ;  /* 0x0008401801007387 */ /* 0x0001e20000100a00 */
[----:B------:R-:W-:Y:S02]  /*83e30*/  STL.64 [R1+0x848], R26 ;  /* 0x0008481a01007387 */ /* 0x000fe40000100a00 */
[----:B0-----:R-:W-:Y:S02]  /*83e40*/  IMAD.MOV.U32 R24, RZ, RZ, R14 ;  /* 0x000000ffff187224 */ /* 0x001fe400078e000e */
[----:B------:R-:W2:Y:S01]  /*83e50*/  LDL.LU.64 R14, [R1+0x4b48] ;  /* 0x004b4800010e7983 */ /* 0x000ea20000300a00 */
[----:B------:R-:W-:Y:S02]  /*83e60*/  STL [R1+0x4a24], R0 ;  /* 0x004a240001007387 */ /* 0x000fe40000100800 */
[----:B------:R0:W-:Y:S02]  /*83e70*/  STL [R1+0x4a20], R24 ;  /* 0x004a201801007387 */ /* 0x0001e40000100800 */
[----:B0-----:R-:W2:Y:S01]  /*83e80*/  LDL.LU R24, [R1+0x12e0] ;  /* 0x0012e00001187983 */ /* 0x001ea20000300800 */
[----:B------:R-:W2:Y:S02]  /*83e90*/  LDL.LU R25, [R1+0x12e4] ;  /* 0x0012e40001197983 */ /* 0x000ea40000300800 */
[----:B------:R-:W2:Y:S02]  /*83ea0*/  LDL.LU R26, [R1+0x12e8] ;  /* 0x0012e800011a7983 */ /* 0x000ea40000300800 */
[----:B------:R-:W-:-:S02]  /*83eb0*/  IMAD.MOV.U32 R27, RZ, RZ, R2 ;  /* 0x000000ffff1b7224 */ /* 0x000fc400078e0002 */
[----:B------:R-:W3:Y:S05]  /*83ec0*/  LDL R2, [R1+0xe08] ;  /* 0x000e080001027983 */ /* 0x000eea0000100800 */
[C---:B--2---:R-:W-:Y:S11]  /*83ed0*/  HMMA.16816.F32 R24, R16.reuse, R14, R24 ;  /* 0x0000000e1018723c */ /* 0x044ff60000001818 */
[----:B------:R-:W-:Y:S11]  /*83ee0*/  @!UPT UIADD3 URZ, URZ, URZ, URZ ;  /* 0x0000003f3f3ff290 */ /* 0x000ff6000fffe03f */
[----:B------:R-:W-:Y:S01]  /*83ef0*/  @!UPT UIADD3 URZ, URZ, URZ, URZ ;  /* 0x0000003f3f3ff290 */ /* 0x000fe2000fffe03f */
[----:B------:R0:W-:Y:S01]  /*83f00*/  STL.64 [R1+0x850], R24 ;  /* 0x0008501801007387 */ /* 0x0001e20000100a00 */
[----:B------:R1:W-:Y:S02]  /*83f10*/  STL.64 [R1+0x858], R26 ;  /* 0x0008581a01007387 */ /* 0x0003e40000100a00 */
[----:B0-----:R-:W-:Y:S02]  /*83f20*/  IMAD.MOV.U32 R25, RZ, RZ, R15 ;  /* 0x000000ffff197224 */ /* 0x001fe400078e000f */
[----:B-1----:R-:W-:Y:S02]  /*83f30*/  IMAD.MOV.U32 R26, RZ, RZ, R14 ;  /* 0x000000ffff1a7224 */ /* 0x002fe400078e000e */
[----:B------:R-:W2:Y:S01]  /*83f40*/  LDL.LU.64 R14, [R1+0x4b40] ;  /* 0x004b4000010e7983 */ /* 0x000ea20000300a00 */
[----:B------:R0:W-:Y:S02]  /*83f50*/  STL [R1+0x4a2c], R25 ;  /* 0x004a2c1901007387 */ /* 0x0001e40000100800 */
[----:B------:R1:W-:Y:S02]  /*83f60*/  STL [R1+0x4a28], R26 ;  /* 0x004a281a01007387 */ /* 0x0003e40000100800 */
[----:B------:R-:W2:Y:S01]  /*83f70*/  LDL.LU R24, [R1+0x1300] ;  /* 0x0013000001187983 */ /* 0x000ea20000300800 */
[----:B0-----:R-:W2:Y:S01]  /*83f80*/  LDL.LU R25, [R1+0x1304] ;  /* 0x0013040001197983 */ /* 0x001ea20000300800 */
[----:B-1----:R-:W2:Y:S02]  /*83f90*/  LDL.LU R26, [R1+0x1308] ;  /* 0x00130800011a7983 */ /* 0x002ea40000300800 */
[----:B------:R-:W2:Y:S02]  /*83fa0*/  LDL.LU R27, [R1+0x130c] ;  /* 0x00130c00011b7983 */ /* 0x000ea40000300800 */
[C---:B--2---:R-:W-:Y:S11]  /*83fb0*/  HMMA.16816.F32 R24, R16.reuse, R14, R24 ;  /* 0x0000000e1018723c */ /* 0x044ff60000001818 */
[----:B------:R-:W-:Y:S11]  /*83fc0*/  @!UPT UIADD3 URZ, URZ, URZ, URZ ;  /* 0x0000003f3f3ff290 */ /* 0x000ff6000fffe03f */
[----:B------:R-:W-:Y:S01]  /*83fd0*/  @!UPT UIADD3 URZ, URZ, URZ, URZ ;  /* 0x0000003f3f3ff290 */ /* 0x000fe2000fffe03f */
[----:B------:R0:W-:Y:S01]  /*83fe0*/  STL.64 [R1+0x860], R24 ;  /* 0x0008601801007387 */ /* 0x0001e20000100a00 */
[----:B------:R1:W-:Y:S02]  /*83ff0*/  STL.64 [R1+0x868], R26 ;  /* 0x0008681a01007387 */ /* 0x0003e40000100a00 */
[----:B0-----:R-:W-:Y:S02]  /*84000*/  IMAD.MOV.U32 R24, RZ, RZ, R14 ;  /* 0x000000ffff187224 */ /* 0x001fe400078e000e */
[----:B-1----:R-:W-:Y:S02]  /*84010*/  IMAD.MOV.U32 R27, RZ, RZ, R15 ;  /* 0x000000ffff1b7224 */ /* 0x002fe400078e000f */
[----:B------:R-:W2:Y:S03]  /*84020*/  LDL.LU.64 R14, [R1+0x4b38] ;  /* 0x004b3800010e7983 */ /* 0x000ea60000300a00 */
[----:B------:R-:W-:Y:S02]  /*84030*/  STL [R1+0x4a34], R27 ;  /* 0x004a341b01007387 */ /* 0x000fe40000100800 */
[----:B------:R0:W-:Y:S02]  /*84040*/  STL [R1+0x4a30], R24 ;  /* 0x004a301801007387 */ /* 0x0001e40000100800 */
[----:B0-----:R-:W2:Y:S01]  /*84050*/  LDL.LU R24, [R1+0x1330] ;  /* 0x0013300001187983 */ /* 0x001ea20000300800 */
[----:B------:R-:W2:Y:S02]  /*84060*/  LDL.LU R25, [R1+0x1334] ;  /* 0x0013340001197983 */ /* 0x000ea40000300800 */
[----:B------:R-:W2:Y:S02]  /*84070*/  LDL.LU R26, [R1+0x1338] ;  /* 0x00133800011a7983 */ /* 0x000ea40000300800 */
[----:B------:R-:W2:Y:S02]  /*84080*/  LDL.LU R27, [R1+0x133c] ;  /* 0x00133c00011b7983 */ /* 0x000ea40000300800 */
[C---:B--2---:R-:W-:Y:S01]  /*84090*/  HMMA.16816.F32 R24, R16.reuse, R14, R24 ;  /* 0x0000000e1018723c */ /* 0x044fe20000001818 */
[----:B------:R-:W-:Y:S11]  /*840a0*/  IMAD.MOV.U32 R0, RZ, RZ, R15 ;  /* 0x000000ffff007224 */ /* 0x000ff600078e000f */
[----:B------:R-:W-:Y:S11]  /*840b0*/  @!UPT UIADD3 URZ, URZ, URZ, URZ ;  /* 0x0000003f3f3ff290 */ /* 0x000ff6000fffe03f */
[----:B------:R-:W-:Y:S01]  /*840c0*/  STL.64 [R1+0x870], R24 ;  /* 0x0008701801007387 */ /* 0x000fe20000100a00 */
[----:B------:R0:W-:Y:S02]  /*840d0*/  STL.64 [R1+0x878], R26 ;  /* 0x0008781a01007387 */ /* 0x0001e40000100a00 */
[----:B0-----:R-:W-:Y:S02]  /*840e0*/  IMAD.MOV.U32 R26, RZ, RZ, R14 ;  /* 0x000000ffff1a7224 */ /* 0x001fe400078e000e */
[----:B------:R-:W2:Y:S03]  /*840f0*/  LDL.LU.64 R14, [R1+0x4b30] ;  /* 0x004b3000010e7983 */ /* 0x000ea60000300a00 */
[----:B------:R0:W-:Y:S02]  /*84100*/  STL [R1+0x4a38], R26 ;  /* 0x004a381a01007387 */ /* 0x0001e40000100800 */
[----:B------:R-:W2:Y:S02]  /*84110*/  LDL.LU R24, [R1+0x1350] ;  /* 0x0013500001187983 */ /* 0x000ea40000300800 */
[----:B------:R-:W2:Y:S01]  /*84120*/  LDL.LU R25, [R1+0x1354] ;  /* 0x0013540001197983 */ /* 0x000ea20000300800 */
[----:B0-----:R-:W2:Y:S01]  /*84130*/  LDL.LU R26, [R1+0x1358] ;  /* 0x00135800011a7983 */ /* 0x001ea20000300800 */
[----:B------:R-:W2:Y:S01]  /*84140*/  LDL.LU R27, [R1+0x135c] ;  /* 0x00135c00011b7983 */ /* 0x000ea20000300800 */
[C---:B------:R-:W-:Y:S08]  /*84150*/  HMMA.16816.F32 R8, R16.reuse, R22, R8 ;  /* 0x000000161008723c */ /* 0x040ff00000001808 */
        /* <DEDUP_REMOVED lines=8> */
[----:B------:R-:W4:Y:S02]  /*841e0*/  LDL.LU.64 R12, [R1+0x4b20] ;  /* 0x004b2000010c7983 */ /* 0x000f240000300a00 */
[----:B------:R-:W-:Y:S02]  /*841f0*/  STL.64 [R1+0x890], R8 ;  /* 0x0008900801007387 */ /* 0x000fe40000100a00 */
[----:B------:R0:W-:Y:S02]  /*84200*/  STL.64 [R1+0x898], R10 ;  /* 0x0008980a01007387 */ /* 0x0001e40000100a00 */
[----:B-1----:R-:W-:-:S02]  /*84210*/  IMAD.MOV.U32 R26, RZ, RZ, R22 ;  /* 0x000000ffff1a7224 */ /* 0x002fc400078e0016 */
[----:B------:R-:W-:Y:S01]  /*84220*/  IMAD.MOV.U32 R27, RZ, RZ, R23 ;  /* 0x000000ffff1b7224 */ /* 0x000fe200078e0017 */
[----:B0-----:R-:W2:Y:S01]  /*84230*/  LDL.LU.64 R10, [R1+0x4b18] ;  /* 0x004b1800010a7983 */ /* 0x001ea20000300a00 */
[----:B------:R-:W2:Y:S02]  /*84240*/  LDL.LU.64 R8, [R1+0x4b10] ;  /* 0x004b100001087983 */ /* 0x000ea40000300a00 */
[----:B------:R-:W2:Y:S02]  /*84250*/  LDL.LU.64 R22, [R1+0x4b08] ;  /* 0x004b080001167983 */ /* 0x000ea40000300a00 */
[----:B------:R-:W2:Y:S01]  /*84260*/  LDL.LU.64 R20, [R1+0x4b00] ;  /* 0x004b000001147983 */ /* 0x000ea20000300a00 */
[----:B------:R-:W-:Y:S01]  /*84270*/  STL.64 [R1+0x4a48], R26 ;  /* 0x004a481a01007387 */ /* 0x000fe20000100a00 */
[----:B------:R0:W-:Y:S03]  /*84280*/  STL.64 [R1+0x4a40], R24 ;  /* 0x004a401801007387 */ /* 0x0001e60000100a00 */
[----:B0-----:R-:W2:Y:S01]  /*84290*/  LDL.LU R24, [R1+0x13e0] ;  /* 0x0013e00001187983 */ /* 0x001ea20000300800 */
[----:B------:R-:W2:Y:S02]  /*842a0*/  LDL.LU R25, [R1+0x13e4] ;  /* 0x0013e40001197983 */ /* 0x000ea40000300800 */
[----:B------:R-:W2:Y:S02]  /*842b0*/  LDL.LU R26, [R1+0x13e8] ;  /* 0x0013e800011a7983 */ /* 0x000ea40000300800 */
[----:B------:R-:W2:Y:S02]  /*842c0*/  LDL.LU R27, [R1+0x13ec] ;  /* 0x0013ec00011b7983 */ /* 0x000ea40000300800 */
[----:B--2---:R4:W-:Y:S01]  /*842d0*/  STL.64 [R1+0x4a58], R26 ;  /* 0x004a581a01007387 */ /* 0x0049e20000100a00 */
[----:B------:R-:W-:Y:S02]  /*842e0*/  STL.64 [R1+0x4a50], R24 ;  /* 0x004a501801007387 */ /* 0x000fe40000100a00 */
[----:B----4-:R-:W-:-:S02]  /*842f0*/  IMAD.MOV.U32 R26, RZ, RZ, R12 ;  /* 0x000000ffff1a7224 */ /* 0x010fc400078e000c */
[----:B------:R-:W-:Y:S01]  /*84300*/  IMAD.MOV.U32 R27, RZ, RZ, R13 ;  /* 0x000000ffff1b7224 */ /* 0x000fe200078e000d */
[----:B------:R-:W2:Y:S01]  /*84310*/  LDL.LU R12, [R1+0x4af8] ;  /* 0x004af800010c7983 */ /* 0x000ea20000300800 */
[----:B------:R-:W2:Y:S03]  /*84320*/  LDL.LU R13, [R1+0x4af4] ;  /* 0x004af400010d7983 */ /* 0x000ea60000300800 */
[----:B------:R0:W-:Y:S02]  /*84330*/  STL.64 [R1+0x4a68], R26 ;  /* 0x004a681a01007387 */ /* 0x0001e40000100a00 */
[----:B0-----:R-:W-:Y:S02]  /*84340*/  IMAD.MOV.U32 R26, RZ, RZ, R8 ;  /* 0x000000ffff1a7224 */ /* 0x001fe400078e0008 */
[----:B------:R-:W-:Y:S01]  /*84350*/  IMAD.MOV.U32 R27, RZ, RZ, R9 ;  /* 0x000000ffff1b7224 */ /* 0x000fe200078e0009 */
[----:B------:R-:W4:Y:S01]  /*84360*/  LDL.LU R8, [R1+0x4af0] ;  /* 0x004af00001087983 */ /* 0x000f220000300800 */
[----:B------:R-:W4:Y:S03]  /*84370*/  LDL.LU R9, [R1+0x4aec] ;  /* 0x004aec0001097983 */ /* 0x000f260000300800 */
[----:B------:R0:W-:Y:S02]  /*84380*/  STL.64 [R1+0x4a80], R26 ;  /* 0x004a801a01007387 */ /* 0x0001e40000100a00 */
[----:B0-----:R-:W-:-:S02]  /*84390*/  IMAD.MOV.U32 R26, RZ, RZ, R29 ;  /* 0x000000ffff1a7224 */ /* 0x001fc400078e001d */
[----:B------:R-:W-:Y:S01]  /*843a0*/  IMAD.MOV.U32 R27, RZ, RZ, R28 ;  /* 0x000000ffff1b7224 */ /* 0x000fe200078e001c */
[----:B------:R-:W2:Y:S04]  /*843b0*/  LDL.LU R29, [R1+0x4ae8] ;  /* 0x004ae800011d7983 */ /* 0x000ea80000300800 */
[----:B------:R0:W-:Y:S01]  /*843c0*/  STL.64 [R1+0x4a98], R26 ;  /* 0x004a981a01007387 */ /* 0x0001e20000100a00 */
[----:B------:R-:W2:Y:S02]  /*843d0*/  LDL.LU R24, [R1+0x1390] ;  /* 0x0013900001187983 */ /* 0x000ea40000300800 */
[----:B------:R-:W2:Y:S01]  /*843e0*/  LDL.LU R25, [R1+0x1394] ;  /* 0x0013940001197983 */ /* 0x000ea20000300800 */
[----:B0-----:R-:W2:Y:S01]  /*843f0*/  LDL.LU R26, [R1+0x1398] ;  /* 0x00139800011a7983 */ /* 0x001ea20000300800 */
[----:B------:R-:W2:Y:S02]  /*84400*/  LDL.LU R27, [R1+0x139c] ;  /* 0x00139c00011b7983 */ /* 0x000ea40000300800 */
[----:B--2---:R-:W-:Y:S11]  /*84410*/  HMMA.16816.F32 R24, R16, R14, R24 ;  /* 0x0000000e1018723c */ /* 0x004ff60000001818 */
[----:B------:R-:W-:Y:S11]  /*84420*/  @!UPT UIADD3 URZ, URZ, URZ, URZ ;  /* 0x0000003f3f3ff290 */ /* 0x000ff6000fffe03f */
[----:B------:R-:W-:Y:S01]  /*84430*/  @!UPT UIADD3 URZ, URZ, URZ, URZ ;  /* 0x0000003f3f3ff290 */ /* 0x000fe2000fffe03f */
[----:B------:R-:W-:Y:S01]  /*84440*/  STL.64 [R1+0x8a0], R24 ;  /* 0x0008a01801007387 */ /* 0x000fe20000100a00 */
[----:B------:R0:W-:Y:S02]  /*84450*/  STL.64 [R1+0x8a8], R26 ;  /* 0x0008a81a01007387 */ /* 0x0001e40000100a00 */
[----:B0-----:R-:W-:Y:S02]  /*84460*/  IMAD.MOV.U32 R26, RZ, RZ, R23 ;  /* 0x000000ffff1a7224 */ /* 0x001fe400078e0017 */
[----:B------:R-:W-:-:S05]  /*84470*/  IMAD.MOV.U32 R27, RZ, RZ, R22 ;  /* 0x000000ffff1b7224 */ /* 0x000fca00078e0016 */
[----:B------:R-:W-:Y:S01]  /*84480*/  STL.64 [R1+0x4ab0], R26 ;  /* 0x004ab01a01007387 */ /* 0x000fe20000100a00 */
[----:B------:R0:W-:Y:S02]  /*84490*/  STL.64 [R1+0x4990], R14 ;  /* 0x0049900e01007387 */ /* 0x0001e40000100a00 */
[----:B------:R1:W-:Y:S02]  /*844a0*/  STL.64 [R1+0x4988], R12 ;  /* 0x0049880c01007387 */ /* 0x0003e40000100a00 */
[----:B0-----:R-:W-:Y:S02]  /*844b0*/  IMAD.MOV.U32 R14, RZ, RZ, R5 ;  /* 0x000000ffff0e7224 */ /* 0x001fe400078e0005 */
[----:B------:R-:W-:Y:S02]  /*844c0*/  IMAD.MOV.U32 R15, RZ, RZ, R4 ;  /* 0x000000ffff0f7224 */ /* 0x000fe400078e0004 */
[----:B------:R-:W2:Y:S01]  /*844d0*/  LDL.LU R4, [R1+0x13c0] ;  /* 0x0013c00001047983 */ /* 0x000ea20000300800 */
[----:B------:R-:W2:Y:S02]  /*844e0*/  LDL.LU R5, [R1+0x13c4] ;  /* 0x0013c40001057983 */ /* 0x000ea40000300800 */
[----:B------:R-:W2:Y:S02]  /*844f0*/  LDL.LU R6, [R1+0x13c8] ;  /* 0x0013c80001067983 */ /* 0x000ea40000300800 */
[----:B------:R-:W2:Y:S01]  /*84500*/  LDL.LU R7, [R1+0x13cc] ;  /* 0x0013cc0001077983 */ /* 0x000ea20000300800 */
[----:B------:R0:W-:Y:S01]  /*84510*/  STL.64 [R1+0x4a60], R14 ;  /* 0x004a600e01007387 */ /* 0x0001e20000100a00 */
[----:B-1----:R-:W2:Y:S02]  /*84520*/  LDL.LU R12, [R1+0x13f0] ;  /* 0x0013f000010c7983 */ /* 0x002ea40000300800 */
[----:B------:R-:W2:Y:S01]  /*84530*/  LDL.LU R13, [R1+0x13f4] ;  /* 0x0013f400010d7983 */ /* 0x000ea20000300800 */
[----:B0-----:R-:W2:Y:S01]  /*84540*/  LDL.LU R14, [R1+0x13f8] ;  /* 0x0013f800010e7983 */ /* 0x001ea20000300800 */
[----:B------:R-:W2:Y:S02]  /*84550*/  LDL.LU R15, [R1+0x13fc] ;  /* 0x0013fc00010f7983 */ /* 0x000ea40000300800 */
[----:B------:R-:W-:-:S02]  /*84560*/  IMAD.MOV.U32 R27, RZ, RZ, R20 ;  /* 0x000000ffff1b7224 */ /* 0x000fc400078e0014 */
[----:B------:R-:W-:Y:S01]  /*84570*/  IMAD.MOV.U32 R26, RZ, RZ, R21 ;  /* 0x000000ffff1a7224 */ /* 0x000fe200078e0015 */
[----:B------:R-:W3:Y:S01]  /*84580*/  LDL.LU R20, [R1+0x13b0] ;  /* 0x0013b00001147983 */ /* 0x000ee20000300800 */
[----:B------:R-:W3:Y:S02]  /*84590*/  LDL.LU R21, [R1+0x13b4] ;  /* 0x0013b40001157983 */ /* 0x000ee40000300800 */
[----:B------:R-:W3:Y:S02]  /*845a0*/  LDL.LU R22, [R1+0x13b8] ;  /* 0x0013b80001167983 */ /* 0x000ee40000300800 */
[----:B------:R-:W3:Y:S01]  /*845b0*/  LDL.LU R23, [R1+0x13bc] ;  /* 0x0013bc0001177983 */ /* 0x000ee20000300800 */
        /* <DEDUP_REMOVED lines=28> */
[----:B------:R-:W2:Y:S02]  /*84780*/  LDL.LU.64 R4, [R1+0x4ad8] ;  /* 0x004ad80001047983 */ /* 0x000ea40000300a00 */
[----:B------:R-:W-:Y:S02]  /*84790*/  STL.64 [R1+0x4980], R10 ;  /* 0x0049800a01007387 */ /* 0x000fe40000100a00 */
[----:B----4-:R0:W-:Y:S02]  /*847a0*/  STL.64 [R1+0x4978], R8 ;  /* 0x0049780801007387 */ /* 0x0101e40000100a00 */
[----:B0-----:R-:W4:Y:S01]  /*847b0*/  LDL.LU R8, [R1+0x14a0] ;  /* 0x0014a00001087983 */ /* 0x001f220000300800 */
[----:B------:R-:W4:Y:S02]  /*847c0*/  LDL.LU R9, [R1+0x14a4] ;  /* 0x0014a40001097983 */ /* 0x000f240000300800 */
[----:B------:R-:W4:Y:S01]  /*847d0*/  LDL.LU R10, [R1+0x14a8] ;  /* 0x0014a800010a7983 */ /* 0x000f220000300800 */
[----:B---3--:R-:W-:Y:S01]  /*847e0*/  HMMA.16816.F32 R16, R16, R6, R20 ;  /* 0x000000061010723c */ /* 0x008fe20000001814 */
[----:B------:R-:W2:Y:S01]  /*847f0*/  LDL.LU.64 R22, [R1+0x4ad0] ;  /* 0x004ad00001167983 */ /* 0x000ea20000300a00 */
[----:B------:R-:W2:Y:S11]  /*84800*/  LDL.LU.64 R20, [R1+0x4ac8] ;  /* 0x004ac80001147983 */ /* 0x000eb60000300a00 */
[----:B------:R-:W-:Y:S10]  /*84810*/  @!UPT UIADD3 URZ, URZ, URZ, URZ ;  /* 0x0000003f3f3ff290 */ /* 0x000ff4000fffe03f */
[----:B------:R-:W-:Y:S01]  /*84820*/  STL.64 [R1+0x8b0], R16 ;  /* 0x0008b01001007387 */ /* 0x000fe20000100a00 */
        /* <DEDUP_REMOVED lines=30> */
[----:B------:R-:W4:Y:S11]  /*84a10*/  LDL.LU.64 R14, [R1+0x4a60] ;  /* 0x004a6000010e7983 */ /* 0x000f360000300a00 */
[----:B------:R-:W-:Y:S10]  /*84a20*/  @!UPT UIADD3 URZ, URZ, URZ, URZ ;  /* 0x0000003f3f3ff290 */ /* 0x000ff4000fffe03f */
[----:B------:R-:W-:Y:S01]  /*84a30*/  STL.64 [R1+0x1660], R24 ;  /* 0x0016601801007387 */ /* 0x000fe20000100a00 */
[----:B------:R0:W-:Y:S03]  /*84a40*/  STL.64 [R1+0x1668], R26 ;  /* 0x0016681a01007387 */ /* 0x0001e60000100a00 */
[----:B0-----:R-:W2:Y:S01]  /*84a50*/  LDL.LU.64 R26, [R1+0x4a58] ;  /* 0x004a5800011a7983 */ /* 0x001ea20000300a00 */
[----:B------:R-:W2:Y:S02]  /*84a60*/  LDL.LU.64 R24, [R1+0x4a50] ;  /* 0x004a500001187983 */ /* 0x000ea40000300a00 */
[----:B------:R-:W-:Y:S02]  /*84a70*/  IMAD.MOV.U32 R18, RZ, RZ, R4 ;  /* 0x000000ffff127224 */ /* 0x000fe400078e0004 */
[----:B------:R-:W-:Y:S02]  /*84a80*/  IMAD.MOV.U32 R19, RZ, RZ, R3 ;  /* 0x000000ffff137224 */ /* 0x000fe400078e0003 */
[----:B------:R-:W-:-:S05]  /*84a90*/  IMAD.MOV.U32 R11, RZ, RZ, R29 ;  /* 0x000000ffff0b7224 */ /* 0x000fca00078e001d */
[----:B--2---:R-:W-:Y:S01]  /*84aa0*/  HMMA.16816.F32 R16, R20, R18, R24 ;  /* 0x000000121410723c */ /* 0x004fe20000001818 */
[----:B------:R-:W2:Y:S01]  /*84ab0*/  LDL.LU.64 R26, [R1+0x4a48] ;  /* 0x004a4800011a7983 */ /* 0x000ea20000300a00 */
[----:B------:R-:W3:Y:S11]  /*84ac0*/  LDL.LU.64 R24, [R1+0x4a40] ;  /* 0x004a400001187983 */ /* 0x000ef60000300a00 */
[----:B------:R-:W-:Y:S10]  /*84ad0*/  @!UPT UIADD3 URZ, URZ, URZ, URZ ;  /* 0x0000003f3f3ff290 */ /* 0x000ff4000fffe03f */
[----:B------:R-:W-:Y:S01]  /*84ae0*/  STL.64 [R1+0x1610], R16 ;  /* 0x0016101001007387 */ /* 0x000fe20000100a00 */
[----:B------:R-:W-:Y:S02]  /*84af0*/  STL.64 [R1+0x1618], R18 ;  /* 0x0016181201007387 */ /* 0x000fe40000100a00 */
[----:B------:R-:W0:Y:S02]  /*84b00*/  LDSM.16.MT88.4 R16, [R5+0x24000] ;  /* 0x024000000510783b */ /* 0x000e240000004200 */
[----:B0-----:R-:W-:Y:S02]  /*84b10*/  STL.64 [R1+0x4960], R18 ;  /* 0x0049601201007387 */ /* 0x001fe40000100a00 */
[----:B------:R-:W-:Y:S02]  /*84b20*/  STL.64 [R1+0x4958], R16 ;  /* 0x0049581001007387 */ /* 0x000fe40000100a00 */
[----:B------:R-:W0:Y:S02]  /*84b30*/  LDSM.16.M88.4 R16, [R2] ;  /* 0x000000000210783b */ /* 0x000e240000000200 */
[----:B0-----:R-:W-:Y:S02]  /*84b40*/  STL.64 [R1+0x7e0], R16 ;  /* 0x0007e01001007387 */ /* 0x001fe40000100a00 */
        /* <DEDUP_REMOVED lines=9> */
[----:B------:R-:W0:Y:S02]  /*84be0*/  LDSM.16.M88.4 R16, [R2+0x6000] ;  /* 0x006000000210783b */ /* 0x000e240000000200 */
[----:B0-----:R-:W-:Y:S02]  /*84bf0*/  STL.64 [R1+0x7b0], R16 ;  /* 0x0007b01001007387 */ /* 0x001fe40000100a00 */
[----:B------:R-:W-:Y:S02]  /*84c00*/  STL.64 [R1+0x7b8], R18 ;  /* 0x0007b81201007387 */ /* 0x000fe40000100a00 */
[----:B------:R-:W0:Y:S01]  /*84c10*/  LDSM.16.M88.4 R16, [R2+0x8000] ;  /* 0x008000000210783b */ /* 0x000e220000000200 */
[----:B----4-:R-:W-:Y:S01]  /*84c20*/  HMMA.16816.F32 R8, R20, R14, R8 ;  /* 0x0000000e1408723c */ /* 0x010fe20000001808 */
[----:B------:R-:W-:Y:S04]  /*84c30*/  LDSM.16.M88.4 R12, [R2+0xe000] ;  /* 0x00e00000020c783b */ /* 0x000fe80000000200 */
[----:B0-----:R-:W-:Y:S01]  /*84c40*/  STL.64 [R1+0x7a0], R16 ;  /* 0x0007a01001007387 */ /* 0x001fe20000100a00 */
[----:B------:R-:W-:Y:S02]  /*84c50*/  STL.64 [R1+0x7a8], R18 ;  /* 0x0007a81201007387 */ /* 0x000fe40000100a00 */
[----:B------:R-:W0:Y:S02]  /*84c60*/  LDSM.16.M88.4 R16, [R2+0xa000] ;  /* 0x00a000000210783b */ /* 0x000e240000000200 */
[----:B0-----:R-:W-:Y:S02]  /*84c70*/  STL.64 [R1+0x790], R16 ;  /* 0x0007901001007387 */ /* 0x001fe40000100a00 */
[----:B------:R-:W-:Y:S02]  /*84c80*/  STL.64 [R1+0x798], R18 ;  /* 0x0007981201007387 */ /* 0x000fe40000100a00 */
[----:B------:R-:W0:Y:S09]  /*84c90*/  LDSM.16.M88.4 R16, [R2+0xc000] ;  /* 0x00c000000210783b */ /* 0x000e320000000200 */
[----:B------:R-:W-:Y:S01]  /*84ca0*/  STL.64 [R1+0x1600], R8 ;  /* 0x0016000801007387 */ /* 0x000fe20000100a00 */
[----:B------:R-:W-:Y:S02]  /*84cb0*/  STL.64 [R1+0x1608], R10 ;  /* 0x0016080a01007387 */ /* 0x000fe40000100a00 */
[----:B------:R-:W1:Y:S02]  /*84cc0*/  LDSM.16.M88.4 R8, [R2+0x10000] ;  /* 0x010000000208783b */ /* 0x000e640000000200 */
[----:B0-----:R-:W-:Y:S02]  /*84cd0*/  STL.64 [R1+0x780], R16 ;  /* 0x0007801001007387 */ /* 0x001fe40000100a00 */
[----:B------:R-:W-:Y:S02]  /*84ce0*/  STL.64 [R1+0x788], R18 ;  /* 0x0007881201007387 */ /* 0x000fe40000100a00 */
[----:B------:R-:W-:Y:S02]  /*84cf0*/  STL.64 [R1+0x770], R12 ;  /* 0x0007700c01007387 */ /* 0x000fe40000100a00 */
[----:B------:R-:W-:Y:S01]  /*84d00*/  STL.64 [R1+0x778], R14 ;  /* 0x0007780e01007387 */ /* 0x000fe20000100a00 */
[----:B-1----:R0:W-:Y:S01]  /*84d10*/  STL.64 [R1+0x760], R8 ;  /* 0x0007600801007387 */ /* 0x0021e20000100a00 */
[----:B------:R-:W-:-:S02]  /*84d20*/  IMAD.MOV.U32 R28, RZ, RZ, R8 ;  /* 0x000000ffff1c7224 */ /* 0x000fc400078e0008 */
[----:B------:R1:W-:Y:S02]  /*84d30*/  STL.64 [R1+0x768], R10 ;  /* 0x0007680a01007387 */ /* 0x0003e40000100a00 */
[----:B------:R-:W-:Y:S01]  /*84d40*/  IMAD.MOV.U32 R3, RZ, RZ, R9 ;  /* 0x000000ffff037224 */ /* 0x000fe200078e0009 */
[----:B0-----:R-:W4:Y:S01]  /*84d50*/  LDL.LU R8, [R1+0x1570] ;  /* 0x0015700001087983 */ /* 0x001f220000300800 */
[----:B------:R-:W4:Y:S02]  /*84d60*/  LDL.LU R9, [R1+0x1574] ;  /* 0x0015740001097983 */ /* 0x000f240000300800 */
[----:B-1----:R-:W3:Y:S02]  /*84d70*/  LDL.LU R10, [R1+0x1578] ;  /* 0x00157800010a7983 */ /* 0x002ee40000300800 */
[----:B------:R-:W3:Y:S02]  /*84d80*/  LDL.LU R11, [R1+0x157c] ;  /* 0x00157c00010b7983 */ /* 0x000ee40000300800 */
[----:B--2---:R-:W-:-:S02]  /*84d90*/  IMAD.MOV.U32 R14, RZ, RZ, R26 ;  /* 0x000000ffff0e7224 */ /* 0x004fc400078e001a */
[----:B------:R-:W-:Y:S01]  /*84da0*/  IMAD.MOV.U32 R15, RZ, RZ, R27 ;  /* 0x000000ffff0f7224 */ /* 0x000fe200078e001b */
[----:B---3--:R-:W-:Y:S01]  /*84db0*/  STL.64 [R1+0x49a0], R10 ;  /* 0x0049a00a01007387 */ /* 0x008fe20000100a00 */
[----:B----4-:R-:W-:Y:S02]  /*84dc0*/  STL.64 [R1+0x4998], R8 ;  /* 0x0049980801007387 */ /* 0x010fe40000100a00 */
[----:B------:R-:W2:Y:S02]  /*84dd0*/  LDL.LU R26, [R1+0x4a38] ;  /* 0x004a3800011a7983 */ /* 0x000ea40000300800 */
[----:B------:R-:W3:Y:S01]  /*84de0*/  LDL.LU R27, [R1+0x4a34] ;  /* 0x004a3400011b7983 */ /* 0x000ee20000300800 */
[----:B------:R0:W-:Y:S02]  /*84df0*/  STL.64 [R1+0x49a8], R14 ;  /* 0x0049a80e01007387 */ /* 0x0001e40000100a00 */
[----:B0-----:R-:W-:Y:S02]  /*84e00*/  IMAD.MOV.U32 R14, RZ, RZ, R24 ;  /* 0x000000ffff0e7224 */ /* 0x001fe400078e0018 */
[----:B------:R-:W-:Y:S01]  /*84e10*/  IMAD.MOV.U32 R15, RZ, RZ, R25 ;  /* 0x000000ffff0f7224 */ /* 0x000fe200078e0019 */
[----:B------:R-:W4:Y:S01]  /*84e20*/  LDL.LU R24, [R1+0x4a30] ;  /* 0x004a300001187983 */ /* 0x000f220000300800 */
[----:B------:R-:W3:Y:S03]  /*84e30*/  LDL.LU R25, [R1+0x4a2c] ;  /* 0x004a2c0001197983 */ /* 0x000ee60000300800 */
[----:B------:R0:W-:Y:S01]  /*84e40*/  STL.64 [R1+0x49c0], R14 ;  /* 0x0049c00e01007387 */ /* 0x0001e20000100a00 */
[----:B------:R-:W3:Y:S02]  /*84e50*/  LDL.LU R8, [R1+0x1580] ;  /* 0x0015800001087983 */ /* 0x000ee40000300800 */
[----:B------:R-:W3:Y:S02]  /*84e60*/  LDL.LU R9, [R1+0x1584] ;  /* 0x0015840001097983 */ /* 0x000ee40000300800 */
[----:B------:R-:W3:Y:S01]  /*84e70*/  LDL.LU R10, [R1+0x1588] ;  /* 0x00158800010a7983 */ /* 0x000ee20000300800 */
[----:B------:R-:W3:Y:S01]  /*84e80*/  LDL.LU R11, [R1+0x158c] ;  /* 0x00158c00010b7983 */ /* 0x000ee20000300800 */
[----:B0-----:R-:W-:-:S02]  /*84e90*/  IMAD.MOV.U32 R15, RZ, RZ, R0 ;  /* 0x000000ffff0f7224 */ /* 0x001fc400078e0000 */
[----:B--2---:R-:W-:Y:S02]  /*84ea0*/  IMAD.MOV.U32 R14, RZ, RZ, R26 ;  /* 0x000000ffff0e7224 */ /* 0x004fe400078e001a */
[----:B------:R-:W2:Y:S01]  /*84eb0*/  LDL.LU R26, [R1+0x4a28] ;  /* 0x004a2800011a7983 */ /* 0x000ea20000300800 */
[----:B------:R-:W2:Y:S02]  /*84ec0*/  LDL.LU R0, [R1+0x4a24] ;  /* 0x004a240001007983 */ /* 0x000ea40000300800 */
[----:B------:R-:W-:Y:S01]  /*84ed0*/  STL.64 [R1+0x49d8], R14 ;  /* 0x0049d80e01007387 */ /* 0x000fe20000100a00 */
[----:B---3--:R-:W-:Y:S01]  /*84ee0*/  STL.64 [R1+0x49b8], R10 ;  /* 0x0049b80a01007387 */ /* 0x008fe20000100a00 */
[----:B------:R0:W-:Y:S03]  /*84ef0*/  STL.64 [R1+0x49b0], R8 ;  /* 0x0049b00801007387 */ /* 0x0001e60000100a00 */
[----:B0-----:R-:W3:Y:S01]  /*84f00*/  LDL.LU R8, [R1+0x1590] ;  /* 0x0015900001087983 */ /* 0x001ee20000300800 */
[----:B------:R-:W3:Y:S02]  /*84f10*/  LDL.LU R9, [R1+0x1594] ;  /* 0x0015940001097983 */ /* 0x000ee40000300800 */
[----:B------:R-:W2:Y:S02]  /*84f20*/  LDL.LU R10, [R1+0x1598] ;  /* 0x00159800010a7983 */ /* 0x000ea40000300800 */
[----:B------:R-:W2:Y:S02]  /*84f30*/  LDL.LU R11, [R1+0x159c] ;  /* 0x00159c00010b7983 */ /* 0x000ea40000300800 */
[----:B----4-:R-:W-:-:S02]  /*84f40*/  IMAD.MOV.U32 R14, RZ, RZ, R24 ;  /* 0x000000ffff0e7224 */ /* 0x010fc400078e0018 */
[----:B------:R-:W-:Y:S01]  /*84f50*/  IMAD.MOV.U32 R15, RZ, RZ, R27 ;  /* 0x000000ffff0f7224 */ /* 0x000fe200078e001b */
[----:B------:R-:W4:Y:S04]  /*84f60*/  LDL.LU R24, [R1+0x4a20] ;  /* 0x004a200001187983 */ /* 0x000f280000300800 */
[----:B------:R-:W-:Y:S04]  /*84f70*/  STL.64 [R1+0x49f0], R14 ;  /* 0x0049f00e01007387 */ /* 0x000fe80000100a00 */
[----:B--2---:R-:W-:Y:S01]  /*84f80*/  STL.64 [R1+0x49d0], R10 ;  /* 0x0049d00a01007387 */ /* 0x004fe20000100a00 */
[----:B---3--:R0:W-:Y:S03]  /*84f90*/  STL.64 [R1+0x49c8], R8 ;  /* 0x0049c80801007387 */ /* 0x0081e60000100a00 */
        /* <DEDUP_REMOVED lines=19> */
[----:B----4-:R-:W-:-:S02]  /*850d0*/  IMAD.MOV.U32 R14, RZ, RZ, R24 ;  /* 0x000000ffff0e7224 */ /* 0x010fc400078e0018 */
[----:B------:R-:W0:Y:S04]  /*850e0*/  LDSM.16.M88.4 R24, [R2+0x12000] ;  /* 0x012000000218783b */ /* 0x000e280000000200 */
[----:B---3--:R-:W-:Y:S01]  /*850f0*/  STL.64 [R1+0x4a18], R10 ;  /* 0x004a180a01007387 */ /* 0x008fe20000100a00 */
[----:B--2---:R1:W-:Y:S03]  /*85100*/  STL.64 [R1+0x4a10], R8 ;  /* 0x004a100801007387 */ /* 0x0043e60000100a00 */
[----:B-1----:R-:W2:Y:S01]  /*85110*/  LDL.LU R8, [R1+0x15d0] ;  /* 0x0015d00001087983 */ /* 0x002ea20000300800 */
[----:B------:R-:W2:Y:S02]  /*85120*/  LDL.LU R9, [R1+0x15d4] ;  /* 0x0015d40001097983 */ /* 0x000ea40000300800 */
[----:B------:R-:W2:Y:S02]  /*85130*/  LDL.LU R10, [R1+0x15d8] ;  /* 0x0015d800010a7983 */ /* 0x000ea40000300800 */
[----:B------:R-:W2:Y:S01]  /*85140*/  LDL.LU R11, [R1+0x15dc] ;  /* 0x0015dc00010b7983 */ /* 0x000ea20000300800 */
[----:B------:R-:W3:Y:S01]  /*85150*/  LDL.LU R16, [R1+0x1550] ;  /* 0x0015500001107983 */ /* 0x000ee20000300800 */
[----:B------:R-:W3:Y:S02]  /*85160*/  LDL.LU R17, [R1+0x1554] ;  /* 0x0015540001117983 */ /* 0x000ee40000300800 */
[----:B------:R-:W4:Y:S02]  /*85170*/  LDL.LU R18, [R1+0x1558] ;  /* 0x0015580001127983 */ /* 0x000f240000300800 */
[----:B------:R-:W4:Y:S02]  /*85180*/  LDL.LU R19, [R1+0x155c] ;  /* 0x00155c0001137983 */ /* 0x000f240000300800 */
[----:B------:R-:W-:Y:S01]  /*85190*/  IMAD.MOV.U32 R15, RZ, RZ, R0 ;  /* 0x000000ffff0f7224 */ /* 0x000fe200078e0000 */
[----:B----4-:R-:W-:Y:S01]  /*851a0*/  STL.64 [R1+0x4970], R18 ;  /* 0x0049701201007387 */ /* 0x010fe20000100a00 */
[----:B---3--:R1:W-:Y:S03]  /*851b0*/  STL.64 [R1+0x4968], R16 ;  /* 0x0049681001007387 */ /* 0x0083e60000100a00 */
[----:B-1----:R-:W3:Y:S01]  /*851c0*/  LDL.LU R16, [R1+0x1560] ;  /* 0x0015600001107983 */ /* 0x002ee20000300800 */
[----:B------:R-:W3:Y:S02]  /*851d0*/  LDL.LU R17, [R1+0x1564] ;  /* 0x0015640001117983 */ /* 0x000ee40000300800 */
[----:B------:R-:W3:Y:S02]  /*851e0*/  LDL.LU R18, [R1+0x1568] ;  /* 0x0015680001127983 */ /* 0x000ee40000300800 */
[----:B------:R-:W3:Y:S01]  /*851f0*/  LDL.LU R19, [R1+0x156c] ;  /* 0x00156c0001137983 */ /* 0x000ee20000300800 */
[----:B0-----:R-:W-:Y:S01]  /*85200*/  STL.64 [R1+0x750], R24 ;  /* 0x0007501801007387 */ /* 0x001fe20000100a00 */
[----:B------:R-:W-:Y:S02]  /*85210*/  STL.64 [R1+0x758], R26 ;  /* 0x0007581a01007387 */ /* 0x000fe40000100a00 */
[----:B------:R-:W0:Y:S02]  /*85220*/  LDSM.16.M88.4 R24, [R2+0x14000] ;  /* 0x014000000218783b */ /* 0x000e240000000200 */
[----:B0-----:R-:W-:Y:S02]  /*85230*/  STL.64 [R1+0x740], R24 ;  /* 0x0007401801007387 */ /* 0x001fe40000100a00 */
[----:B------:R-:W-:Y:S02]  /*85240*/  STL.64 [R1+0x748], R26 ;  /* 0x0007481a01007387 */ /* 0x000fe40000100a00 */
[----:B------:R-:W0:Y:S02]  /*85250*/  LDSM.16.M88.4 R24, [R2+0x16000] ;  /* 0x016000000218783b */ /* 0x000e240000000200 */
[----:B0-----:R-:W-:Y:S02]  /*85260*/  STL.64 [R1+0x730], R24 ;  /* 0x0007301801007387 */ /* 0x001fe40000100a00 */
[----:B------:R-:W-:Y:S02]  /*85270*/  STL.64 [R1+0x738], R26 ;  /* 0x0007381a01007387 */ /* 0x000fe40000100a00 */
[----:B------:R-:W-:-:S02]  /*85280*/  IMAD.MOV.U32 R0, RZ, RZ, R25 ;  /* 0x000000ffff007224 */ /* 0x000fc400078e0019 */
[----:B------:R-:W0:Y:S04]  /*85290*/  LDSM.16.M88.4 R24, [R2+0x18000] ;  /* 0x018000000218783b */ /* 0x000e280000000200 */
[----:B------:R-:W-:Y:S04]  /*852a0*/  STL [R1+0x48a8], R0 ;  /* 0x0048a80001007387 */ /* 0x000fe80000100800 */
[----:B0-----:R-:W-:Y:S01]  /*852b0*/  STL.64 [R1+0x720], R24 ;  /* 0x0007201801007387 */ /* 0x001fe20000100a00 */
[----:B------:R-:W-:Y:S02]  /*852c0*/  STL.64 [R1+0x728], R26 ;  /* 0x0007281a01007387 */ /* 0x000fe40000100a00 */
[----:B------:R-:W0:Y:S02]  /*852d0*/  LDSM.16.M88.4 R24, [R2+0x1a000] ;  /* 0x01a000000218783b */ /* 0x000e240000000200 */
[----:B0-----:R-:W-:Y:S02]  /*852e0*/  STL.64 [R1+0x710], R24 ;  /* 0x0007101801007387 */ /* 0x001fe40000100a00 */
[----:B------:R-:W-:Y:S02]  /*852f0*/  STL.64 [R1+0x718], R26 ;  /* 0x0007181a01007387 */ /* 0x000fe40000100a00 */
[----:B------:R-:W-:-:S02]  /*85300*/  IMAD.MOV.U32 R0, RZ, RZ, R25 ;  /* 0x000000ffff007224 */ /* 0x000fc400078e0019 */
[----:B------:R-:W0:Y:S04]  /*85310*/  LDSM.16.M88.4 R24, [R2+0x1c000] ;  /* 0x01c000000218783b */ /* 0x000e280000000200 */
[----:B0-----:R-:W-:Y:S01]  /*85320*/  STL.64 [R1+0x700], R24 ;  /* 0x0007001801007387 */ /* 0x001fe20000100a00 */
[----:B------:R-:W-:Y:S02]  /*85330*/  STL.64 [R1+0x708], R26 ;  /* 0x0007081a01007387 */ /* 0x000fe40000100a00 */
[----:B------:R-:W0:Y:S04]  /*85340*/  LDSM.16.M88.4 R24, [R2+0x1e000] ;  /* 0x01e000000218783b */ /* 0x000e280000000200 */
[----:B------:R-:W-:Y:S01]  /*85350*/  STL [R1+0x3c88], R2 ;  /* 0x003c880201007387 */ /* 0x000fe20000100800 */
[C---:B--2---:R-:W-:Y:S01]  /*85360*/  HMMA.16816.F32 R12, R20.reuse, R14, R8 ;  /* 0x0000000e140c723c */ /* 0x044fe20000001808 */
[----:B0-----:R-:W-:Y:S01]  /*85370*/  STL.64 [R1+0x6f0], R24 ;  /* 0x0006f01801007387 */ /* 0x001fe20000100a00 */
[----:B------:R-:W-:Y:S02]  /*85380*/  STL.64 [R1+0x6f8], R26 ;  /* 0x0006f81a01007387 */ /* 0x000fe40000100a00 */
[----:B------:R-:W0:Y:S02]  /*85390*/  LDSM.16.MT88.4 R24, [R5+0x24080] ;  /* 0x024080000518783b */ /* 0x000e240000004200 */
[----:B0-----:R-:W-:Y:S02]  /*853a0*/  STL.64 [R1+0x4850], R26 ;  /* 0x0048501a01007387 */ /* 0x001fe40000100a00 */
[----:B------:R0:W-:Y:S02]  /*853b0*/  STL.64 [R1+0x4848], R24 ;  /* 0x0048481801007387 */ /* 0x0001e40000100a00 */
[----:B0-----:R-:W2:Y:S01]  /*853c0*/  LDL.64 R24, [R1+0x7e0] ;  /* 0x0007e00001187983 */ /* 0x001ea20000100a00 */
[----:B------:R-:W4:Y:S02]  /*853d0*/  LDL.LU.64 R10, [R1+0x4a18] ;  /* 0x004a1800010a7983 */ /* 0x000f240000300a00 */
[----:B------:R-:W4:Y:S10]  /*853e0*/  LDL.LU.64 R8, [R1+0x4a10] ;  /* 0x004a100001087983 */ /* 0x000f340000300a00 */
[----:B------:R-:W-:Y:S01]  /*853f0*/  STL.64 [R1+0x15f0], R12 ;  /* 0x0015f00c01007387 */ /* 0x000fe20000100a00 */
[----:B------:R0:W-:Y:S04]  /*85400*/  STL.64 [R1+0x15f8], R14 ;  /* 0x0015f80e01007387 */ /* 0x0001e80000100a00 */
[----:B0-----:R-:W4:Y:S02]  /*85410*/  LDL.LU.64 R14, [R1+0x4a08] ;  /* 0x004a0800010e7983 */ /* 0x001f240000300a00 */
[C---:B----4-:R-:W-:Y:S02]  /*85420*/  HMMA.16816.F32 R12, R20.reuse, R14, R8 ;  /* 0x0000000e140c723c */ /* 0x050fe40000001808 */
[----:B------:R-:W4:Y:S01]  /*85430*/  LDL.LU.64 R10, [R1+0x4a00] ;  /* 0x004a0000010a7983 */ /* 0x000f220000300a00 */
[----:B------:R-:W4:Y:S11]  /*85440*/  LDL.LU.64 R8, [R1+0x49f8] ;  /* 0x0049f80001087983 */ /* 0x000f360000300a00 */
[----:B------:R-:W-:Y:S09]  /*85450*/  @!UPT UIADD3 URZ, URZ, URZ, URZ ;  /* 0x0000003f3f3ff290 */ /* 0x000ff2000fffe03f */
[----:B------:R-:W-:Y:S01]  /*85460*/  STL.64 [R1+0x15e0], R12 ;  /* 0x0015e00c01007387 */ /* 0x000fe20000100a00 */
[----:B------:R0:W-:Y:S03]  /*85470*/  STL.64 [R1+0x15e8], R14 ;  /* 0x0015e80e01007387 */ /* 0x0001e60000100a00 */
        /* <DEDUP_REMOVED lines=28> */
[----:B0-----:R-:W4:Y:S01]  /*85640*/  LDL.LU.64 R14, [R1+0x4990] ;  /* 0x00499000010e7983 */ /* 0x001f220000300a00 */
[----:B------:R-:W2:Y:S01]  /*85650*/  LDL.LU.64 R12, [R1+0x4988] ;  /* 0x00498800010c7983 */ /* 0x000ea20000300a00 */
[C---:B----4-:R-:W-:Y:S11]  /*85660*/  HMMA.16816.F32 R8, R20.reuse, R14, R8 ;  /* 0x0000000e1408723c */ /* 0x050ff60000001808 */
[----:B------:R-:W-:Y:S11]  /*85670*/  @!UPT UIADD3 URZ, URZ, URZ, URZ ;  /* 0x0000003f3f3ff290 */ /* 0x000ff6000fffe03f */
[----:B------:R-:W-:Y:S01]  /*85680*/  @!UPT UIADD3 URZ, URZ, URZ, URZ ;  /* 0x0000003f3f3ff290 */ /* 0x000fe2000fffe03f */
[----:B------:R-:W-:Y:S01]  /*85690*/  STL.64 [R1+0xc80], R8 ;  /* 0x000c800801007387 */ /* 0x000fe20000100a00 */
[----:B------:R0:W-:Y:S03]  /*856a0*/  STL.64 [R1+0xc88], R10 ;  /* 0x000c880a01007387 */ /* 0x0001e60000100a00 */
[----:B0-----:R-:W3:Y:S01]  /*856b0*/  LDL.LU.64 R10, [R1+0x4980] ;  /* 0x00498000010a7983 */ /* 0x001ee20000300a00 */
[----:B------:R-:W4:Y:S02]  /*856c0*/  LDL.LU.64 R8, [R1+0x4978] ;  /* 0x0049780001087983 */ /* 0x000f240000300a00 */
[----:B--2---:R0:W-:Y:S02]  /*856d0*/  STL.64 [R1+0x4680], R12 ;  /* 0x0046800c01007387 */ /* 0x0041e40000100a00 */
[----:B0-----:R-:W2:Y:S01]  /*856e0*/  LDL.64 R12, [R1+0x7b0] ;  /* 0x0007b000010c7983 */ /* 0x001ea20000100a00 */
[C---:B---3--:R-:W-:Y:S11]  /*856f0*/  HMMA.16816.F32 R16, R20.reuse, R10, R16 ;  /* 0x0000000a1410723c */ /* 0x048ff60000001810 */
[----:B------:R-:W-:Y:S11]  /*85700*/  @!UPT UIADD3 URZ, URZ, URZ, URZ ;  /* 0x0000003f3f3ff290 */ /* 0x000ff6000fffe03f */
[----:B------:R-:W-:Y:S01]  /*85710*/  @!UPT UIADD3 URZ, URZ, URZ, URZ ;  /* 0x0000003f3f3ff290 */ /* 0x000fe2000fffe03f */
[----:B------:R-:W-:Y:S01]  /*85720*/  STL.64 [R1+0x1420], R16 ;  /* 0x0014201001007387 */ /* 0x000fe20000100a00 */
[----:B------:R0:W-:Y:S03]  /*85730*/  STL.64 [R1+0x1428], R18 ;  /* 0x0014281201007387 */ /* 0x0001e60000100a00 */
[----:B0-----:R-:W3:Y:S01]  /*85740*/  LDL.LU.64 R18, [R1+0x4970] ;  /* 0x0049700001127983 */ /* 0x001ee20000300a00 */
[----:B------:R-:W3:Y:S02]  /*85750*/  LDL.LU.64 R16, [R1+0x4968] ;  /* 0x0049680001107983 */ /* 0x000ee40000300a00 */
[----:B----4-:R0:W-:Y:S02]  /*85760*/  STL.64 [R1+0x4908], R8 ;  /* 0x0049080801007387 */ /* 0x0101e40000100a00 */
[----:B0-----:R-:W4:Y:S01]  /*85770*/  LDL.LU R8, [R1+0x1540] ;  /* 0x0015400001087983 */ /* 0x001f220000300800 */
[----:B------:R-:W4:Y:S02]  /*85780*/  LDL.LU R9, [R1+0x1544] ;  /* 0x0015440001097983 */ /* 0x000f240000300800 */
[----:B------:R-:W4:Y:S02]  /*85790*/  LDL.LU R10, [R1+0x1548] ;  /* 0x00154800010a7983 */ /* 0x000f240000300800 */
[----:B------:R-:W4:Y:S01]  /*857a0*/  LDL.LU R11, [R1+0x154c] ;  /* 0x00154c00010b7983 */ /* 0x000f220000300800 */
[----:B---3--:R-:W-:Y:S01]  /*857b0*/  HMMA.16816.F32 R20, R20, R6, R16 ;  /* 0x000000061414723c */ /* 0x008fe20000001810 */
[----:B------:R-:W4:Y:S01]  /*857c0*/  LDL.LU.64 R18, [R1+0x4960] ;  /* 0x0049600001127983 */ /* 0x000f220000300a00 */
[----:B------:R-:W4:Y:S02]  /*857d0*/  LDL.LU.64 R16, [R1+0x4958] ;  /* 0x0049580001107983 */ /* 0x000f240000300a00 */
[----:B------:R-:W-:Y:S11]  /*857e0*/  STL [R1+0x4910], R5 ;  /* 0x0049100501007387 */ /* 0x000ff60000100800 */
[----:B------:R-:W-:Y:S08]  /*857f0*/  @!UPT UIADD3 URZ, URZ, URZ, URZ ;  /* 0x0000003f3f3ff290 */ /* 0x000ff0000fffe03f */
[----:B------:R-:W-:Y:S01]  /*85800*/  STL.64 [R1+0x1400], R20 ;  /* 0x0014001401007387 */ /* 0x000fe20000100a00 */
[----:B------:R0:W-:Y:S03]  /*85810*/  STL.64 [R1+0x1408], R22 ;  /* 0x0014081601007387 */ /* 0x0001e60000100a00 */
[----:B0-----:R-:W3:Y:S04]  /*85820*/  LDL R22, [R1+0x33f4] ;  /* 0x0033f40001167983 */ /* 0x001ee80000100800 */
[----:B---3--:R-:W-:Y:S01]  /*85830*/  STL [R1+0x48e0], R22 ;  /* 0x0048e01601007387 */ /* 0x008fe20000100800 */
[----:B------:R-:W3:Y:S02]  /*85840*/  LDL R20, [R1+0x7a0] ;  /* 0x0007a00001147983 */ /* 0x000ee40000100800 */
[----:B------:R-:W3:Y:S01]  /*85850*/  LDL R21, [R1+0x7a4] ;  /* 0x0007a40001157983 */ /* 0x000ee20000100800 */
[----:B----4-:R-:W-:Y:S01]  /*85860*/  HMMA.16816.F32 R8, R16, R24, R8 ;  /* 0x000000181008723c */ /* 0x010fe20000001808 */
[----:B---3--:R0:W-:Y:S04]  /*85870*/  STL.64 [R1+0x4920], R20 ;  /* 0x0049201401007387 */ /* 0x0081e80000100a00 */
[----:B0-----:R-:W3:Y:S01]  /*85880*/  LDL.64 R20, [R1+0x7c0] ;  /* 0x0007c00001147983 */ /* 0x001ee20000100a00 */
[----:B------:R-:W-:-:S03]  /*85890*/  IMAD.MOV.U32 R14, RZ, RZ, R24 ;  /* 0x000000ffff0e7224 */ /* 0x000fc600078e0018 */
[----:B---3--:R0:W-:Y:S02]  /*858a0*/  STL.64 [R1+0x4938], R20 ;  /* 0x0049381401007387 */ /* 0x0081e40000100a00 */
[----:B0-----:R-:W-:Y:S02]  /*858b0*/  IMAD.MOV.U32 R20, RZ, RZ, R4 ;  /* 0x000000ffff147224 */ /* 0x001fe400078e0004 */
[----:B------:R-:W3:Y:S10]  /*858c0*/  LDL.LU R4, [R1+0x4950] ;  /* 0x0049500001047983 */ /* 0x000ef40000300800 */
[----:B------:R-:W-:Y:S02]  /*858d0*/  STL.64 [R1+0xcb0], R8 ;  /* 0x000cb00801007387 */ /* 0x000fe40000100a00 */
[----:B------:R-:W-:Y:S02]  /*858e0*/  STL.64 [R1+0xcb8], R10 ;  /* 0x000cb80a01007387 */ /* 0x000fe40000100a00 */
[----:B------:R-:W-:Y:S01]  /*858f0*/  STL [R1+0x4930], R14 ;  /* 0x0049300e01007387 */ /* 0x000fe20000100800 */
[----:B--2---:R0:W-:Y:S04]  /*85900*/  STL.64 [R1+0x4928], R12 ;  /* 0x0049280c01007387 */ /* 0x0041e80000100a00 */
[----:B0-----:R-:W2:Y:S01]  /*85910*/  LDL.LU R12, [R1+0x1520] ;  /* 0x00152000010c7983 */ /* 0x001ea20000300800 */
[----:B------:R-:W2:Y:S02]  /*85920*/  LDL.LU R13, [R1+0x1524] ;  /* 0x00152400010d7983 */ /* 0x000ea40000300800 */
[----:B------:R-:W4:Y:S02]  /*85930*/  LDL.LU R14, [R1+0x1528] ;  /* 0x00152800010e7983 */ /* 0x000f240000300800 */
[----:B------:R-:W4:Y:S02]  /*85940*/  LDL.LU R15, [R1+0x152c] ;  /* 0x00152c00010f7983 */ /* 0x000f240000300800 */
        /* <DEDUP_REMOVED lines=8> */
[----:B------:R-:W3:Y:S04]  /*859d0*/  LDL R8, [R1+0x790] ;  /* 0x0007900001087983 */ /* 0x000ee80000100800 */
[----:B------:R-:W3:Y:S01]  /*859e0*/  LDL R9, [R1+0x794] ;  /* 0x0007940001097983 */ /* 0x000ee20000100800 */
[----:B------:R-:W3:Y:S02]  /*859f0*/  LDL.LU R5, [R1+0x14f4] ;  /* 0x0014f40001057983 */ /* 0x000ee40000300800 */
[----:B------:R-:W3:Y:S02]  /*85a00*/  LDL.LU R6, [R1+0x14f8] ;  /* 0x0014f80001067983 */ /* 0x000ee40000300800 */
[----:B------:R-:W3:Y:S01]  /*85a10*/  LDL.LU R7, [R1+0x14fc] ;  /* 0x0014fc0001077983 */ /* 0x000ee20000300800 */
[----:B------:R-:W4:Y:S01]  /*85a20*/  LDL.64 R24, [R1+0x740] ;  /* 0x0007400001187983 */ /* 0x000f220000100a00 */
[----:B------:R-:W-:Y:S01]  /*85a30*/  IMAD.MOV.U32 R29, RZ, RZ, R11 ;  /* 0x000000ffff1d7224 */ /* 0x000fe200078e000b */
[C---:B--2---:R-:W-:Y:S02]  /*85a40*/  HMMA.16816.F32 R20, R16.reuse, R20, R12 ;  /* 0x000000141014723c */ /* 0x044fe4000000180c */
[----:B----4-:R0:W-:Y:S04]  /*85a50*/  STL.64 [R1+0x48b0], R24 ;  /* 0x0048b01801007387 */ /* 0x0101e80000100a00 */
[----:B0-----:R-:W2:Y:S01]  /*85a60*/  LDL.LU R24, [R1+0x1510] ;  /* 0x0015100001187983 */ /* 0x001ea20000300800 */
[----:B------:R-:W2:Y:S02]  /*85a70*/  LDL.LU R25, [R1+0x1514] ;  /* 0x0015140001197983 */ /* 0x000ea40000300800 */
[----:B------:R-:W2:Y:S02]  /*85a80*/  LDL.LU R26, [R1+0x1518] ;  /* 0x00151800011a7983 */ /* 0x000ea40000300800 */
[----:B------:R-:W2:Y:S01]  /*85a90*/  LDL.LU R27, [R1+0x151c] ;  /* 0x00151c00011b7983 */ /* 0x000ea20000300800 */
[----:B------:R-:W-:Y:S01]  /*85aa0*/  STL [R1+0x3ca8], R29 ;  /* 0x003ca81d01007387 */ /* 0x000fe20000100800 */
[----:B------:R-:W4:Y:S02]  /*85ab0*/  LDL.LU.64 R14, [R1+0x4948] ;  /* 0x00494800010e7983 */ /* 0x000f240000300a00 */
[----:B------:R-:W4:Y:S08]  /*85ac0*/  LDL.LU.64 R12, [R1+0x4940] ;  /* 0x00494000010c7983 */ /* 0x000f300000300a00 */
[----:B------:R0:W-:Y:S01]  /*85ad0*/  STL.64 [R1+0x13e0], R20 ;  /* 0x0013e01401007387 */ /* 0x0001e20000100a00 */
[----:B------:R-:W-:Y:S04]  /*85ae0*/  STL.64 [R1+0x13e8], R22 ;  /* 0x0013e81601007387 */ /* 0x000fe80000100a00 */
[----:B0-----:R-:W4:Y:S02]  /*85af0*/  LDL.LU.64 R20, [R1+0x4938] ;  /* 0x0049380001147983 */ /* 0x001f240000300a00 */
[C---:B----4-:R-:W-:Y:S11]  /*85b00*/  HMMA.16816.F32 R12, R16.reuse, R20, R12 ;  /* 0x00000014100c723c */ /* 0x050ff6000000180c */
[----:B------:R-:W-:Y:S11]  /*85b10*/  @!UPT UIADD3 URZ, URZ, URZ, URZ ;  /* 0x0000003f3f3ff290 */ /* 0x000ff6000fffe03f */
[----:B------:R-:W-:Y:S01]  /*85b20*/  @!UPT UIADD3 URZ, URZ, URZ, URZ ;  /* 0x0000003f3f3ff290 */ /* 0x000fe2000fffe03f */
[----:B------:R-:W-:Y:S01]  /*85b30*/  STL.64 [R1+0xcf0], R12 ;  /* 0x000cf00c01007387 */ /* 0x000fe20000100a00 */
[----:B------:R0:W-:Y:S03]  /*85b40*/  STL.64 [R1+0xcf8], R14 ;  /* 0x000cf80e01007387 */ /* 0x0001e60000100a00 */
[----:B0-----:R-:W4:Y:S01]  /*85b50*/  LDL.LU R14, [R1+0x4930] ;  /* 0x00493000010e7983 */ /* 0x001f220000300800 */
[----:B------:R-:W2:Y:S02]  /*85b60*/  LDL.LU.64 R12, [R1+0x4928] ;  /* 0x00492800010c7983 */ /* 0x000ea40000300a00 */
[----:B------:R-:W-:Y:S02]  /*85b70*/  IMAD.MOV.U32 R29, RZ, RZ, R20 ;  /* 0x000000ffff1d7224 */ /* 0x000fe400078e0014 */
[----:B------:R-:W-:Y:S02]  /*85b80*/  IMAD.MOV.U32 R15, RZ, RZ, R21 ;  /* 0x000000ffff0f7224 */ /* 0x000fe400078e0015 */
[----:B------:R-:W3:Y:S01]  /*85b90*/  LDL.LU.64 R20, [R1+0x4920] ;  /* 0x0049200001147983 */ /* 0x000ee20000300a00 */
[----:B--2---:R-:W-:Y:S11]  /*85ba0*/  HMMA.16816.F32 R24, R16, R12, R24 ;  /* 0x0000000c1018723c */ /* 0x004ff60000001818 */
[----:B------:R-:W-:Y:S11]  /*85bb0*/  @!UPT UIADD3 URZ, URZ, URZ, URZ ;  /* 0x0000003f3f3ff290 */ /* 0x000ff6000fffe03f */
[----:B------:R-:W-:Y:S01]  /*85bc0*/  @!UPT UIADD3 URZ, URZ, URZ, URZ ;  /* 0x0000003f3f3ff290 */ /* 0x000fe2000fffe03f */
[----:B------:R0:W-:Y:S01]  /*85bd0*/  STL.64 [R1+0xd20], R24 ;  /* 0x000d201801007387 */ /* 0x0001e20000100a00 */
[----:B------:R1:W-:Y:S03]  /*85be0*/  STL.64 [R1+0xd28], R26 ;  /* 0x000d281a01007387 */ /* 0x0003e60000100a00 */
[----:B0-----:R-:W2:Y:S01]  /*85bf0*/  LDL.LU R24, [R1+0x14b0] ;  /* 0x0014b00001187983 */ /* 0x001ea20000300800 */
[----:B------:R-:W2:Y:S02]  /*85c00*/  LDL.LU R25, [R1+0x14b4] ;  /* 0x0014b40001197983 */ /* 0x000ea40000300800 */
[----:B-1----:R-:W2:Y:S02]  /*85c10*/  LDL.LU R26, [R1+0x14b8] ;  /* 0x0014b800011a7983 */ /* 0x002ea40000300800 */
[----:B------:R-:W2:Y:S02]  /*85c20*/  LDL.LU R27, [R1+0x14bc] ;  /* 0x0014bc00011b7983 */ /* 0x000ea40000300800 */
[----:B--2---:R-:W-:Y:S01]  /*85c30*/  STL.64 [R1+0x48c0], R26 ;  /* 0x0048c01a01007387 */ /* 0x004fe20000100a00 */
[----:B------:R0:W-:Y:S02]  /*85c40*/  STL.64 [R1+0x48b8], R24 ;  /* 0x0048b81801007387 */ /* 0x0001e40000100a00 */
[----:B0-----:R-:W-:-:S02]  /*85c50*/  IMAD.MOV.U32 R24, RZ, RZ, R28 ;  /* 0x000000ffff187224 */ /* 0x001fc400078e001c */
[----:B------:R-:W-:Y:S01]  /*85c60*/  IMAD.MOV.U32 R25, RZ, RZ, R3 ;  /* 0x000000ffff197224 */ /* 0x000fe200078e0003 */
[----:B------:R-:W2:Y:S01]  /*85c70*/  LDL.LU R28, [R1+0x4918] ;  /* 0x00491800011c7983 */ /* 0x000ea20000300800 */
[----:B------:R-:W2:Y:S03]  /*85c80*/  LDL.LU R3, [R1+0x4914] ;  /* 0x0049140001037983 */ /* 0x000ea60000300800 */
[----:B------:R0:W-:Y:S04]  /*85c90*/  STL.64 [R1+0x48d8], R24 ;  /* 0x0048d81801007387 */ /* 0x0001e80000100a00 */
[----:B0-----:R-:W3:Y:S01]  /*85ca0*/  LDL.LU R24, [R1+0x1500] ;  /* 0x0015000001187983 */ /* 0x001ee20000300800 */
[----:B------:R-:W3:Y:S02]  /*85cb0*/  LDL.LU R25, [R1+0x1504] ;  /* 0x0015040001197983 */ /* 0x000ee40000300800 */
[----:B------:R-:W3:Y:S02]  /*85cc0*/  LDL.LU R26, [R1+0x1508] ;  /* 0x00150800011a7983 */ /* 0x000ee40000300800 */
[----:B------:R-:W3:Y:S01]  /*85cd0*/  LDL.LU R27, [R1+0x150c] ;  /* 0x00150c00011b7983 */ /* 0x000ee20000300800 */
[----:B------:R0:W-:Y:S01]  /*85ce0*/  STL.64 [R1+0x4800], R12 ;  /* 0x0048000c01007387 */ /* 0x0001e20000100a00 */
[----:B----4-:R1:W-:Y:S03]  /*85cf0*/  STL.64 [R1+0x48e8], R14 ;  /* 0x0048e80e01007387 */ /* 0x0103e60000100a00 */
[----:B0-----:R-:W2:Y:S01]  /*85d00*/  LDL.LU R12, [R1+0x14e0] ;  /* 0x0014e000010c7983 */ /* 0x001ea20000300800 */
[----:B------:R-:W2:Y:S02]  /*85d10*/  LDL.LU R13, [R1+0x14e4] ;  /* 0x0014e400010d7983 */ /* 0x000ea40000300800 */
[----:B-1----:R-:W2:Y:S02]  /*85d20*/  LDL.LU R14, [R1+0x14e8] ;  /* 0x0014e800010e7983 */ /* 0x002ea40000300800 */
[----:B------:R-:W2:Y:S01]  /*85d30*/  LDL.LU R15, [R1+0x14ec] ;  /* 0x0014ec00010f7983 */ /* 0x000ea20000300800 */
[C---:B---3--:R-:W-:Y:S01]  /*85d40*/  HMMA.16816.F32 R24, R16.reuse, R20, R24 ;  /* 0x000000141018723c */ /* 0x048fe20000001818 */
[----:B------:R-:W3:Y:S11]  /*85d50*/  LDL.LU R20, [R1+0x14d0] ;  /* 0x0014d00001147983 */ /* 0x000ef60000300800 */
[----:B------:R-:W-:Y:S11]  /*85d60*/  @!UPT UIADD3 URZ, URZ, URZ, URZ ;  /* 0x0000003f3f3ff290 */ /* 0x000ff6000fffe03f */
[----:B------:R0:W-:Y:S01]  /*85d70*/  STL.64 [R1+0xd90], R24 ;  /* 0x000d901801007387 */ /* 0x0001e20000100a00 */
[----:B------:R-:W-:Y:S02]  /*85d80*/  STL.64 [R1+0xd98], R26 ;  /* 0x000d981a01007387 */ /* 0x000fe40000100a00 */
[----:B------:R-:W3:Y:S02]  /*85d90*/  LDL.LU R21, [R1+0x14d4] ;  /* 0x0014d40001157983 */ /* 0x000ee40000300800 */
[----:B------:R-:W2:Y:S01]  /*85da0*/  LDL.LU R22, [R1+0x14d8] ;  /* 0x0014d80001167983 */ /* 0x000ea20000300800 */
[----:B------:R-:W2:Y:S01]  /*85db0*/  LDL.LU R23, [R1+0x14dc] ;  /* 0x0014dc0001177983 */ /* 0x000ea20000300800 */
[----:B------:R-:W-:Y:S03]  /*85dc0*/  HMMA.16816.F32 R8, R16, R8, R4 ;  /* 0x000000081008723c */ /* 0x000fe60000001804 */
[----:B--2---:R-:W-:Y:S01]  /*85dd0*/  STL.64 [R1+0x48f8], R22 ;  /* 0x0048f81601007387 */ /* 0x004fe20000100a00 */
[----:B---3--:R1:W-:Y:S02]  /*85de0*/  STL.64 [R1+0x48f0], R20 ;  /* 0x0048f01401007387 */ /* 0x0083e40000100a00 */
[----:B0-----:R-:W2:Y:S01]  /*85df0*/  LDL.64 R24, [R1+0x770] ;  /* 0x0007700001187983 */ /* 0x001ea20000100a00 */
[----:B-1----:R-:W2:Y:S01]  /*85e00*/  LDL.64 R20, [R1+0x780] ;  /* 0x0007800001147983 */ /* 0x002ea20000100a00 */
[----:B------:R-:W3:Y:S11]  /*85e10*/  LDL.LU R5, [R1+0x4910] ;  /* 0x0049100001057983 */ /* 0x000ef60000300800 */
[----:B------:R-:W-:Y:S04]  /*85e20*/  @!UPT UIADD3 URZ, URZ, URZ, URZ ;  /* 0x0000003f3f3ff290 */ /* 0x000fe8000fffe03f */
[----:B------:R0:W-:Y:S02]  /*85e30*/  STL.64 [R1+0xe10], R8 ;  /* 0x000e100801007387 */ /* 0x0001e40000100a00 */
[----:B------:R-:W-:Y:S01]  /*85e40*/  STL.64 [R1+0xe18], R10 ;  /* 0x000e180a01007387 */ /* 0x000fe20000100a00 */
[----:B0-----:R-:W2:Y:S04]  /*85e50*/  LDL.LU.64 R8, [R1+0x4908] ;  /* 0x0049080001087983 */ /* 0x001ea80000300a00 */
[----:B---3--:R-:W0:Y:S04]  /*85e60*/  LDSM.16.MT88.4 R4, [R5+0x24100] ;  /* 0x024100000504783b */ /* 0x008e280000004200 */
[----:B0-----:R0:W-:Y:S01]  /*85e70*/  STL [R1+0x46fc], R4 ;  /* 0x0046fc0401007387 */ /* 0x0011e20000100800 */
[----:B------:R1:W-:Y:S02]  /*85e80*/  STL [R1+0x46f8], R5 ;  /* 0x0046f80501007387 */ /* 0x0003e40000100800 */
[----:B------:R3:W-:Y:S02]  /*85e90*/  STL [R1+0x46f4], R6 ;  /* 0x0046f40601007387 */ /* 0x0007e40000100800 */
[----:B------:R2:W-:Y:S02]  /*85ea0*/  STL [R1+0x46f0], R7 ;  /* 0x0046f00701007387 */ /* 0x0005e40000100800 */
[----:B0-----:R-:W-:-:S02]  /*85eb0*/  IMAD.MOV.U32 R4, RZ, RZ, R3 ;  /* 0x000000ffff047224 */ /* 0x001fc400078e0003 */
[----:B-1----:R-:W-:Y:S01]  /*85ec0*/  IMAD.MOV.U32 R5, RZ, RZ, R28 ;  /* 0x000000ffff057224 */ /* 0x002fe200078e001c */
[----:B------:R-:W4:Y:S01]  /*85ed0*/  LDL.LU R3, [R1+0x4904] ;  /* 0x0049040001037983 */ /* 0x000f220000300800 */
[----:B------:R-:W4:Y:S02]  /*85ee0*/  LDL.LU R28, [R1+0x4900] ;  /* 0x00490000011c7983 */ /* 0x000f240000300800 */
[----:B---3--:R-:W3:Y:S02]  /*85ef0*/  LDL.LU R6, [R1+0x1498] ;  /* 0x0014980001067983 */ /* 0x008ee40000300800 */
[----:B--2---:R-:W3:Y:S01]  /*85f00*/  LDL.LU R7, [R1+0x149c] ;  /* 0x00149c0001077983 */ /* 0x004ee20000300800 */
[----:B------:R-:W-:Y:S01]  /*85f10*/  HMMA.16816.F32 R12, R16, R20, R12 ;  /* 0x00000014100c723c */ /* 0x000fe2000000180c */
[----:B------:R-:W-:Y:S02]  /*85f20*/  IMAD.MOV.U32 R11, RZ, RZ, R20 ;  /* 0x000000ffff0b7224 */ /* 0x000fe400078e0014 */
[----:B------:R-:W-:Y:S01]  /*85f30*/  IMAD.MOV.U32 R10, RZ, RZ, R21 ;  /* 0x000000ffff0a7224 */ /* 0x000fe200078e0015 */
[----:B---3--:R-:W-:Y:S01]  /*85f40*/  STL.64 [R1+0x48d0], R6 ;  /* 0x0048d00601007387 */ /* 0x008fe20000100a00 */
[----:B------:R0:W-:Y:S03]  /*85f50*/  STL.64 [R1+0x48c8], R4 ;  /* 0x0048c80401007387 */ /* 0x0001e60000100a00 */
[----:B0-----:R-:W2:Y:S01]  /*85f60*/  LDL.LU R4, [R1+0x14c0] ;  /* 0x0014c00001047983 */ /* 0x001ea20000300800 */
[----:B------:R-:W2:Y:S02]  /*85f70*/  LDL.LU R5, [R1+0x14c4] ;  /* 0x0014c40001057983 */ /* 0x000ea40000300800 */
[----:B------:R-:W3:Y:S02]  /*85f80*/  LDL.LU.64 R22, [R1+0x48f8] ;  /* 0x0048f80001167983 */ /* 0x000ee40000300a00 */
[----:B------:R-:W3:Y:S02]  /*85f90*/  LDL.LU.64 R20, [R1+0x48f0] ;  /* 0x0048f00001147983 */ /* 0x000ee40000300a00 */
[----:B----4-:R-:W-:-:S02]  /*85fa0*/  IMAD.MOV.U32 R6, RZ, RZ, R28 ;  /* 0x000000ffff067224 */ /* 0x010fc400078e001c */
[----:B------:R-:W-:-:S07]  /*85fb0*/  IMAD.MOV.U32 R7, RZ, RZ, R3 ;  /* 0x000000ffff077224 */ /* 0x000fce00078e0003 */
[----:B------:R-:W-:Y:S01]  /*85fc0*/  IMAD.MOV.U32 R28, RZ, RZ, R14 ;  /* 0x000000ffff1c7224 */ /* 0x000fe200078e000e */
[----:B------:R0:W-:Y:S01]  /*85fd0*/  STL.64 [R1+0xe30], R12 ;  /* 0x000e300c01007387 */ /* 0x0001e20000100a00 */
[----:B------:R-:W-:Y:S02]  /*85fe0*/  IMAD.MOV.U32 R3, RZ, RZ, R15 ;  /* 0x000000ffff037224 */ /* 0x000fe400078e000f */
[----:B------:R-:W4:Y:S02]  /*85ff0*/  LDL.LU.64 R14, [R1+0x48e8] ;  /* 0x0048e800010e7983 */ /* 0x000f240000300a00 */
[----:B0-----:R-:W-:Y:S01]  /*86000*/  IMAD.MOV.U32 R12, RZ, RZ, R29 ;  /* 0x000000ffff0c7224 */ /* 0x001fe200078e001d */
[----:B---3--:R-:W-:Y:S01]  /*86010*/  HMMA.16816.F32 R20, R16, R24, R20 ;  /* 0x000000181014723c */ /* 0x008fe20000001814 */
[----:B----4-:R-:W-:-:S05]  /*86020*/  IMAD.MOV.U32 R13, RZ, RZ, R15 ;  /* 0x000000ffff0d7224 */ /* 0x010fca00078e000f */
[----:B------:R-:W-:Y:S01]  /*86030*/  STL.64 [R1+0x4818], R12 ;  /* 0x0048180c01007387 */ /* 0x000fe20000100a00 */
[----:B------:R-:W-:Y:S02]  /*86040*/  STL.64 [R1+0x47e8], R10 ;  /* 0x0047e80a01007387 */ /* 0x000fe40000100a00 */
[----:B------:R0:W-:Y:S02]  /*86050*/  STL.64 [R1+0x47e0], R8 ;  /* 0x0047e00801007387 */ /* 0x0001e40000100a00 */
[----:B0-----:R-:W3:Y:S04]  /*86060*/  LDL R8, [R1+0x750] ;  /* 0x0007500001087983 */ /* 0x001ee80000100800 */
[----:B------:R-:W3:Y:S01]  /*86070*/  LDL R9, [R1+0x754] ;  /* 0x0007540001097983 */ /* 0x000ee20000100800 */
[----:B------:R0:W-:Y:S02]  /*86080*/  STL [R1+0x3d20], R3 ;  /* 0x003d200301007387 */ /* 0x0001e40000100800 */
[----:B------:R-:W-:Y:S05]  /*86090*/  STL [R1+0x3cac], R28 ;  /* 0x003cac1c01007387 */ /* 0x000fea0000100800 */
[----:B------:R1:W-:Y:S01]  /*860a0*/  STL.64 [R1+0xe90], R20 ;  /* 0x000e901401007387 */ /* 0x0003e20000100a00 */
[----:B------:R4:W-:Y:S01]  /*860b0*/  STL.64 [R1+0xe98], R22 ;  /* 0x000e981601007387 */ /* 0x0009e20000100a00 */
[----:B0-----:R-:W-:-:S02]  /*860c0*/  IMAD.MOV.U32 R3, RZ, RZ, R25 ;  /* 0x000000ffff037224 */ /* 0x001fc400078e0019 */
[----:B-1----:R-:W-:Y:S01]  /*860d0*/  IMAD.MOV.U32 R20, RZ, RZ, R24 ;  /* 0x000000ffff147224 */ /* 0x002fe200078e0018 */
[----:B----4-:R-:W4:Y:S01]  /*860e0*/  LDL.LU R22, [R1+0x48e0] ;  /* 0x0048e00001167983 */ /* 0x010f220000300800 */
[----:B------:R-:W2:Y:S02]  /*860f0*/  LDL.LU.64 R24, [R1+0x48d8] ;  /* 0x0048d80001187983 */ /* 0x000ea40000300a00 */
[C---:B--2---:R-:W-:Y:S01]  /*86100*/  HMMA.16816.F32 R24, R16.reuse, R24, R4 ;  /* 0x000000181018723c */ /* 0x044fe20000001804 */
[----:B------:R-:W2:Y:S01]  /*86110*/  LDL.LU.64 R6, [R1+0x48d0] ;  /* 0x0048d00001067983 */ /* 0x000ea20000300a00 */
[----:B------:R-:W2:Y:S11]  /*86120*/  LDL.LU.64 R4, [R1+0x48c8] ;  /* 0x0048c80001047983 */ /* 0x000eb60000300a00 */
[----:B------:R-:W-:Y:S10]  /*86130*/  @!UPT UIADD3 URZ, URZ, URZ, URZ ;  /* 0x0000003f3f3ff290 */ /* 0x000ff4000fffe03f */
[----:B------:R-:W-:Y:S01]  /*86140*/  STL.64 [R1+0xf40], R24 ;  /* 0x000f401801007387 */ /* 0x000fe20000100a00 */
[----:B------:R0:W-:Y:S03]  /*86150*/  STL.64 [R1+0xf48], R26 ;  /* 0x000f481a01007387 */ /* 0x0001e60000100a00 */
[----:B0-----:R-:W3:Y:S01]  /*86160*/  LDL.LU.64 R26, [R1+0x48c0] ;  /* 0x0048c000011a7983 */ /* 0x001ee20000300a00 */
[----:B------:R-:W3:Y:S02]  /*86170*/  LDL.LU.64 R24, [R1+0x48b8] ;  /* 0x0048b80001187983 */ /* 0x000ee40000300a00 */
[C---:B---3--:R-:W-:Y:S01]  /*86180*/  HMMA.16816.F32 R8, R16.reuse, R8, R24 ;  /* 0x000000081008723c */ /* 0x048fe20000001818 */
[----:B------:R-:W2:Y:S01]  /*86190*/  LDL.LU.64 R24, [R1+0x48b0] ;  /* 0x0048b00001187983 */ /* 0x000ea20000300a00 */
[----:B------:R-:W3:Y:S06]  /*861a0*/  LDL.64 R12, [R1+0x7d0] ;  /* 0x0007d000010c7983 */ /* 0x000eec0000100a00 */
[----:B--2---:R-:W-:Y:S01]  /*861b0*/  HMMA.16816.F32 R4, R16, R24, R4 ;  /* 0x000000181004723c */ /* 0x004fe20000001804 */
[----:B---3--:R0:W-:Y:S11]  /*861c0*/  STL.64 [R1+0x4830], R12 ;  /* 0x0048300c01007387 */ /* 0x0081f60000100a00 */
[----:B------:R-:W-:Y:S03]  /*861d0*/  @!UPT UIADD3 URZ, URZ, URZ, URZ ;  /* 0x0000003f3f3ff290 */ /* 0x000fe6000fffe03f */
[----:B------:R-:W-:Y:S02]  /*861e0*/  STL.64 [R1+0xf80], R8 ;  /* 0x000f800801007387 */ /* 0x000fe40000100a00 */
[----:B------:R-:W-:Y:S02]  /*861f0*/  STL.64 [R1+0xf88], R10 ;  /* 0x000f880a01007387 */ /* 0x000fe40000100a00 */
[----:B0-----:R-:W-:Y:S02]  /*86200*/  IMAD.MOV.U32 R12, RZ, RZ, R14 ;  /* 0x000000ffff0c7224 */ /* 0x001fe400078e000e */
[----:B------:R-:W-:Y:S02]  /*86210*/  IMAD.MOV.U32 R13, RZ, RZ, R2 ;  /* 0x000000ffff0d7224 */ /* 0x000fe400078e0002 */
[----:B------:R-:W-:Y:S01]  /*86220*/  STL.64 [R1+0x13c0], R4 ;  /* 0x0013c00401007387 */ /* 0x000fe20000100a00 */
[----:B------:R-:W-:Y:S02]  /*86230*/  STL.64 [R1+0x13c8], R6 ;  /* 0x0013c80601007387 */ /* 0x000fe40000100a00 */
[----:B------:R0:W-:Y:S02]  /*86240*/  STL.64 [R1+0x4858], R12 ;  /* 0x0048580c01007387 */ /* 0x0001e40000100a00 */
[----:B0-----:R-:W2:Y:S01]  /*86250*/  LDL.LU R12, [R1+0x1440] ;  /* 0x00144000010c7983 */ /* 0x001ea20000300800 */
[----:B------:R-:W2:Y:S02]  /*86260*/  LDL.LU R13, [R1+0x1444] ;  /* 0x00144400010d7983 */ /* 0x000ea40000300800 */
[----:B------:R-:W3:Y:S02]  /*86270*/  LDL.LU R14, [R1+0x1448] ;  /* 0x00144800010e7983 */ /* 0x000ee40000300800 */
[----:B------:R-:W3:Y:S02]  /*86280*/  LDL.LU R15, [R1+0x144c] ;  /* 0x00144c00010f7983 */ /* 0x000ee40000300800 */
[----:B---3--:R-:W-:Y:S01]  /*86290*/  STL.64 [R1+0x4868], R14 ;  /* 0x0048680e01007387 */ /* 0x008fe20000100a00 */
[----:B--2---:R-:W-:Y:S02]  /*862a0*/  STL.64 [R1+0x4860], R12 ;  /* 0x0048600c01007387 */ /* 0x004fe40000100a00 */
[----:B------:R-:W2:Y:S02]  /*862b0*/  LDL R8, [R1+0x700] ;  /* 0x0007000001087983 */ /* 0x000ea40000100800 */
[----:B------:R-:W2:Y:S02]  /*862c0*/  LDL R9, [R1+0x704] ;  /* 0x0007040001097983 */ /* 0x000ea40000100800 */
[----:B--2---:R0:W-:Y:S04]  /*862d0*/  STL.64 [R1+0x4870], R8 ;  /* 0x0048700801007387 */ /* 0x0041e80000100a00 */
[----:B0-----:R-:W2:Y:S01]  /*862e0*/  LDL R8, [R1+0x710] ;  /* 0x0007100001087983 */ /* 0x001ea20000100800 */
[----:B------:R-:W-:-:S02]  /*862f0*/  IMAD.MOV.U32 R9, RZ, RZ, R0 ;  /* 0x000000ffff097224 */ /* 0x000fc400078e0000 */
[----:B------:R-:W3:Y:S03]  /*86300*/  LDL.LU R0, [R1+0x48a8] ;  /* 0x0048a80001007983 */ /* 0x000ee60000300800 */
[----:B--2---:R0:W-:Y:S01]  /*86310*/  STL.64 [R1+0x4888], R8 ;  /* 0x0048880801007387 */ /* 0x0041e20000100a00 */
        /* <DEDUP_REMOVED lines=8> */
[----:B--2---:R-:W-:Y:S01]  /*863a0*/  STL.64 [R1+0x4898], R6 ;  /* 0x0048980601007387 */ /* 0x004fe20000100a00 */
[----:B------:R1:W-:Y:S02]  /*863b0*/  STL.64 [R1+0x4890], R4 ;  /* 0x0048900401007387 */ /* 0x0003e40000100a00 */
[----:B0-----:R-:W2:Y:S02]  /*863c0*/  LDL.64 R8, [R1+0x720] ;  /* 0x0007200001087983 */ /* 0x001ea40000100a00 */
[----:B------:R-:W-:-:S02]  /*863d0*/  IMAD.MOV.U32 R23, RZ, RZ, R24 ;  /* 0x000000ffff177224 */ /* 0x000fc400078e0018 */
[----:B------:R-:W-:Y:S01]  /*863e0*/  IMAD.MOV.U32 R21, RZ, RZ, R25 ;  /* 0x000000ffff157224 */ /* 0x000fe200078e0019 */
[----:B-1----:R-:W3:Y:S04]  /*863f0*/  LDL R4, [R1+0x730] ;  /* 0x0007300001047983 */ /* 0x002ee80000100800 */
[----:B--2---:R0:W-:Y:S04]  /*86400*/  STL.64 [R1+0x48a0], R8 ;  /* 0x0048a00801007387 */ /* 0x0041e80000100a00 */
[----:B0-----:R-:W2:Y:S01]  /*86410*/  LDL.LU R8, [R1+0x1480] ;  /* 0x0014800001087983 */ /* 0x001ea20000300800 */
[----:B------:R-:W2:Y:S02]  /*86420*/  LDL.LU R9, [R1+0x1484] ;  /* 0x0014840001097983 */ /* 0x000ea40000300800 */
[----:B------:R-:W2:Y:S02]  /*86430*/  LDL.LU R10, [R1+0x1488] ;  /* 0x00148800010a7983 */ /* 0x000ea40000300800 */
[----:B------:R-:W2:Y:S01]  /*86440*/  LDL.LU R11, [R1+0x148c] ;  /* 0x00148c00010b7983 */ /* 0x000ea20000300800 */
[----:B------:R-:W-:Y:S01]  /*86450*/  STL.64 [R1+0x4880], R14 ;  /* 0x0048800e01007387 */ /* 0x000fe20000100a00 */
[----:B------:R0:W-:Y:S03]  /*86460*/  STL.64 [R1+0x4878], R12 ;  /* 0x0048780c01007387 */ /* 0x0001e60000100a00 */
[----:B0-----:R-:W2:Y:S01]  /*86470*/  LDL.LU R12, [R1+0x1460] ;  /* 0x00146000010c7983 */ /* 0x001ea20000300800 */
[----:B------:R-:W2:Y:S02]  /*86480*/  LDL.LU R13, [R1+0x1464] ;  /* 0x00146400010d7983 */ /* 0x000ea40000300800 */
[----:B------:R-:W2:Y:S02]  /*86490*/  LDL.LU R14, [R1+0x1468] ;  /* 0x00146800010e7983 */ /* 0x000ea40000300800 */
[----:B------:R-:W2:Y:S01]  /*864a0*/  LDL.LU R15, [R1+0x146c] ;  /* 0x00146c00010f7983 */ /* 0x000ea20000300800 */
[----:B------:R-:W2:Y:S01]  /*864b0*/  LDL.64 R24, [R1+0x6f0] ;  /* 0x0006f00001187983 */ /* 0x000ea20000100a00 */
[----:B----4-:R-:W-:Y:S02]  /*864c0*/  STL.64 [R1+0x47f8], R22 ;  /* 0x0047f81601007387 */ /* 0x010fe40000100a00 */
        /* <DEDUP_REMOVED lines=11> */
[----:B---3--:R-:W-:-:S07]  /*86580*/  IMAD.MOV.U32 R5, RZ, RZ, R0 ;  /* 0x000000ffff057224 */ /* 0x008fce00078e0000 */
[C---:B------:R-:W-:Y:S01]  /*86590*/  HMMA.16816.F32 R4, R16.reuse, R4, R8 ;  /* 0x000000041004723c */ /* 0x040fe20000001808 */
        /* <DEDUP_REMOVED lines=12> */
[----:B------:R-:W3:Y:S01]  /*86660*/  LDL.LU.64 R8, [R1+0x48a0] ;  /* 0x0048a00001087983 */ /* 0x000ee20000300a00 */
[----:B------:R-:W-:Y:S02]  /*86670*/  STL.64 [R1+0x1370], R4 ;  /* 0x0013700401007387 */ /* 0x000fe40000100a00 */
[----:B------:R0:W-:Y:S02]  /*86680*/  STL.64 [R1+0x1378], R6 ;  /* 0x0013780601007387 */ /* 0x0001e40000100a00 */
[----:B0-----:R-:W3:Y:S01]  /*86690*/  LDL.LU.64 R6, [R1+0x4898] ;  /* 0x0048980001067983 */ /* 0x001ee20000300a00 */
        /* <DEDUP_REMOVED lines=8> */
[----:B------:R-:W3:Y:S02]  /*86720*/  LDL.LU.64 R8, [R1+0x4888] ;  /* 0x0048880001087983 */ /* 0x000ee40000300a00 */
[C---:B---3--:R-:W-:Y:S02]  /*86730*/  HMMA.16816.F32 R8, R16.reuse, R8, R12 ;  /* 0x000000081008723c */ /* 0x048fe4000000180c */
[----:B------:R-:W3:Y:S01]  /*86740*/  LDL.LU.64 R14, [R1+0x4880] ;  /* 0x00488000010e7983 */ /* 0x000ee20000300a00 */
[----:B------:R-:W3:Y:S11]  /*86750*/  LDL.LU.64 R12, [R1+0x4878] ;  /* 0x00487800010c7983 */ /* 0x000ef60000300a00 */
[----:B------:R-:W-:Y:S09]  /*86760*/  @!UPT UIADD3 URZ, URZ, URZ, URZ ;  /* 0x0000003f3f3ff290 */ /* 0x000ff2000fffe03f */
[----:B------:R0:W-:Y:S01]  /*86770*/  STL.64 [R1+0x1350], R8 ;  /* 0x0013500801007387 */ /* 0x0001e20000100a00 */
[----:B------:R3:W-:Y:S03]  /*86780*/  STL.64 [R1+0x1358], R10 ;  /* 0x0013580a01007387 */ /* 0x0007e60000100a00 */
[----:B0-----:R-:W3:Y:S02]  /*86790*/  LDL.LU.64 R8, [R1+0x4870] ;  /* 0x0048700001087983 */ /* 0x001ee40000300a00 */
[----:B---3--:R-:W-:Y:S02]  /*867a0*/  HMMA.16816.F32 R8, R16, R8, R12 ;  /* 0x000000081008723c */ /* 0x008fe4000000180c */
[----:B------:R-:W3:Y:S01]  /*867b0*/  LDL.LU.64 R14, [R1+0x4868] ;  /* 0x00486800010e7983 */ /* 0x000ee20000300a00 */
[----:B------:R-:W3:Y:S02]  /*867c0*/  LDL.LU.64 R12, [R1+0x4860] ;  /* 0x00486000010c7983 */ /* 0x000ee40000300a00 */
[----:B------:R-:W-:-:S02]  /*867d0*/  IMAD.MOV.U32 R2, RZ, RZ, R24 ;  /* 0x000000ffff027224 */ /* 0x000fc400078e0018 */
[----:B------:R-:W-:Y:S11]  /*867e0*/  IMAD.MOV.U32 R0, RZ, RZ, R25 ;  /* 0x000000ffff007224 */ /* 0x000ff600078e0019 */
[----:B------:R-:W-:Y:S05]  /*867f0*/  @!UPT UIADD3 URZ, URZ, URZ, URZ ;  /* 0x0000003f3f3ff290 */ /* 0x000fea000fffe03f */
[----:B------:R0:W-:Y:S01]  /*86800*/  STL.64 [R1+0x1330], R8 ;  /* 0x0013300801007387 */ /* 0x0001e20000100a00 */
[----:B------:R1:W-:Y:S03]  /*86810*/  STL.64 [R1+0x1338], R10 ;  /* 0x0013380a01007387 */ /* 0x0003e60000100a00 */
[----:B0-----:R-:W4:Y:S01]  /*86820*/  LDL.LU R8, [R1+0x1340] ;  /* 0x0013400001087983 */ /* 0x001f220000300800 */
[----:B------:R-:W4:Y:S02]  /*86830*/  LDL.LU R9, [R1+0x1344] ;  /* 0x0013440001097983 */ /* 0x000f240000300800 */
[----:B-1----:R-:W4:Y:S02]  /*86840*/  LDL.LU R10, [R1+0x1348] ;  /* 0x00134800010a7983 */ /* 0x002f240000300800 */
[----:B------:R-:W4:Y:S01]  /*86850*/  LDL.LU R11, [R1+0x134c] ;  /* 0x00134c00010b7983 */ /* 0x000f220000300800 */
[----:B---3--:R-:W-:Y:S01]  /*86860*/  HMMA.16816.F32 R16, R16, R24, R12 ;  /* 0x000000181010723c */ /* 0x008fe2000000180c */
[----:B------:R-:W2:Y:S11]  /*86870*/  LDL.LU.64 R12, [R1+0x4858] ;  /* 0x00485800010c7983 */ /* 0x000eb60000300a00 */
[----:B------:R-:W-:Y:S11]  /*86880*/  @!UPT UIADD3 URZ, URZ, URZ, URZ ;  /* 0x0000003f3f3ff290 */ /* 0x000ff6000fffe03f */
[----:B------:R0:W-:Y:S01]  /*86890*/  STL.64 [R1+0x1300], R16 ;  /* 0x0013001001007387 */ /* 0x0001e20000100a00 */
[----:B------:R-:W-:Y:S02]  /*868a0*/  STL.64 [R1+0x1308], R18 ;  /* 0x0013081201007387 */ /* 0x000fe40000100a00 */
[----:B------:R-:W2:Y:S02]  /*868b0*/  LDL.LU.64 R26, [R1+0x4850] ;  /* 0x00485000011a7983 */ /* 0x000ea40000300a00 */
[----:B------:R-:W2:Y:S01]  /*868c0*/  LDL.LU.64 R24, [R1+0x4848] ;  /* 0x0048480001187983 */ /* 0x000ea20000300a00 */
[----:B0-----:R-:W3:Y:S01]  /*868d0*/  LDL.64 R16, [R1+0x790] ;  /* 0x0007900001107983 */ /* 0x001ee20000100a00 */
[C---:B--2---:R-:W-:Y:S03]  /*868e0*/  HMMA.16816.F32 R12, R24.reuse, R12, R20 ;  /* 0x0000000c180c723c */ /* 0x044fe60000001814 */
[----:B------:R-:W2:Y:S01]  /*868f0*/  LDL.LU.64 R22, [R1+0x4840] ;  /* 0x0048400001167983 */ /* 0x000ea20000300a00 */
[----:B------:R-:W2:Y:S11]  /*86900*/  LDL.LU.64 R20, [R1+0x4838] ;  /* 0x0048380001147983 */ /* 0x000eb60000300a00 */
[----:B------:R-:W-:Y:S08]  /*86910*/  @!UPT UIADD3 URZ, URZ, URZ, URZ ;  /* 0x0000003f3f3ff290 */ /* 0x000ff0000fffe03f */
        /* <DEDUP_REMOVED lines=17> */
[----:B------:R-:W-:Y:S03]  /*86a30*/  STL.64 [R1+0x13a8], R14 ;  /* 0x0013a80e01007387 */ /* 0x000fe60000100a00 */
        /* <DEDUP_REMOVED lines=9> */
[----:B------:R-:W2:Y:S02]  /*86ad0*/  LDL.LU R12, [R1+0x11e0] ;  /* 0x0011e000010c7983 */ /* 0x000ea40000300800 */
[----:B------:R-:W2:Y:S01]  /*86ae0*/  LDL.LU R13, [R1+0x11e4] ;  /* 0x0011e400010d7983 */ /* 0x000ea20000300800 */
[----:B------:R-:W2:Y:S01]  /*86af0*/  LDL.LU R14, [R1+0x11e8] ;  /* 0x0011e800010e7983 */ /* 0x000ea20000300800 */
        /* <DEDUP_REMOVED lines=9> */
[----:B0-----:R-:W2:Y:S04]  /*86b90*/  LDL.64 R12, [R1+0x710] ;  /* 0x00071000010c7983 */ /* 0x001ea80000100a00 */
[----:B--2---:R0:W-:Y:S02]  /*86ba0*/  STL.64 [R1+0x4730], R12 ;  /* 0x0047300c01007387 */ /* 0x0041e40000100a00 */
[----:B0-----:R-:W-:-:S02]  /*86bb0*/  IMAD.MOV.U32 R12, RZ, RZ, R5 ;  /* 0x000000ffff0c7224 */ /* 0x001fc400078e0005 */
[----:B------:R-:W-:-:S05]  /*86bc0*/  IMAD.MOV.U32 R13, RZ, RZ, R4 ;  /* 0x000000ffff0d7224 */ /* 0x000fca00078e0004 */
[----:B------:R0:W-:Y:S04]  /*86bd0*/  STL.64 [R1+0x4748], R12 ;  /* 0x0047480c01007387 */ /* 0x0001e80000100a00 */
[----:B0-----:R-:W2:Y:S04]  /*86be0*/  LDL.64 R12, [R1+0x730] ;  /* 0x00073000010c7983 */ /* 0x001ea80000100a00 */
[----:B--2---:R0:W-:Y:S04]  /*86bf0*/  STL.64 [R1+0x4760], R12 ;  /* 0x0047600c01007387 */ /* 0x0041e80000100a00 */
[----:B0-----:R-:W4:Y:S02]  /*86c00*/  LDL.64 R12, [R1+0x7a0] ;  /* 0x0007a000010c7983 */ /* 0x001f240000100a00 */
[----:B----4-:R-:W-:Y:S01]  /*86c10*/  HMMA.16816.F32 R8, R24, R12, R8 ;  /* 0x0000000c1808723c */ /* 0x010fe20000001808 */
[----:B------:R-:W-:-:S02]  /*86c20*/  IMAD.MOV.U32 R4, RZ, RZ, R12 ;  /* 0x000000ffff047224 */ /* 0x000fc400078e000c */
[----:B------:R-:W-:-:S04]  /*86c30*/  IMAD.MOV.U32 R5, RZ, RZ, R13 ;  /* 0x000000ffff057224 */ /* 0x000fc800078e000d */
[----:B------:R-:W-:Y:S02]  /*86c40*/  IMAD.MOV.U32 R12, RZ, RZ, R23 ;  /* 0x000000ffff0c7224 */ /* 0x000fe400078e0017 */
[----:B------:R-:W-:Y:S11]  /*86c50*/  IMAD.MOV.U32 R13, RZ, RZ, R21 ;  /* 0x000000ffff0d7224 */ /* 0x000ff600078e0015 */
[----:B------:R-:W-:Y:S03]  /*86c60*/  @!UPT UIADD3 URZ, URZ, URZ, URZ ;  /* 0x0000003f3f3ff290 */ /* 0x000fe6000fffe03f */
[----:B------:R-:W-:Y:S01]  /*86c70*/  STL.64 [R1+0x16e0], R8 ;  /* 0x0016e00801007387 */ /* 0x000fe20000100a00 */
[----:B------:R0:W-:Y:S03]  /*86c80*/  STL.64 [R1+0x16e8], R10 ;  /* 0x0016e80a01007387 */ /* 0x0001e60000100a00 */
[----:B0-----:R-:W2:Y:S01]  /*86c90*/  LDL.LU.64 R10, [R1+0x47e8] ;  /* 0x0047e800010a7983 */ /* 0x001ea20000300a00 */
[----:B------:R-:W4:Y:S02]  /*86ca0*/  LDL.LU.64 R8, [R1+0x47e0] ;  /* 0x0047e00001087983 */ /* 0x000f240000300a00 */
[----:B------:R-:W-:Y:S02]  /*86cb0*/  STL.64 [R1+0x4778], R12 ;  /* 0x0047780c01007387 */ /* 0x000fe40000100a00 */
[----:B------:R-:W-:Y:S01]  /*86cc0*/  STL.64 [R1+0x4728], R6 ;  /* 0x0047280601007387 */ /* 0x000fe20000100a00 */
[----:B------:R0:W-:Y:S04]  /*86cd0*/  STL.64 [R1+0x4720], R4 ;  /* 0x0047200401007387 */ /* 0x0001e80000100a00 */
[----:B0-----:R-:W2:Y:S01]  /*86ce0*/  LDL.LU R4, [R1+0x1230] ;  /* 0x0012300001047983 */ /* 0x001ea20000300800 */
[----:B------:R-:W2:Y:S02]  /*86cf0*/  LDL.LU R5, [R1+0x1234] ;  /* 0x0012340001057983 */ /* 0x000ea40000300800 */
[----:B------:R-:W2:Y:S02]  /*86d00*/  LDL.LU R6, [R1+0x1238] ;  /* 0x0012380001067983 */ /* 0x000ea40000300800 */
[----:B------:R-:W2:Y:S01]  /*86d10*/  LDL.LU R7, [R1+0x123c] ;  /* 0x00123c0001077983 */ /* 0x000ea20000300800 */
[----:B------:R-:W2:Y:S04]  /*86d20*/  LDL.64 R12, [R1+0x750] ;  /* 0x00075000010c7983 */ /* 0x000ea80000100a00 */
[----:B--2---:R0:W-:Y:S04]  /*86d30*/  STL.64 [R1+0x4790], R12 ;  /* 0x0047900c01007387 */ /* 0x0041e80000100a00 */
[----:B0-----:R-:W2:Y:S04]  /*86d40*/  LDL.64 R12, [R1+0x760] ;  /* 0x00076000010c7983 */ /* 0x001ea80000100a00 */
[----:B--2---:R-:W-:Y:S01]  /*86d50*/  STL.64 [R1+0x47a8], R12 ;  /* 0x0047a80c01007387 */ /* 0x004fe20000100a00 */
[----:B------:R-:W-:Y:S02]  /*86d60*/  STL.64 [R1+0x4740], R6 ;  /* 0x0047400601007387 */ /* 0x000fe40000100a00 */
[----:B------:R0:W-:Y:S02]  /*86d70*/  STL.64 [R1+0x4738], R4 ;  /* 0x0047380401007387 */ /* 0x0001e40000100a00 */
[----:B0-----:R-:W2:Y:S01]  /*86d80*/  LDL.LU R4, [R1+0x1250] ;  /* 0x0012500001047983 */ /* 0x001ea20000300800 */
[----:B------:R-:W2:Y:S02]  /*86d90*/  LDL.LU R5, [R1+0x1254] ;  /* 0x0012540001057983 */ /* 0x000ea40000300800 */
[----:B------:R-:W-:-:S02]  /*86da0*/  IMAD.MOV.U32 R12, RZ, RZ, R20 ;  /* 0x000000ffff0c7224 */ /* 0x000fc400078e0014 */
[----:B------:R-:W-:Y:S02]  /*86db0*/  IMAD.MOV.U32 R13, RZ, RZ, R3 ;  /* 0x000000ffff0d7224 */ /* 0x000fe400078e0003 */
[----:B----4-:R-:W-:Y:S02]  /*86dc0*/  IMAD.MOV.U32 R6, RZ, RZ, R9 ;  /* 0x000000ffff067224 */ /* 0x010fe400078e0009 */
[----:B------:R-:W-:Y:S01]  /*86dd0*/  IMAD.MOV.U32 R7, RZ, RZ, R8 ;  /* 0x000000ffff077224 */ /* 0x000fe200078e0008 */
[----:B------:R-:W3:Y:S01]  /*86de0*/  LDL.LU R9, [R1+0x47dc] ;  /* 0x0047dc0001097983 */ /* 0x000ee20000300800 */
[----:B------:R-:W3:Y:S02]  /*86df0*/  LDL.LU R8, [R1+0x47d8] ;  /* 0x0047d80001087983 */ /* 0x000ee40000300800 */
[----:B------:R-:W-:Y:S01]  /*86e00*/  STL.64 [R1+0x47c0], R12 ;  /* 0x0047c00c01007387 */ /* 0x000fe20000100a00 */
[----:B------:R-:W-:Y:S04]  /*86e10*/  STL.64 [R1+0x4758], R6 ;  /* 0x0047580601007387 */ /* 0x000fe80000100a00 */
[----:B--2---:R0:W-:Y:S04]  /*86e20*/  STL.64 [R1+0x4750], R4 ;  /* 0x0047500401007387 */ /* 0x0041e80000100a00 */
[----:B0-----:R-:W2:Y:S01]  /*86e30*/  LDL.LU R4, [R1+0x1270] ;  /* 0x0012700001047983 */ /* 0x001ea20000300800 */
[----:B------:R-:W2:Y:S02]  /*86e40*/  LDL.LU R5, [R1+0x1274] ;  /* 0x0012740001057983 */ /* 0x000ea40000300800 */
[----:B------:R-:W4:Y:S02]  /*86e50*/  LDL.LU R6, [R1+0x1278] ;  /* 0x0012780001067983 */ /* 0x000f240000300800 */
[----:B------:R-:W4:Y:S02]  /*86e60*/  LDL.LU R7, [R1+0x127c] ;  /* 0x00127c0001077983 */ /* 0x000f240000300800 */
[----:B------:R-:W-:-:S02]  /*86e70*/  IMAD.MOV.U32 R13, RZ, RZ, R10 ;  /* 0x000000ffff0d7224 */ /* 0x000fc400078e000a */
[----:B------:R-:W-:Y:S01]  /*86e80*/  IMAD.MOV.U32 R12, RZ, RZ, R11 ;  /* 0x000000ffff0c7224 */ /* 0x000fe200078e000b */
[----:B------:R-:W3:Y:S01]  /*86e90*/  LDL.LU R10, [R1+0x1328] ;  /* 0x00132800010a7983 */ /* 0x000ee20000300800 */
[----:B------:R-:W3:Y:S03]  /*86ea0*/  LDL.LU R11, [R1+0x132c] ;  /* 0x00132c00010b7983 */ /* 0x000ee60000300800 */
[----:B----4-:R-:W-:Y:S01]  /*86eb0*/  STL.64 [R1+0x4770], R6 ;  /* 0x0047700601007387 */ /* 0x010fe20000100a00 */
[----:B--2---:R0:W-:Y:S03]  /*86ec0*/  STL.64 [R1+0x4768], R4 ;  /* 0x0047680401007387 */ /* 0x0041e60000100a00 */
        /* <DEDUP_REMOVED lines=27> */
[----:B------:R-:W2:Y:S02]  /*87080*/  LDL.LU R6, [R1+0x1318] ;  /* 0x0013180001067983 */ /* 0x000ea40000300800 */
[----:B------:R-:W2:Y:S01]  /*87090*/  LDL.LU R7, [R1+0x131c] ;  /* 0x00131c0001077983 */ /* 0x000ea20000300800 */
[----:B------:R-:W-:Y:S11]  /*870a0*/  STL.64 [R1+0x4688], R16 ;  /* 0x0046881001007387 */ /* 0x000ff60000100a00 */
[----:B------:R-:W-:Y:S01]  /*870b0*/  @!UPT UIADD3 URZ, URZ, URZ, URZ ;  /* 0x0000003f3f3ff290 */ /* 0x000fe2000fffe03f */
[----:B------:R-:W-:Y:S02]  /*870c0*/  STL.64 [R1+0x16d0], R8 ;  /* 0x0016d00801007387 */ /* 0x000fe40000100a00 */
[----:B------:R-:W-:Y:S02]  /*870d0*/  STL.64 [R1+0x16d8], R10 ;  /* 0x0016d80a01007387 */ /* 0x000fe40000100a00 */
[----:B------:R-:W0:Y:S04]  /*870e0*/  LDSM.16.MT88.4 R8, [R22+0x24000] ;  /* 0x024000001608783b */ /* 0x000e280000004200 */
[----:B0-----:R-:W-:Y:S01]  /*870f0*/  STL.64 [R1+0x45d0], R10 ;  /* 0x0045d00a01007387 */ /* 0x001fe20000100a00 */
[----:B------:R-:W-:Y:S01]  /*87100*/  STL.64 [R1+0x45c8], R8 ;  /* 0x0045c80801007387 */ /* 0x000fe20000100a00 */
        /* <DEDUP_REMOVED lines=69> */
[----:B0-----:R-:W4:Y:S02]  /*87560*/  LDL.64 R20, [R1+0x700] ;  /* 0x0007000001147983 */ /* 0x001f240000100a00 */
[C---:B----4-:R-:W-:Y:S11]  /*87570*/  HMMA.16816.F32 R12, R24.reuse, R20, R12 ;  /* 0x00000014180c723c */ /* 0x050ff6000000180c */
[----:B------:R-:W-:Y:S11]  /*87580*/  @!UPT UIADD3 URZ, URZ, URZ, URZ ;  /* 0x0000003f3f3ff290 */ /* 0x000ff6000fffe03f */
[----:B------:R-:W-:Y:S01]  /*87590*/  @!UPT UIADD3 URZ, URZ, URZ, URZ ;  /* 0x0000003f3f3ff290 */ /* 0x000fe2000fffe03f */
[----:B------:R-:W-:Y:S01]  /*875a0*/  STL.64 [R1+0x14c0], R12 ;  /* 0x0014c00c01007387 */ /* 0x000fe20000100a00 */
[----:B------:R0:W-:Y:S03]  /*875b0*/  STL.64 [R1+0x14c8], R14 ;  /* 0x0014c80e01007387 */ /* 0x0001e60000100a00 */
[----:B0-----:R-:W4:Y:S01]  /*875c0*/  LDL.LU.64 R14, [R1+0x4708] ;  /* 0x00470800010e7983 */ /* 0x001f220000300a00 */
[----:B------:R-:W4:Y:S02]  /*875d0*/  LDL.LU.64 R12, [R1+0x4700] ;  /* 0x00470000010c7983 */ /* 0x000f240000300a00 */
[----:B------:R-:W-:Y:S01]  /*875e0*/  STL.64 [R1+0x45e0], R8 ;  /* 0x0045e00801007387 */ /* 0x000fe20000100a00 */
[----:B----4-:R-:W-:Y:S11]  /*875f0*/  HMMA.16816.F32 R12, R24, R8, R12 ;  /* 0x00000008180c723c */ /* 0x010ff6000000180c */
        /* <DEDUP_REMOVED lines=8> */
[----:B---3--:R-:W-:-:S02]  /*87680*/  IMAD.MOV.U32 R16, RZ, RZ, R4 ;  /* 0x000000ffff107224 */ /* 0x008fc400078e0004 */
[----:B------:R-:W-:Y:S01]  /*87690*/  IMAD.MOV.U32 R17, RZ, RZ, R5 ;  /* 0x000000ffff117224 */ /* 0x000fe200078e0005 */
[----:B--2---:R-:W-:Y:S01]  /*876a0*/  STL.64 [R1+0x46a8], R14 ;  /* 0x0046a80e01007387 */ /* 0x004fe20000100a00 */
[----:B----4-:R0:W-:Y:S02]  /*876b0*/  STL.64 [R1+0x46a0], R12 ;  /* 0x0046a00c01007387 */ /* 0x0101e40000100a00 */
[----:B------:R-:W2:Y:S02]  /*876c0*/  LDL.LU R4, [R1+0x46fc] ;  /* 0x0046fc0001047983 */ /* 0x000ea40000300800 */
[----:B------:R-:W2:Y:S01]  /*876d0*/  LDL.LU R5, [R1+0x46f8] ;  /* 0x0046f80001057983 */ /* 0x000ea20000300800 */
[----:B------:R-:W-:Y:S01]  /*876e0*/  STL.64 [R1+0x46b0], R16 ;  /* 0x0046b01001007387 */ /* 0x000fe20000100a00 */
[----:B0-----:R-:W-:Y:S02]  /*876f0*/  IMAD.MOV.U32 R12, RZ, RZ, R6 ;  /* 0x000000ffff0c7224 */ /* 0x001fe400078e0006 */
[----:B------:R-:W-:Y:S01]  /*87700*/  IMAD.MOV.U32 R13, RZ, RZ, R7 ;  /* 0x000000ffff0d7224 */ /* 0x000fe200078e0007 */
[----:B------:R-:W2:Y:S01]  /*87710*/  LDL.LU R6, [R1+0x46f4] ;  /* 0x0046f40001067983 */ /* 0x000ea20000300800 */
[----:B------:R-:W2:Y:S03]  /*87720*/  LDL.LU R7, [R1+0x46f0] ;  /* 0x0046f00001077983 */ /* 0x000ea60000300800 */
[----:B------:R0:W-:Y:S04]  /*87730*/  STL.64 [R1+0x46b8], R12 ;  /* 0x0046b80c01007387 */ /* 0x0001e80000100a00 */
[----:B0-----:R-:W3:Y:S01]  /*87740*/  LDL.64 R12, [R1+0x7c0] ;  /* 0x0007c000010c7983 */ /* 0x001ee20000100a00 */
[----:B------:R-:W-:-:S02]  /*87750*/  IMAD.MOV.U32 R25, RZ, RZ, R10 ;  /* 0x000000ffff197224 */ /* 0x000fc400078e000a */
[----:B------:R-:W-:Y:S01]  /*87760*/  IMAD.MOV.U32 R24, RZ, RZ, R11 ;  /* 0x000000ffff187224 */ /* 0x000fe200078e000b */
[----:B---3--:R0:W-:Y:S01]  /*87770*/  STL.64 [R1+0x46d0], R12 ;  /* 0x0046d00c01007387 */ /* 0x0081e20000100a00 */
[----:B------:R-:W2:Y:S02]  /*87780*/  LDL.LU R8, [R1+0x11b0] ;  /* 0x0011b00001087983 */ /* 0x000ea40000300800 */
[----:B------:R-:W2:Y:S02]  /*87790*/  LDL.LU R9, [R1+0x11b4] ;  /* 0x0011b40001097983 */ /* 0x000ea40000300800 */
[----:B------:R-:W2:Y:S01]  /*877a0*/  LDL.LU R10, [R1+0x11b8] ;  /* 0x0011b800010a7983 */ /* 0x000ea20000300800 */
[----:B------:R-:W2:Y:S01]  /*877b0*/  LDL.LU R11, [R1+0x11bc] ;  /* 0x0011bc00010b7983 */ /* 0x000ea20000300800 */
[----:B0-----:R-:W-:Y:S02]  /*877c0*/  IMAD.MOV.U32 R12, RZ, RZ, R19 ;  /* 0x000000ffff0c7224 */ /* 0x001fe400078e0013 */
[----:B------:R-:W-:-:S05]  /*877d0*/  IMAD.MOV.U32 R13, RZ, RZ, R18 ;  /* 0x000000ffff0d7224 */ /* 0x000fca00078e0012 */
[----:B------:R0:W-:Y:S04]  /*877e0*/  STL.64 [R1+0x46e8], R12 ;  /* 0x0046e80c01007387 */ /* 0x0001e80000100a00 */
[----:B0-----:R-:W2:Y:S01]  /*877f0*/  LDL.64 R12, [R1+0x7e0] ;  /* 0x0007e000010c7983 */ /* 0x001ea20000100a00 */
[----:B------:R-:W3:Y:S02]  /*87800*/  LDL.LU R16, [R1+0x1110] ;  /* 0x0011100001107983 */ /* 0x000ee40000300800 */
[----:B------:R-:W3:Y:S02]  /*87810*/  LDL.LU R17, [R1+0x1114] ;  /* 0x0011140001117983 */ /* 0x000ee40000300800 */
[----:B------:R-:W4:Y:S01]  /*87820*/  LDL.LU R18, [R1+0x1118] ;  /* 0x0011180001127983 */ /* 0x000f220000300800 */
[----:B------:R-:W4:Y:S04]  /*87830*/  LDL.LU R19, [R1+0x111c] ;  /* 0x00111c0001137983 */ /* 0x000f280000300800 */
        /* <DEDUP_REMOVED lines=16> */
[----:B------:R-:W4:Y:S02]  /*87940*/  LDL.LU R22, [R1+0x10e8] ;  /* 0x0010e80001167983 */ /* 0x000f240000300800 */
[----:B------:R-:W4:Y:S01]  /*87950*/  LDL.LU R23, [R1+0x10ec] ;  /* 0x0010ec0001177983 */ /* 0x000f220000300800 */
[----:B------:R0:W-:Y:S04]  /*87960*/  STL.64 [R1+0x4640], R24 ;  /* 0x0046401801007387 */ /* 0x0001e80000100a00 */
[----:B0-----:R-:W3:Y:S01]  /*87970*/  LDL.LU R24, [R1+0x1060] ;  /* 0x0010600001187983 */ /* 0x001ee20000300800 */
[----:B------:R-:W3:Y:S02]  /*87980*/  LDL.LU R25, [R1+0x1064] ;  /* 0x0010640001197983 */ /* 0x000ee40000300800 */
[----:B------:R-:W3:Y:S02]  /*87990*/  LDL.LU R26, [R1+0x1068] ;  /* 0x00106800011a7983 */ /* 0x000ee40000300800 */
[----:B------:R-:W3:Y:S01]  /*879a0*/  LDL.LU R27, [R1+0x106c] ;  /* 0x00106c00011b7983 */ /* 0x000ee20000300800 */
[----:B--2---:R-:W-:Y:S01]  /*879b0*/  HMMA.16816.F32 R8, R4, R12, R8 ;  /* 0x0000000c0408723c */ /* 0x004fe20000001808 */
[----:B---3--:R-:W-:Y:S01]  /*879c0*/  STL.64 [R1+0x4650], R26 ;  /* 0x0046501a01007387 */ /* 0x008fe20000100a00 */
[----:B------:R0:W-:Y:S03]  /*879d0*/  STL.64 [R1+0x4648], R24 ;  /* 0x0046481801007387 */ /* 0x0001e60000100a00 */
[----:B0-----:R-:W2:Y:S04]  /*879e0*/  LDL.64 R24, [R1+0x770] ;  /* 0x0007700001187983 */ /* 0x001ea80000100a00 */
[----:B--2---:R0:W-:Y:S04]  /*879f0*/  STL.64 [R1+0x4668], R24 ;  /* 0x0046681801007387 */ /* 0x0041e80000100a00 */
[----:B0-----:R-:W2:Y:S10]  /*87a00*/  LDL.64 R24, [R1+0x780] ;  /* 0x0007800001187983 */ /* 0x001eb40000100a00 */
[----:B------:R0:W-:Y:S02]  /*87a10*/  STL.64 [R1+0x19b0], R8 ;  /* 0x0019b00801007387 */ /* 0x0001e40000100a00 */
[----:B------:R-:W-:Y:S02]  /*87a20*/  STL.64 [R1+0x19b8], R10 ;  /* 0x0019b80a01007387 */ /* 0x000fe40000100a00 */
[----:B0-----:R-:W-:-:S02]  /*87a30*/  IMAD.MOV.U32 R9, RZ, RZ, R12 ;  /* 0x000000ffff097224 */ /* 0x001fc400078e000c */
[----:B------:R-:W-:Y:S02]  /*87a40*/  IMAD.MOV.U32 R8, RZ, RZ, R13 ;  /* 0x000000ffff087224 */ /* 0x000fe400078e000d */
[----:B------:R-:W3:Y:S02]  /*87a50*/  LDL.LU.64 R12, [R1+0x46e8] ;  /* 0x0046e800010c7983 */ /* 0x000ee40000300a00 */
[C---:B---3--:R-:W-:Y:S02]  /*87a60*/  HMMA.16816.F32 R12, R4.reuse, R12, R16 ;  /* 0x0000000c040c723c */ /* 0x048fe40000001810 */
[----:B------:R-:W3:Y:S01]  /*87a70*/  LDL.LU.64 R18, [R1+0x46e0] ;  /* 0x0046e00001127983 */ /* 0x000ee20000300a00 */
[----:B------:R-:W3:Y:S11]  /*87a80*/  LDL.LU.64 R16, [R1+0x46d8] ;  /* 0x0046d80001107983 */ /* 0x000ef60000300a00 */
[----:B------:R-:W-:Y:S09]  /*87a90*/  @!UPT UIADD3 URZ, URZ, URZ, URZ ;  /* 0x0000003f3f3ff290 */ /* 0x000ff2000fffe03f */
[----:B------:R0:W-:Y:S01]  /*87aa0*/  STL.64 [R1+0x19a0], R12 ;  /* 0x0019a00c01007387 */ /* 0x0001e20000100a00 */
[----:B------:R-:W-:Y:S03]  /*87ab0*/  STL.64 [R1+0x19a8], R14 ;  /* 0x0019a80e01007387 */ /* 0x000fe60000100a00 */
        /* <DEDUP_REMOVED lines=10> */
[----:B------:R-:W-:Y:S01]  /*87b60*/  STL.64 [R1+0x4660], R10 ;  /* 0x0046600a01007387 */ /* 0x000fe20000100a00 */
[----:B------:R0:W-:Y:S04]  /*87b70*/  STL.64 [R1+0x4658], R8 ;  /* 0x0046580801007387 */ /* 0x0001e80000100a00 */
        /* <DEDUP_REMOVED lines=10> */
[----:B------:R-:W2:Y:S01]  /*87c20*/  LDL.LU R11, [R1+0x10ac] ;  /* 0x0010ac00010b7983 */ /* 0x000ea20000300800 */
[----:B------:R-:W4:Y:S11]  /*87c30*/  LDL.LU.64 R16, [R1+0x46b0] ;  /* 0x0046b00001107983 */ /* 0x000f360000300a00 */
[----:B------:R-:W-:Y:S01]  /*87c40*/  @!UPT UIADD3 URZ, URZ, URZ, URZ ;  /* 0x0000003f3f3ff290 */ /* 0x000fe2000fffe03f */
[----:B------:R-:W-:Y:S02]  /*87c50*/  STL.64 [R1+0x1980], R12 ;  /* 0x0019800c01007387 */ /* 0x000fe40000100a00 */
[----:B------:R0:W-:Y:S02]  /*87c60*/  STL.64 [R1+0x1988], R14 ;  /* 0x0019880e01007387 */ /* 0x0001e40000100a00 */
[----:B0-----:R-:W3:Y:S01]  /*87c70*/  LDL.LU.64 R14, [R1+0x46a8] ;  /* 0x0046a800010e7983 */ /* 0x001ee20000300a00 */
[----:B------:R-:W3:Y:S01]  /*87c80*/  LDL.LU.64 R12, [R1+0x46a0] ;  /* 0x0046a000010c7983 */ /* 0x000ee20000300a00 */
[C---:B----4-:R-:W-:Y:S02]  /*87c90*/  HMMA.16816.F32 R16, R4.reuse, R16, R20 ;  /* 0x000000100410723c */ /* 0x050fe40000001814 */
[----:B------:R-:W4:Y:S01]  /*87ca0*/  LDL.LU.64 R22, [R1+0x4698] ;  /* 0x0046980001167983 */ /* 0x000f220000300a00 */
[----:B------:R-:W2:Y:S11]  /*87cb0*/  LDL.LU.64 R20, [R1+0x4690] ;  /* 0x0046900001147983 */ /* 0x000eb60000300a00 */
[----:B------:R-:W-:Y:S09]  /*87cc0*/  @!UPT UIADD3 URZ, URZ, URZ, URZ ;  /* 0x0000003f3f3ff290 */ /* 0x000ff2000fffe03f */
        /* <DEDUP_REMOVED lines=8> */
[----:B0-----:R-:W3:Y:S01]  /*87d50*/  LDL.LU.64 R12, [R1+0x4680] ;  /* 0x00468000010c7983 */ /* 0x001ee20000300a00 */
[----:B--2---:R-:W-:Y:S01]  /*87d60*/  HMMA.16816.F32 R8, R4, R24, R8 ;  /* 0x000000180408723c */ /* 0x004fe20000001808 */
[----:B------:R0:W-:Y:S02]  /*87d70*/  STL.64 [R1+0x4578], R16 ;  /* 0x0045781001007387 */ /* 0x0001e40000100a00 */
[----:B0-----:R-:W2:Y:S01]  /*87d80*/  LDL.LU R16, [R1+0x1040] ;  /* 0x0010400001107983 */ /* 0x001ea20000300800 */
[----:B------:R-:W2:Y:S02]  /*87d90*/  LDL.LU R17, [R1+0x1044] ;  /* 0x0010440001117983 */ /* 0x000ea40000300800 */
[----:B---3--:R-:W-:-:S02]  /*87da0*/  IMAD.MOV.U32 R18, RZ, RZ, R13 ;  /* 0x000000ffff127224 */ /* 0x008fc400078e000d */
[----:B------:R-:W-:Y:S02]  /*87db0*/  IMAD.MOV.U32 R19, RZ, RZ, R12 ;  /* 0x000000ffff137224 */ /* 0x000fe400078e000c */
[----:B----4-:R-:W0:Y:S04]  /*87dc0*/  LDSM.16.MT88.4 R12, [R22+0x24080] ;  /* 0x02408000160c783b */ /* 0x010e280000004200 */
[----:B0-----:R-:W-:Y:S01]  /*87dd0*/  STL.64 [R1+0x44a0], R14 ;  /* 0x0044a00e01007387 */ /* 0x001fe20000100a00 */
[----:B------:R0:W-:Y:S02]  /*87de0*/  STL.64 [R1+0x4498], R12 ;  /* 0x0044980c01007387 */ /* 0x0001e40000100a00 */
[----:B0-----:R-:W-:Y:S02]  /*87df0*/  IMAD.MOV.U32 R12, RZ, RZ, R29 ;  /* 0x000000ffff0c7224 */ /* 0x001fe400078e001d */
[----:B------:R-:W-:-:S02]  /*87e00*/  IMAD.MOV.U32 R13, RZ, RZ, R28 ;  /* 0x000000ffff0d7224 */ /* 0x000fc400078e001c */
[----:B------:R-:W-:-:S03]  /*87e10*/  IMAD.MOV.U32 R28, RZ, RZ, R24 ;  /* 0x000000ffff1c7224 */ /* 0x000fc600078e0018 */
[----:B------:R0:W-:Y:S01]  /*87e20*/  STL.64 [R1+0x4610], R12 ;  /* 0x0046100c01007387 */ /* 0x0001e20000100a00 */
[----:B------:R-:W-:Y:S02]  /*87e30*/  STL.64 [R1+0x1950], R8 ;  /* 0x0019500801007387 */ /* 0x000fe40000100a00 */
[----:B------:R1:W-:Y:S02]  /*87e40*/  STL.64 [R1+0x1958], R10 ;  /* 0x0019580a01007387 */ /* 0x0003e40000100a00 */
[----:B0-----:R-:W-:Y:S02]  /*87e50*/  IMAD.MOV.U32 R12, RZ, RZ, R23 ;  /* 0x000000ffff0c7224 */ /* 0x001fe400078e0017 */
[----:B------:R-:W-:Y:S01]  /*87e60*/  IMAD.MOV.U32 R23, RZ, RZ, R25 ;  /* 0x000000ffff177224 */ /* 0x000fe200078e0019 */
[----:B-1----:R-:W3:Y:S01]  /*87e70*/  LDL.LU.64 R10, [R1+0x4678] ;  /* 0x00467800010a7983 */ /* 0x002ee20000300a00 */
[----:B------:R-:W3:Y:S02]  /*87e80*/  LDL.LU.64 R8, [R1+0x4670] ;  /* 0x0046700001087983 */ /* 0x000ee40000300a00 */
[----:B------:R-:W3:Y:S01]  /*87e90*/  LDL.LU.64 R24, [R1+0x4668] ;  /* 0x0046680001187983 */ /* 0x000ee20000300a00 */
[----:B------:R-:W-:Y:S01]  /*87ea0*/  STL.64 [R1+0x4638], R22 ;  /* 0x0046381601007387 */ /* 0x000fe20000100a00 */
        /* <DEDUP_REMOVED lines=8> */
[----:B------:R-:W4:Y:S02]  /*87f30*/  LDL.LU.64 R8, [R1+0x4658] ;  /* 0x0046580001087983 */ /* 0x000f240000300a00 */
[----:B------:R-:W2:Y:S02]  /*87f40*/  LDL.LU.64 R26, [R1+0x4650] ;  /* 0x00465000011a7983 */ /* 0x000ea40000300a00 */
[----:B------:R-:W2:Y:S02]  /*87f50*/  LDL.LU.64 R24, [R1+0x4648] ;  /* 0x0046480001187983 */ /* 0x000ea40000300a00 */
[C---:B--2---:R-:W-:Y:S01]  /*87f60*/  HMMA.16816.F32 R12, R4.reuse, R12, R24 ;  /* 0x0000000c040c723c */ /* 0x044fe20000001818 */
[----:B------:R-:W2:Y:S11]  /*87f70*/  LDL.LU.64 R24, [R1+0x4640] ;  /* 0x0046400001187983 */ /* 0x000eb60000300a00 */
[----:B------:R-:W-:Y:S11]  /*87f80*/  @!UPT UIADD3 URZ, URZ, URZ, URZ ;  /* 0x0000003f3f3ff290 */ /* 0x000ff6000fffe03f */
[----:B------:R-:W-:Y:S01]  /*87f90*/  STL.64 [R1+0x1930], R12 ;  /* 0x0019300c01007387 */ /* 0x000fe20000100a00 */
[----:B------:R2:W-:Y:S02]  /*87fa0*/  STL.64 [R1+0x1938], R14 ;  /* 0x0019380e01007387 */ /* 0x0005e40000100a00 */
[----:B--2---:R-:W-:Y:S01]  /*87fb0*/  HMMA.16816.F32 R12, R4, R24, R16 ;  /* 0x00000018040c723c */ /* 0x004fe20000001810 */
[----:B------:R-:W2:Y:S11]  /*87fc0*/  LDL.LU R16, [R1+0xce0] ;  /* 0x000ce00001107983 */ /* 0x000eb60000300800 */
[----:B------:R-:W-:Y:S11]  /*87fd0*/  @!UPT UIADD3 URZ, URZ, URZ, URZ ;  /* 0x0000003f3f3ff290 */ /* 0x000ff6000fffe03f */
[----:B------:R-:W-:Y:S01]  /*87fe0*/  STL.64 [R1+0x1920], R12 ;  /* 0x0019200c01007387 */ /* 0x000fe20000100a00 */
[----:B------:R-:W-:Y:S02]  /*87ff0*/  STL.64 [R1+0x1928], R14 ;  /* 0x0019280e01007387 */ /* 0x000fe40000100a00 */
[----:B------:R-:W2:Y:S02]  /*88000*/  LDL.LU R17, [R1+0xce4] ;  /* 0x000ce40001117983 */ /* 0x000ea40000300800 */
[----:B------:R-:W2:Y:S01]  /*88010*/  LDL.LU R18, [R1+0xce8] ;  /* 0x000ce80001127983 */ /* 0x000ea20000300800 */
[----:B------:R-:W2:Y:S04]  /*88020*/  LDL.LU R19, [R1+0xcec] ;  /* 0x000cec0001137983 */ /* 0x000ea80000300800 */
[----:B--2---:R-:W-:Y:S01]  /*88030*/  STL.64 [R1+0x4588], R18 ;  /* 0x0045881201007387 */ /* 0x004fe20000100a00 */
[----:B------:R3:W-:Y:S02]  /*88040*/  STL.64 [R1+0x4580], R16 ;  /* 0x0045801001007387 */ /* 0x0007e40000100a00 */
[----:B---3--:R-:W-:-:S02]  /*88050*/  IMAD.MOV.U32 R16, RZ, RZ, R11 ;  /* 0x000000ffff107224 */ /* 0x008fc400078e000b */
[----:B------:R-:W-:-:S05]  /*88060*/  IMAD.MOV.U32 R17, RZ, RZ, R10 ;  /* 0x000000ffff117224 */ /* 0x000fca00078e000a */
[----:B------:R0:W-:Y:S04]  /*88070*/  STL.64 [R1+0x4598], R16 ;  /* 0x0045981001007387 */ /* 0x0001e80000100a00 */
[----:B0-----:R-:W2:Y:S04]  /*88080*/  LDL.64 R16, [R1+0x7d0] ;  /* 0x0007d00001107983 */ /* 0x001ea80000100a00 */
[----:B--2---:R4:W-:Y:S01]  /*88090*/  STL.64 [R1+0x45b0], R16 ;  /* 0x0045b01001007387 */ /* 0x0049e20000100a00 */
[----:B------:R0:W-:Y:S02]  /*880a0*/  STL.64 [R1+0x4560], R24 ;  /* 0x0045601801007387 */ /* 0x0001e40000100a00 */
[----:B----4-:R-:W-:-:S02]  /*880b0*/  IMAD.MOV.U32 R16, RZ, RZ, R9 ;  /* 0x000000ffff107224 */ /* 0x010fc400078e0009 */
[----:B------:R-:W-:Y:S01]  /*880c0*/  IMAD.MOV.U32 R17, RZ, RZ, R8 ;  /* 0x000000ffff117224 */ /* 0x000fe200078e0008 */
[----:B0-----:R-:W2:Y:S01]  /*880d0*/  LDL.LU R24, [R1+0xcc0] ;  /* 0x000cc00001187983 */ /* 0x001ea20000300800 */
[----:B------:R-:W2:Y:S02]  /*880e0*/  LDL.LU R25, [R1+0xcc4] ;  /* 0x000cc40001197983 */ /* 0x000ea40000300800 */
[----:B------:R-:W3:Y:S02]  /*880f0*/  LDL.LU R26, [R1+0xcc8] ;  /* 0x000cc800011a7983 */ /* 0x000ee40000300800 */
[----:B------:R-:W3:Y:S01]  /*88100*/  LDL.LU R27, [R1+0xccc] ;  /* 0x000ccc00011b7983 */ /* 0x000ee20000300800 */
[----:B------:R0:W-:Y:S04]  /*88110*/  STL.64 [R1+0x45d8], R16 ;  /* 0x0045d81001007387 */ /* 0x0001e80000100a00 */
[----:B0-----:R-:W4:Y:S01]  /*88120*/  LDL.LU R16, [R1+0xf70] ;  /* 0x000f700001107983 */ /* 0x001f220000300800 */
[----:B------:R-:W4:Y:S02]  /*88130*/  LDL.LU R17, [R1+0xf74] ;  /* 0x000f740001117983 */ /* 0x000f240000300800 */
[----:B------:R-:W2:Y:S02]  /*88140*/  LDL.LU R18, [R1+0xf78] ;  /* 0x000f780001127983 */ /* 0x000ea40000300800 */
[----:B------:R-:W2:Y:S02]  /*88150*/  LDL.LU R19, [R1+0xf7c] ;  /* 0x000f7c0001137983 */ /* 0x000ea40000300800 */
[----:B--2---:R-:W-:Y:S01]  /*88160*/  STL.64 [R1+0x45f0], R18 ;  /* 0x0045f01201007387 */ /* 0x004fe20000100a00 */
[----:B----4-:R0:W-:Y:S02]  /*88170*/  STL.64 [R1+0x45e8], R16 ;  /* 0x0045e81001007387 */ /* 0x0101e40000100a00 */
[----:B------:R-:W2:Y:S02]  /*88180*/  LDL.LU R8, [R1+0xfa0] ;  /* 0x000fa00001087983 */ /* 0x000ea40000300800 */
[----:B------:R-:W2:Y:S01]  /*88190*/  LDL.LU R9, [R1+0xfa4] ;  /* 0x000fa40001097983 */ /* 0x000ea20000300800 */
[----:B------:R-:W4:Y:S01]  /*881a0*/  LDL.LU R10, [R1+0xfa8] ;  /* 0x000fa800010a7983 */ /* 0x000f220000300800 */
[----:B------:R-:W4:Y:S03]  /*881b0*/  LDL.LU R11, [R1+0xfac] ;  /* 0x000fac00010b7983 */ /* 0x000f260000300800 */
[----:B----4-:R-:W-:Y:S01]  /*881c0*/  STL.64 [R1+0x4600], R10 ;  /* 0x0046000a01007387 */ /* 0x010fe20000100a00 */
[----:B--2---:R-:W-:Y:S02]  /*881d0*/  STL.64 [R1+0x45f8], R8 ;  /* 0x0045f80801007387 */ /* 0x004fe40000100a00 */
[----:B------:R-:W2:Y:S02]  /*881e0*/  LDL.LU R12, [R1+0xfe0] ;  /* 0x000fe000010c7983 */ /* 0x000ea40000300800 */
[----:B------:R-:W2:Y:S01]  /*881f0*/  LDL.LU R13, [R1+0xfe4] ;  /* 0x000fe400010d7983 */ /* 0x000ea20000300800 */
[----:B------:R-:W4:Y:S01]  /*88200*/  LDL.LU R14, [R1+0xfe8] ;  /* 0x000fe800010e7983 */ /* 0x000f220000300800 */
[----:B------:R-:W4:Y:S02]  /*88210*/  LDL.LU R15, [R1+0xfec] ;  /* 0x000fec00010f7983 */ /* 0x000f240000300800 */
[----:B0-----:R-:W-:-:S02]  /*88220*/  IMAD.MOV.U32 R17, RZ, RZ, R20 ;  /* 0x000000ffff117224 */ /* 0x001fc400078e0014 */
[----:B------:R-:W-:Y:S01]  /*88230*/  IMAD.MOV.U32 R16, RZ, RZ, R21 ;  /* 0x000000ffff107224 */ /* 0x000fe200078e0015 */
[----:B----4-:R-:W-:Y:S01]  /*88240*/  STL.64 [R1+0x4620], R14 ;  /* 0x0046200e01007387 */ /* 0x010fe20000100a00 */
[----:B--2---:R0:W-:Y:S02]  /*88250*/  STL.64 [R1+0x4618], R12 ;  /* 0x0046180c01007387 */ /* 0x0041e40000100a00 */
[----:B------:R-:W2:Y:S02]  /*88260*/  LDL.LU R20, [R1+0x1030] ;  /* 0x0010300001147983 */ /* 0x000ea40000300800 */
[----:B------:R-:W2:Y:S01]  /*88270*/  LDL.LU R21, [R1+0x1034] ;  /* 0x0010340001157983 */ /* 0x000ea20000300800 */
[----:B------:R-:W2:Y:S01]  /*88280*/  LDL.LU R22, [R1+0x1038] ;  /* 0x0010380001167983 */ /* 0x000ea20000300800 */
[----:B------:R-:W2:Y:S02]  /*88290*/  LDL.LU R23, [R1+0x103c] ;  /* 0x00103c0001177983 */ /* 0x000ea40000300800 */
[----:B0-----:R-:W-:-:S02]  /*882a0*/  IMAD.MOV.U32 R12, RZ, RZ, R3 ;  /* 0x000000ffff0c7224 */ /* 0x001fc400078e0003 */
[----:B------:R-:W-:-:S05]  /*882b0*/  IMAD.MOV.U32 R13, RZ, RZ, R2 ;  /* 0x000000ffff0d7224 */ /* 0x000fca00078e0002 */
[----:B------:R0:W-:Y:S04]  /*882c0*/  STL.64 [R1+0x4630], R12 ;  /* 0x0046300c01007387 */ /* 0x0001e80000100a00 */
[----:B0-----:R-:W2:Y:S01]  /*882d0*/  LDL.64 R12, [R1+0x740] ;  /* 0x00074000010c7983 */ /* 0x001ea20000100a00 */
[----:B------:R0:W-:Y:S03]  /*882e0*/  STL.64 [R1+0x4608], R16 ;  /* 0x0046081001007387 */ /* 0x0001e60000100a00 */
[----:B0-----:R-:W4:Y:S04]  /*882f0*/  LDL.64 R16, [R1+0x720] ;  /* 0x0007200001107983 */ /* 0x001f280000100a00 */
[----:B----4-:R0:W-:Y:S04]  /*88300*/  STL.64 [R1+0x4628], R16 ;  /* 0x0046281001007387 */ /* 0x0101e80000100a00 */
[----:B0-----:R-:W4:Y:S01]  /*88310*/  LDL.LU R16, [R1+0x1000] ;  /* 0x0010000001107983 */ /* 0x001f220000300800 */
[----:B------:R-:W4:Y:S02]  /*88320*/  LDL.LU R17, [R1+0x1004] ;  /* 0x0010040001117983 */ /* 0x000f240000300800 */
[----:B------:R-:W4:Y:S02]  /*88330*/  LDL.LU R18, [R1+0x1008] ;  /* 0x0010080001127983 */ /* 0x000f240000300800 */
[----:B------:R-:W4:Y:S01]  /*88340*/  LDL.LU R19, [R1+0x100c] ;  /* 0x00100c0001137983 */ /* 0x000f220000300800 */
[----:B------:R-:W2:Y:S01]  /*88350*/  LDL.LU R8, [R1+0xfc0] ;  /* 0x000fc00001087983 */ /* 0x000ea20000300800 */
[----:B------:R-:W2:Y:S02]  /*88360*/  LDL.LU R9, [R1+0xfc4] ;  /* 0x000fc40001097983 */ /* 0x000ea40000300800 */
[----:B------:R-:W2:Y:S02]  /*88370*/  LDL.LU R10, [R1+0xfc8] ;  /* 0x000fc800010a7983 */ /* 0x000ea40000300800 */
[----:B------:R-:W2:Y:S01]  /*88380*/  LDL.LU R11, [R1+0xfcc] ;  /* 0x000fcc00010b7983 */ /* 0x000ea20000300800 */
[----:B---3--:R-:W-:Y:S01]  /*88390*/  STL.64 [R1+0x4570], R26 ;  /* 0x0045701a01007387 */ /* 0x008fe20000100a00 */
[----:B------:R0:W-:Y:S03]  /*883a0*/  STL.64 [R1+0x4568], R24 ;  /* 0x0045681801007387 */ /* 0x0001e60000100a00 */
[----:B0-----:R-:W3:Y:S04]  /*883b0*/  LDL.64 R24, [R1+0x7b0] ;  /* 0x0007b00001187983 */ /* 0x001ee80000100a00 */
[----:B---3--:R0:W-:Y:S04]  /*883c0*/  STL.64 [R1+0x4590], R24 ;  /* 0x0045901801007387 */ /* 0x0081e80000100a00 */
[----:B0-----:R-:W3:Y:S01]  /*883d0*/  LDL.LU R24, [R1+0xd00] ;  /* 0x000d000001187983 */ /* 0x001ee20000300800 */
[----:B------:R-:W3:Y:S02]  /*883e0*/  LDL.LU R25, [R1+0xd04] ;  /* 0x000d040001197983 */ /* 0x000ee40000300800 */
[----:B------:R-:W3:Y:S02]  /*883f0*/  LDL.LU R26, [R1+0xd08] ;  /* 0x000d0800011a7983 */ /* 0x000ee40000300800 */
[----:B------:R-:W3:Y:S01]  /*88400*/  LDL.LU R27, [R1+0xd0c] ;  /* 0x000d0c00011b7983 */ /* 0x000ee20000300800 */
[----:B--2---:R-:W-:Y:S01]  /*88410*/  HMMA.16816.F32 R20, R4, R12, R20 ;  /* 0x0000000c0414723c */ /* 0x004fe20000001814 */
[----:B---3--:R-:W-:Y:S01]  /*88420*/  STL.64 [R1+0x45a8], R26 ;  /* 0x0045a81a01007387 */ /* 0x008fe20000100a00 */
[----:B------:R0:W-:Y:S03]  /*88430*/  STL.64 [R1+0x45a0], R24 ;  /* 0x0045a01801007387 */ /* 0x0001e60000100a00 */
        /* <DEDUP_REMOVED lines=13> */
[----:B-1----:R-:W3:Y:S01]  /*88510*/  LDL.LU.64 R22, [R1+0x4638] ;  /* 0x0046380001167983 */ /* 0x002ee20000300a00 */
[----:B------:R-:W-:-:S02]  /*88520*/  IMAD.MOV.U32 R20, RZ, RZ, R13 ;  /* 0x000000ffff147224 */ /* 0x000fc400078e000d */
[----:B------:R-:W4:Y:S02]  /*88530*/  LDL.LU.64 R12, [R1+0x4630] ;  /* 0x00463000010c7983 */ /* 0x000f240000300a00 */
[C---:B----4-:R-:W-:Y:S01]  /*88540*/  HMMA.16816.F32 R12, R4.reuse, R12, R16 ;  /* 0x0000000c040c723c */ /* 0x050fe20000001810 */
[----:B---3--:R-:W-:Y:S01]  /*88550*/  STL.64 [R1+0x4558], R22 ;  /* 0x0045581601007387 */ /* 0x008fe20000100a00 */
[----:B------:R0:W-:Y:S03]  /*88560*/  STL.64 [R1+0x4550], R20 ;  /* 0x0045501401007387 */ /* 0x0001e60000100a00 */
[----:B0-----:R-:W3:Y:S01]  /*88570*/  LDL.64 R20, [R1+0x7a0] ;  /* 0x0007a00001147983 */ /* 0x001ee20000100a00 */
[----:B------:R-:W4:Y:S11]  /*88580*/  LDL.LU.64 R16, [R1+0x4628] ;  /* 0x0046280001107983 */ /* 0x000f360000300a00 */
[----:B------:R-:W-:Y:S06]  /*88590*/  @!UPT UIADD3 URZ, URZ, URZ, URZ ;  /* 0x0000003f3f3ff290 */ /* 0x000fec000fffe03f */
        /* <DEDUP_REMOVED lines=8> */
[----:B------:R1:W-:Y:S03]  /*88620*/  STL.64 [R1+0x17e8], R14 ;  /* 0x0017e80e01007387 */ /* 0x0003e60000100a00 */
[----:B0-----:R-:W4:Y:S01]  /*88630*/  LDL.LU.64 R12, [R1+0x4610] ;  /* 0x00461000010c7983 */ /* 0x001f220000300a00 */
[----:B-1----:R-:W-:Y:S02]  /*88640*/  IMAD.MOV.U32 R15, RZ, RZ, R16 ;  /* 0x000000ffff0f7224 */ /* 0x002fe400078e0010 */
[----:B------:R-:W-:Y:S02]  /*88650*/  IMAD.MOV.U32 R14, RZ, RZ, R17 ;  /* 0x000000ffff0e7224 */ /* 0x000fe400078e0011 */
[----:B------:R-:W2:Y:S02]  /*88660*/  LDL.LU.64 R16, [R1+0x4608] ;  /* 0x0046080001107983 */ /* 0x000ea40000300a00 */
[C---:B--2---:R-:W-:Y:S02]  /*88670*/  HMMA.16816.F32 R16, R4.reuse, R16, R8 ;  /* 0x000000100410723c */ /* 0x044fe40000001808 */
[----:B------:R-:W4:Y:S01]  /*88680*/  LDL.LU.64 R10, [R1+0x4600] ;  /* 0x00460000010a7983 */ /* 0x000f220000300a00 */
[----:B------:R-:W4:Y:S11]  /*88690*/  LDL.LU.64 R8, [R1+0x45f8] ;  /* 0x0045f80001087983 */ /* 0x000f360000300a00 */
        /* <DEDUP_REMOVED lines=8> */
[----:B------:R0:W-:Y:S01]  /*88720*/  STL.64 [R1+0x1810], R8 ;  /* 0x0018100801007387 */ /* 0x0001e20000100a00 */
[----:B------:R1:W-:Y:S03]  /*88730*/  STL.64 [R1+0x1818], R10 ;  /* 0x0018180a01007387 */ /* 0x0003e60000100a00 */
[----:B0-----:R-:W2:Y:S01]  /*88740*/  LDL.LU.64 R8, [R1+0x45e0] ;  /* 0x0045e00001087983 */ /* 0x001ea20000300a00 */
[----:B------:R-:W-:Y:S01]  /*88750*/  STL.64 [R1+0x4510], R12 ;  /* 0x0045100c01007387 */ /* 0x000fe20000100a00 */
[----:B--2---:R-:W-:Y:S02]  /*88760*/  HMMA.16816.F32 R4, R4, R8, R16 ;  /* 0x000000080404723c */ /* 0x004fe40000001810 */
[----:B------:R-:W2:Y:S01]  /*88770*/  LDL.LU.64 R16, [R1+0x45d8] ;  /* 0x0045d80001107983 */ /* 0x000ea20000300a00 */
[----:B-1----:R-:W2:Y:S02]  /*88780*/  LDL.LU.64 R10, [R1+0x45d0] ;  /* 0x0045d000010a7983 */ /* 0x002ea40000300a00 */
[----:B------:R-:W2:Y:S11]  /*88790*/  LDL.LU.64 R8, [R1+0x45c8] ;  /* 0x0045c80001087983 */ /* 0x000eb60000300a00 */
[----:B------:R-:W-:Y:S07]  /*887a0*/  @!UPT UIADD3 URZ, URZ, URZ, URZ ;  /* 0x0000003f3f3ff290 */ /* 0x000fee000fffe03f */
[----:B------:R0:W-:Y:S01]  /*887b0*/  STL.64 [R1+0x1800], R4 ;  /* 0x0018000401007387 */ /* 0x0001e20000100a00 */
[----:B------:R1:W-:Y:S03]  /*887c0*/  STL.64 [R1+0x1808], R6 ;  /* 0x0018080601007387 */ /* 0x0003e60000100a00 */
[----:B0-----:R-:W4:Y:S01]  /*887d0*/  LDL.LU R4, [R1+0xca0] ;  /* 0x000ca00001047983 */ /* 0x001f220000300800 */
[----:B------:R-:W4:Y:S02]  /*887e0*/  LDL.LU R5, [R1+0xca4] ;  /* 0x000ca40001057983 */ /* 0x000f240000300800 */
[----:B-1----:R-:W4:Y:S02]  /*887f0*/  LDL.LU R6, [R1+0xca8] ;  /* 0x000ca80001067983 */ /* 0x002f240000300800 */
[----:B------:R-:W4:Y:S01]  /*88800*/  LDL.LU R7, [R1+0xcac] ;  /* 0x000cac0001077983 */ /* 0x000f220000300800 */
        /* <DEDUP_REMOVED lines=27> */
[----:B------:R1:W-:Y:S03]  /*889c0*/  STL.64 [R1+0x10e8], R18 ;  /* 0x0010e81201007387 */ /* 0x0003e60000100a00 */
[----:B0-----:R-:W4:Y:S01]  /*889d0*/  LDL.LU.64 R16, [R1+0x4578] ;  /* 0x0045780001107983 */ /* 0x001f220000300a00 */
[----:B-1----:R-:W-:Y:S02]  /*889e0*/  IMAD.MOV.U32 R19, RZ, RZ, R24 ;  /* 0x000000ffff137224 */ /* 0x002fe400078e0018 */
[----:B------:R-:W-:Y:S02]  /*889f0*/  IMAD.MOV.U32 R18, RZ, RZ, R25 ;  /* 0x000000ffff127224 */ /* 0x000fe400078e0019 */
[----:B------:R-:W3:Y:S01]  /*88a00*/  LDL.LU.64 R26, [R1+0x4570] ;  /* 0x00457000011a7983 */ /* 0x000ee20000300a00 */
[----:B------:R-:W3:Y:S02]  /*88a10*/  LDL.LU.64 R24, [R1+0x4568] ;  /* 0x0045680001187983 */ /* 0x000ee40000300a00 */
[C---:B---3--:R-:W-:Y:S11]  /*88a20*/  HMMA.16816.F32 R24, R8.reuse, R20, R24 ;  /* 0x000000140818723c */ /* 0x048ff60000001818 */
[----:B------:R-:W-:Y:S11]  /*88a30*/  @!UPT UIADD3 URZ, URZ, URZ, URZ ;  /* 0x0000003f3f3ff290 */ /* 0x000ff6000fffe03f */
[----:B------:R-:W-:Y:S01]  /*88a40*/  @!UPT UIADD3 URZ, URZ, URZ, URZ ;  /* 0x0000003f3f3ff290 */ /* 0x000fe2000fffe03f */
[----:B------:R0:W-:Y:S01]  /*88a50*/  STL.64 [R1+0x10f0], R24 ;  /* 0x0010f01801007387 */ /* 0x0001e20000100a00 */
[----:B------:R1:W-:Y:S03]  /*88a60*/  STL.64 [R1+0x10f8], R26 ;  /* 0x0010f81a01007387 */ /* 0x0003e60000100a00 */
[----:B0-----:R-:W2:Y:S01]  /*88a70*/  LDL.LU.64 R24, [R1+0x4560] ;  /* 0x0045600001187983 */ /* 0x001ea20000300a00 */
[----:B----4-:R-:W-:Y:S01]  /*88a80*/  HMMA.16816.F32 R4, R8, R16, R4 ;  /* 0x000000100804723c */ /* 0x010fe20000001804 */
[----:B-1----:R-:W-:Y:S02]  /*88a90*/  IMAD.MOV.U32 R27, RZ, RZ, R20 ;  /* 0x000000ffff1b7224 */ /* 0x002fe400078e0014 */
[----:B------:R-:W-:Y:S01]  /*88aa0*/  IMAD.MOV.U32 R26, RZ, RZ, R21 ;  /* 0x000000ffff1a7224 */ /* 0x000fe200078e0015 */
[----:B------:R-:W3:Y:S01]  /*88ab0*/  LDL.LU.64 R22, [R1+0x4558] ;  /* 0x0045580001167983 */ /* 0x000ee20000300a00 */
[----:B------:R-:W4:Y:S03]  /*88ac0*/  LDL.LU.64 R20, [R1+0x4550] ;  /* 0x0045500001147983 */ /* 0x000f260000300a00 */
[----:B------:R-:W-:Y:S04]  /*88ad0*/  STL.64 [R1+0x4508], R26 ;  /* 0x0045081a01007387 */ /* 0x000fe80000100a00 */
[----:B--2---:R-:W-:Y:S01]  /*88ae0*/  STL.64 [R1+0x4500], R24 ;  /* 0x0045001801007387 */ /* 0x004fe20000100a00 */
[----:B------:R0:W-:Y:S02]  /*88af0*/  STL.64 [R1+0x4420], R16 ;  /* 0x0044201001007387 */ /* 0x0001e40000100a00 */
[----:B------:R1:W-:Y:S08]  /*88b00*/  STL.64 [R1+0x44a8], R18 ;  /* 0x0044a81201007387 */ /* 0x0003f00000100a00 */
[----:B------:R-:W-:Y:S01]  /*88b10*/  STL.64 [R1+0x1110], R4 ;  /* 0x0011100401007387 */ /* 0x000fe20000100a00 */
[----:B------:R-:W-:Y:S02]  /*88b20*/  STL.64 [R1+0x1118], R6 ;  /* 0x0011180601007387 */ /* 0x000fe40000100a00 */
[----:B---3--:R-:W2:Y:S02]  /*88b30*/  LDSM.16.MT88.4 R4, [R22+0x24100] ;  /* 0x024100001604783b */ /* 0x008ea40000004200 */
[----:B0-----:R-:W3:Y:S02]  /*88b40*/  LDL.LU R16, [R1+0xb70] ;  /* 0x000b700001107983 */ /* 0x001ee40000300800 */
[----:B------:R-:W3:Y:S02]  /*88b50*/  LDL.LU R17, [R1+0xb74] ;  /* 0x000b740001117983 */ /* 0x000ee40000300800 */
[----:B-1----:R-:W2:Y:S02]  /*88b60*/  LDL.LU R18, [R1+0xb78] ;  /* 0x000b780001127983 */ /* 0x002ea40000300800 */
[----:B------:R-:W2:Y:S02]  /*88b70*/  LDL.LU R19, [R1+0xb7c] ;  /* 0x000b7c0001137983 */ /* 0x000ea40000300800 */
[----:B--2---:R-:W-:Y:S01]  /*88b80*/  STL.64 [R1+0x44b8], R18 ;  /* 0x0044b81201007387 */ /* 0x004fe20000100a00 */
[----:B---3--:R0:W-:Y:S03]  /*88b90*/  STL.64 [R1+0x44b0], R16 ;  /* 0x0044b01001007387 */ /* 0x0081e60000100a00 */
[----:B0-----:R-:W2:Y:S01]  /*88ba0*/  LDL.LU R16, [R1+0xba0] ;  /* 0x000ba00001107983 */ /* 0x001ea20000300800 */
[----:B------:R-:W2:Y:S02]  /*88bb0*/  LDL.LU R17, [R1+0xba4] ;  /* 0x000ba40001117983 */ /* 0x000ea40000300800 */
[----:B------:R-:W3:Y:S02]  /*88bc0*/  LDL.LU R18, [R1+0xba8] ;  /* 0x000ba80001127983 */ /* 0x000ee40000300800 */
[----:B------:R-:W3:Y:S02]  /*88bd0*/  LDL.LU R19, [R1+0xbac] ;  /* 0x000bac0001137983 */ /* 0x000ee40000300800 */
[----:B---3--:R-:W-:Y:S01]  /*88be0*/  STL.64 [R1+0x44c8], R18 ;  /* 0x0044c81201007387 */ /* 0x008fe20000100a00 */
[----:B--2---:R0:W-:Y:S02]  /*88bf0*/  STL.64 [R1+0x44c0], R16 ;  /* 0x0044c01001007387 */ /* 0x0041e40000100a00 */
[----:B------:R-:W2:Y:S02]  /*88c00*/  LDL.LU R12, [R1+0xc50] ;  /* 0x000c5000010c7983 */ /* 0x000ea40000300800 */
[----:B------:R-:W2:Y:S02]  /*88c10*/  LDL.LU R13, [R1+0xc54] ;  /* 0x000c5400010d7983 */ /* 0x000ea40000300800 */
[----:B0-----:R-:W-:-:S02]  /*88c20*/  IMAD.MOV.U32 R17, RZ, RZ, R14 ;  /* 0x000000ffff117224 */ /* 0x001fc400078e000e */
[----:B------:R-:W-:Y:S01]  /*88c30*/  IMAD.MOV.U32 R16, RZ, RZ, R15 ;  /* 0x000000ffff107224 */ /* 0x000fe200078e000f */
[----:B------:R-:W3:Y:S01]  /*88c40*/  LDL.LU R14, [R1+0xc58] ;  /* 0x000c5800010e7983 */ /* 0x000ee20000300800 */
[----:B------:R-:W3:Y:S03]  /*88c50*/  LDL.LU R15, [R1+0xc5c] ;  /* 0x000c5c00010f7983 */ /* 0x000ee60000300800 */
[----:B---3--:R-:W-:Y:S01]  /*88c60*/  STL.64 [R1+0x4520], R14 ;  /* 0x0045200e01007387 */ /* 0x008fe20000100a00 */
[----:B--2---:R0:W-:Y:S02]  /*88c70*/  STL.64 [R1+0x4518], R12 ;  /* 0x0045180c01007387 */ /* 0x0041e40000100a00 */
[----:B0-----:R-:W-:Y:S02]  /*88c80*/  IMAD.MOV.U32 R12, RZ, RZ, R0 ;  /* 0x000000ffff0c7224 */ /* 0x001fe400078e0000 */
[----:B------:R-:W-:Y:S01]  /*88c90*/  IMAD.MOV.U32 R13, RZ, RZ, R29 ;  /* 0x000000ffff0d7224 */ /* 0x000fe200078e001d */
[----:B------:R-:W2:Y:S04]  /*88ca0*/  LDL.LU R0, [R1+0x4548] ;  /* 0x0045480001007983 */ /* 0x000ea80000300800 */
[----:B------:R-:W-:Y:S01]  /*88cb0*/  STL.64 [R1+0x4530], R12 ;  /* 0x0045300c01007387 */ /* 0x000fe20000100a00 */
[----:B------:R-:W3:Y:S03]  /*88cc0*/  LDL.64 R24, [R1+0x760] ;  /* 0x0007600001187983 */ /* 0x000ee60000100a00 */
[----:B---3--:R0:W-:Y:S04]  /*88cd0*/  STL.64 [R1+0x4528], R24 ;  /* 0x0045281801007387 */ /* 0x0081e80000100a00 */
[----:B0-----:R-:W3:Y:S01]  /*88ce0*/  LDL.LU R24, [R1+0xc70] ;  /* 0x000c700001187983 */ /* 0x001ee20000300800 */
[----:B------:R-:W3:Y:S02]  /*88cf0*/  LDL.LU R25, [R1+0xc74] ;  /* 0x000c740001197983 */ /* 0x000ee40000300800 */
[----:B------:R-:W2:Y:S02]  /*88d00*/  LDL.LU R26, [R1+0xc78] ;  /* 0x000c7800011a7983 */ /* 0x000ea40000300800 */
[----:B------:R-:W2:Y:S02]  /*88d10*/  LDL.LU R27, [R1+0xc7c] ;  /* 0x000c7c00011b7983 */ /* 0x000ea40000300800 */
[----:B--2---:R-:W-:Y:S01]  /*88d20*/  STL.64 [R1+0x4540], R26 ;  /* 0x0045401a01007387 */ /* 0x004fe20000100a00 */
[----:B---3--:R0:W-:Y:S03]  /*88d30*/  STL.64 [R1+0x4538], R24 ;  /* 0x0045381801007387 */ /* 0x0081e60000100a00 */
[----:B0-----:R-:W2:Y:S01]  /*88d40*/  LDL.LU R24, [R1+0xc90] ;  /* 0x000c900001187983 */ /* 0x001ea20000300800 */
[----:B------:R-:W2:Y:S02]  /*88d50*/  LDL.LU R25, [R1+0xc94] ;  /* 0x000c940001197983 */ /* 0x000ea40000300800 */
[----:B------:R-:W2:Y:S02]  /*88d60*/  LDL.LU R26, [R1+0xc98] ;  /* 0x000c9800011a7983 */ /* 0x000ea40000300800 */
[----:B------:R-:W2:Y:S01]  /*88d70*/  LDL.LU R27, [R1+0xc9c] ;  /* 0x000c9c00011b7983 */ /* 0x000ea20000300800 */
[----:B------:R0:W-:Y:S04]  /*88d80*/  STL.64 [R1+0x44d8], R16 ;  /* 0x0044d81001007387 */ /* 0x0001e80000100a00 */
[----:B0-----:R-:W3:Y:S01]  /*88d90*/  LDL.LU R16, [R1+0xbe0] ;  /* 0x000be00001107983 */ /* 0x001ee20000300800 */
[----:B------:R-:W3:Y:S02]  /*88da0*/  LDL.LU R17, [R1+0xbe4] ;  /* 0x000be40001117983 */ /* 0x000ee40000300800 */
[----:B------:R-:W2:Y:S02]  /*88db0*/  LDL.LU R18, [R1+0xbe8] ;  /* 0x000be80001127983 */ /* 0x000ea40000300800 */
[----:B------:R-:W2:Y:S02]  /*88dc0*/  LDL.LU R19, [R1+0xbec] ;  /* 0x000bec0001137983 */ /* 0x000ea40000300800 */
[----:B--2---:R-:W-:Y:S01]  /*88dd0*/  STL.64 [R1+0x44e8], R18 ;  /* 0x0044e81201007387 */ /* 0x004fe20000100a00 */
[----:B---3--:R4:W-:Y:S02]  /*88de0*/  STL.64 [R1+0x44e0], R16 ;  /* 0x0044e01001007387 */ /* 0x0089e40000100a00 */
[----:B----4-:R-:W-:-:S02]  /*88df0*/  IMAD.MOV.U32 R16, RZ, RZ, R21 ;  /* 0x000000ffff107224 */ /* 0x010fc400078e0015 */
[----:B------:R-:W-:-:S05]  /*88e00*/  IMAD.MOV.U32 R17, RZ, RZ, R20 ;  /* 0x000000ffff117224 */ /* 0x000fca00078e0014 */
[----:B------:R0:W-:Y:S04]  /*88e10*/  STL.64 [R1+0x44f8], R16 ;  /* 0x0044f81001007387 */ /* 0x0001e80000100a00 */
[----:B0-----:R-:W2:Y:S01]  /*88e20*/  LDL.LU R16, [R1+0xc30] ;  /* 0x000c300001107983 */ /* 0x001ea20000300800 */
[----:B------:R-:W2:Y:S02]  /*88e30*/  LDL.LU R17, [R1+0xc34] ;  /* 0x000c340001117983 */ /* 0x000ea40000300800 */
[----:B------:R-:W2:Y:S02]  /*88e40*/  LDL.LU R18, [R1+0xc38] ;  /* 0x000c380001127983 */ /* 0x000ea40000300800 */
[----:B------:R-:W2:Y:S01]  /*88e50*/  LDL.LU R19, [R1+0xc3c] ;  /* 0x000c3c0001137983 */ /* 0x000ea20000300800 */
[----:B------:R-:W-:Y:S01]  /*88e60*/  STL [R1+0x43c8], R22 ;  /* 0x0043c81601007387 */ /* 0x000fe20000100800 */
[----:B------:R-:W3:Y:S02]  /*88e70*/  LDL.64 R20, [R1+0x730] ;  /* 0x0007300001147983 */ /* 0x000ee40000100a00 */
[----:B------:R-:W-:-:S02]  /*88e80*/  IMAD.MOV.U32 R13, RZ, RZ, R23 ;  /* 0x000000ffff0d7224 */ /* 0x000fc400078e0017 */
[----:B------:R-:W-:-:S07]  /*88e90*/  IMAD.MOV.U32 R12, RZ, RZ, R28 ;  /* 0x000000ffff0c7224 */ /* 0x000fce00078e001c */
[C---:B------:R-:W-:Y:S01]  /*88ea0*/  HMMA.16816.F32 R12, R8.reuse, R12, R24 ;  /* 0x0000000c080c723c */ /* 0x040fe20000001818 */
[----:B---3--:R0:W-:Y:S04]  /*88eb0*/  STL.64 [R1+0x44f0], R20 ;  /* 0x0044f01401007387 */ /* 0x0081e80000100a00 */
[----:B0-----:R-:W3:Y:S01]  /*88ec0*/  LDL.LU R20, [R1+0xc00] ;  /* 0x000c000001147983 */ /* 0x001ee20000300800 */
[----:B------:R-:W3:Y:S02]  /*88ed0*/  LDL.LU R21, [R1+0xc04] ;  /* 0x000c040001157983 */ /* 0x000ee40000300800 */
[----:B------:R-:W3:Y:S02]  /*88ee0*/  LDL.LU R22, [R1+0xc08] ;  /* 0x000c080001167983 */ /* 0x000ee40000300800 */
[----:B------:R-:W3:Y:S01]  /*88ef0*/  LDL.LU R23, [R1+0xc0c] ;  /* 0x000c0c0001177983 */ /* 0x000ee20000300800 */
[----:B------:R-:W-:Y:S01]  /*88f00*/  STL.64 [R1+0x4370], R6 ;  /* 0x0043700601007387 */ /* 0x000fe20000100a00 */
[----:B------:R0:W-:Y:S03]  /*88f10*/  STL.64 [R1+0x4368], R4 ;  /* 0x0043680401007387 */ /* 0x0001e60000100a00 */
[----:B0-----:R-:W4:Y:S04]  /*88f20*/  LDL.64 R4, [R1+0x6f0] ;  /* 0x0006f00001047983 */ /* 0x001f280000100a00 */
[----:B----4-:R0:W-:Y:S04]  /*88f30*/  STL.64 [R1+0x44d0], R4 ;  /* 0x0044d00401007387 */ /* 0x0101e80000100a00 */
[----:B0-----:R-:W4:Y:S01]  /*88f40*/  LDL.LU R4, [R1+0xbc0] ;  /* 0x000bc00001047983 */ /* 0x001f220000300800 */
[----:B------:R-:W4:Y:S02]  /*88f50*/  LDL.LU R5, [R1+0xbc4] ;  /* 0x000bc40001057983 */ /* 0x000f240000300800 */
[----:B------:R-:W4:Y:S02]  /*88f60*/  LDL.LU R6, [R1+0xbc8] ;  /* 0x000bc80001067983 */ /* 0x000f240000300800 */
[----:B------:R-:W4:Y:S01]  /*88f70*/  LDL.LU R7, [R1+0xbcc] ;  /* 0x000bcc0001077983 */ /* 0x000f220000300800 */
[----:B------:R-:W2:Y:S01]  /*88f80*/  LDL.LU.64 R26, [R1+0x4540] ;  /* 0x00454000011a7983 */ /* 0x000ea20000300a00 */
[----:B------:R-:W2:Y:S02]  /*88f90*/  LDL.LU.64 R24, [R1+0x4538] ;  /* 0x0045380001187983 */ /* 0x000ea40000300a00 */
[----:B------:R0:W-:Y:S02]  /*88fa0*/  STL.64 [R1+0x1130], R12 ;  /* 0x0011300c01007387 */ /* 0x0001e40000100a00 */
[----:B------:R2:W-:Y:S01]  /*88fb0*/  STL.64 [R1+0x1138], R14 ;  /* 0x0011380e01007387 */ /* 0x0005e20000100a00 */
[----:B0-----:R-:W2:Y:S02]  /*88fc0*/  LDL.LU.64 R12, [R1+0x4530] ;  /* 0x00453000010c7983 */ /* 0x001ea40000300a00 */
[C---:B--2---:R-:W-:Y:S02]  /*88fd0*/  HMMA.16816.F32 R12, R8.reuse, R12, R24 ;  /* 0x0000000c080c723c */ /* 0x044fe40000001818 */
[----:B------:R-:W2:Y:S11]  /*88fe0*/  LDL.LU.64 R24, [R1+0x4528] ;  /* 0x0045280001187983 */ /* 0x000eb60000300a00 */
        /* <DEDUP_REMOVED lines=13> */
[----:B------:R-:W2:Y:S01]  /*890c0*/  LDL.LU.64 R26, [R1+0x4508] ;  /* 0x00450800011a7983 */ /* 0x000ea20000300a00 */
[----:B------:R-:W2:Y:S02]  /*890d0*/  LDL.LU.64 R24, [R1+0x4500] ;  /* 0x0045000001187983 */ /* 0x000ea40000300a00 */
[C---:B--2---:R-:W-:Y:S11]  /*890e0*/  HMMA.16816.F32 R16, R8.reuse, R24, R16 ;  /* 0x000000180810723c */ /* 0x044ff60000001810 */
[----:B------:R-:W-:Y:S11]  /*890f0*/  @!UPT UIADD3 URZ, URZ, URZ, URZ ;  /* 0x0000003f3f3ff290 */ /* 0x000ff6000fffe03f */
[----:B------:R-:W-:Y:S01]  /*89100*/  @!UPT UIADD3 URZ, URZ, URZ, URZ ;  /* 0x0000003f3f3ff290 */ /* 0x000fe2000fffe03f */
[----:B------:R0:W-:Y:S01]  /*89110*/  STL.64 [R1+0x1180], R16 ;  /* 0x0011801001007387 */ /* 0x0001e20000100a00 */
[----:B------:R3:W-:Y:S03]  /*89120*/  STL.64 [R1+0x1188], R18 ;  /* 0x0011881201007387 */ /* 0x0007e60000100a00 */
[----:B0-----:R-:W3:Y:S01]  /*89130*/  LDL.LU.64 R16, [R1+0x44f8] ;  /* 0x0044f80001107983 */ /* 0x001ee20000300a00 */
[----:B------:R-:W-:Y:S01]  /*89140*/  STL.64 [R1+0x4418], R24 ;  /* 0x0044181801007387 */ /* 0x000fe20000100a00 */
[C---:B---3--:R-:W-:Y:S02]  /*89150*/  HMMA.16816.F32 R16, R8.reuse, R16, R20 ;  /* 0x000000100810723c */ /* 0x048fe40000001814 */
        /* <DEDUP_REMOVED lines=11> */
[----:B0-----:R-:W4:Y:S01]  /*89210*/  LDL.LU.64 R16, [R1+0x44d8] ;  /* 0x0044d80001107983 */ /* 0x001f220000300a00 */
[----:B------:R0:W-:Y:S03]  /*89220*/  STL.64 [R1+0x43d0], R20 ;  /* 0x0043d01401007387 */ /* 0x0001e60000100a00 */
[----:B0-----:R-:W2:Y:S01]  /*89230*/  LDL.64 R20, [R1+0x710] ;  /* 0x0007100001147983 */ /* 0x001ea20000100a00 */
[C---:B----4-:R-:W-:Y:S03]  /*89240*/  HMMA.16816.F32 R16, R8.reuse, R16, R4 ;  /* 0x000000100810723c */ /* 0x050fe60000001804 */
[----:B------:R-:W3:Y:S11]  /*89250*/  LDL.LU.64 R4, [R1+0x44d0] ;  /* 0x0044d00001047983 */ /* 0x000ef60000300a00 */
[----:B------:R-:W-:Y:S09]  /*89260*/  @!UPT UIADD3 URZ, URZ, URZ, URZ ;  /* 0x0000003f3f3ff290 */ /* 0x000ff2000fffe03f */
[----:B------:R-:W-:Y:S01]  /*89270*/  STL.64 [R1+0x11b0], R16 ;  /* 0x0011b01001007387 */ /* 0x000fe20000100a00 */
[----:B------:R0:W-:Y:S03]  /*89280*/  STL.64 [R1+0x11b8], R18 ;  /* 0x0011b81201007387 */ /* 0x0001e60000100a00 */
[----:B0-----:R-:W4:Y:S01]  /*89290*/  LDL.LU.64 R18, [R1+0x44c8] ;  /* 0x0044c80001127983 */ /* 0x001f220000300a00 */
[----:B------:R-:W4:Y:S02]  /*892a0*/  LDL.LU.64 R16, [R1+0x44c0] ;  /* 0x0044c00001107983 */ /* 0x000f240000300a00 */
[----:B--2---:R-:W-:Y:S02]  /*892b0*/  IMAD.MOV.U32 R7, RZ, RZ, R20 ;  /* 0x000000ffff077224 */ /* 0x004fe400078e0014 */
[----:B------:R-:W-:Y:S01]  /*892c0*/  IMAD.MOV.U32 R6, RZ, RZ, R21 ;  /* 0x000000ffff067224 */ /* 0x000fe200078e0015 */
[----:B----4-:R-:W-:Y:S11]  /*892d0*/  HMMA.16816.F32 R16, R8, R20, R16 ;  /* 0x000000140810723c */ /* 0x010ff60000001810 */
[----:B------:R-:W-:Y:S11]  /*892e0*/  @!UPT UIADD3 URZ, URZ, URZ, URZ ;  /* 0x0000003f3f3ff290 */ /* 0x000ff6000fffe03f */
[----:B------:R-:W-:Y:S01]  /*892f0*/  @!UPT UIADD3 URZ, URZ, URZ, URZ ;  /* 0x0000003f3f3ff290 */ /* 0x000fe2000fffe03f */
[----:B------:R-:W-:Y:S01]  /*89300*/  STL.64 [R1+0x11c0], R16 ;  /* 0x0011c01001007387 */ /* 0x000fe20000100a00 */
[----:B------:R0:W-:Y:S03]  /*89310*/  STL.64 [R1+0x11c8], R18 ;  /* 0x0011c81201007387 */ /* 0x0001e60000100a00 */
[----:B0-----:R-:W2:Y:S01]  /*89320*/  LDL.LU.64 R18, [R1+0x44b8] ;  /* 0x0044b80001127983 */ /* 0x001ea20000300a00 */
[----:B------:R-:W2:Y:S02]  /*89330*/  LDL.LU.64 R16, [R1+0x44b0] ;  /* 0x0044b00001107983 */ /* 0x000ea40000300a00 */
[----:B------:R-:W4:Y:S02]  /*89340*/  LDL.LU R20, [R1+0xa00] ;  /* 0x000a000001147983 */ /* 0x000f240000300800 */
[----:B------:R-:W4:Y:S01]  /*89350*/  LDL.LU R21, [R1+0xa04] ;  /* 0x000a040001157983 */ /* 0x000f220000300800 */
[----:B------:R-:W2:Y:S01]  /*89360*/  LDL.LU R22, [R1+0xa08] ;  /* 0x000a080001167983 */ /* 0x000ea20000300800 */
[----:B------:R-:W2:Y:S03]  /*89370*/  LDL.LU R23, [R1+0xa0c] ;  /* 0x000a0c0001177983 */ /* 0x000ea60000300800 */
[----:B--2---:R-:W-:Y:S01]  /*89380*/  STL.64 [R1+0x43e0], R22 ;  /* 0x0043e01601007387 */ /* 0x004fe20000100a00 */
[----:B----4-:R0:W-:Y:S02]  /*89390*/  STL.64 [R1+0x43d8], R20 ;  /* 0x0043d81401007387 */ /* 0x0101e40000100a00 */
[----:B0-----:R-:W-:-:S02]  /*893a0*/  IMAD.MOV.U32 R20, RZ, RZ, R15 ;  /* 0x000000ffff147224 */ /* 0x001fc400078e000f */
[----:B------:R-:W-:-:S05]  /*893b0*/  IMAD.MOV.U32 R21, RZ, RZ, R14 ;  /* 0x000000ffff157224 */ /* 0x000fca00078e000e */
[----:B------:R0:W-:Y:S04]  /*893c0*/  STL.64 [R1+0x43f8], R20 ;  /* 0x0043f81401007387 */ /* 0x0001e80000100a00 */
[----:B0-----:R-:W3:Y:S01]  /*893d0*/  LDL.LU R20, [R1+0xb40] ;  /* 0x000b400001147983 */ /* 0x001ee20000300800 */
[----:B------:R-:W3:Y:S02]  /*893e0*/  LDL.LU R21, [R1+0xb44] ;  /* 0x000b440001157983 */ /* 0x000ee40000300800 */
[----:B------:R-:W3:Y:S02]  /*893f0*/  LDL.LU R22, [R1+0xb48] ;  /* 0x000b480001167983 */ /* 0x000ee40000300800 */
[----:B------:R-:W3:Y:S01]  /*89400*/  LDL.LU R23, [R1+0xb4c] ;  /* 0x000b4c0001177983 */ /* 0x000ee20000300800 */
[----:B------:R-:W-:Y:S01]  /*89410*/  HMMA.16816.F32 R12, R8, R12, R16 ;  /* 0x0000000c080c723c */ /* 0x000fe20000001810 */
[----:B------:R-:W2:Y:S06]  /*89420*/  LDL.LU.64 R18, [R1+0x44a8] ;  /* 0x0044a80001127983 */ /* 0x000eac0000300a00 */
[----:B------:R-:W-:-:S02]  /*89430*/  IMAD.MOV.U32 R16, RZ, RZ, R27 ;  /* 0x000000ffff107224 */ /* 0x000fc400078e001b */
[----:B------:R-:W-:Y:S11]  /*89440*/  IMAD.MOV.U32 R17, RZ, RZ, R26 ;  /* 0x000000ffff117224 */ /* 0x000ff600078e001a */
[----:B------:R-:W-:Y:S03]  /*89450*/  @!UPT UIADD3 URZ, URZ, URZ, URZ ;  /* 0x0000003f3f3ff290 */ /* 0x000fe6000fffe03f */
[----:B------:R-:W-:Y:S01]  /*89460*/  STL.64 [R1+0x12e0], R12 ;  /* 0x0012e00c01007387 */ /* 0x000fe20000100a00 */
[----:B------:R0:W-:Y:S03]  /*89470*/  STL.64 [R1+0x12e8], R14 ;  /* 0x0012e80e01007387 */ /* 0x0001e60000100a00 */
[----:B0-----:R-:W4:Y:S01]  /*89480*/  LDL.LU.64 R14, [R1+0x44a0] ;  /* 0x0044a000010e7983 */ /* 0x001f220000300a00 */
[----:B------:R-:W4:Y:S01]  /*89490*/  LDL.LU.64 R12, [R1+0x4498] ;  /* 0x00449800010c7983 */ /* 0x000f220000300a00 */
[----:B---3--:R-:W-:Y:S11]  /*894a0*/  HMMA.16816.F32 R8, R8, R4, R20 ;  /* 0x000000040808723c */ /* 0x008ff60000001814 */
[----:B------:R-:W-:Y:S11]  /*894b0*/  @!UPT UIADD3 URZ, URZ, URZ, URZ ;  /* 0x0000003f3f3ff290 */ /* 0x000ff6000fffe03f */
[----:B------:R-:W-:Y:S01]  /*894c0*/  @!UPT UIADD3 URZ, URZ, URZ, URZ ;  /* 0x0000003f3f3ff290 */ /* 0x000fe2000fffe03f */
[----:B------:R0:W-:Y:S01]  /*894d0*/  STL.64 [R1+0x12d0], R8 ;  /* 0x0012d00801007387 */ /* 0x0001e20000100a00 */
[----:B------:R1:W-:Y:S02]  /*894e0*/  STL.64 [R1+0x12d8], R10 ;  /* 0x0012d80a01007387 */ /* 0x0003e40000100a00 */
[----:B------:R2:W-:Y:S01]  /*894f0*/  STL.64 [R1+0x4438], R16 ;  /* 0x0044381001007387 */ /* 0x0005e20000100a00 */
[----:B0-----:R-:W3:Y:S01]  /*89500*/  LDL.LU R8, [R1+0xa90] ;  /* 0x000a900001087983 */ /* 0x001ee20000300800 */
[----:B------:R-:W3:Y:S02]  /*89510*/  LDL.LU R9, [R1+0xa94] ;  /* 0x000a940001097983 */ /* 0x000ee40000300800 */
[----:B-1----:R-:W3:Y:S02]  /*89520*/  LDL.LU R10, [R1+0xa98] ;  /* 0x000a9800010a7983 */ /* 0x002ee40000300800 */
[----:B------:R-:W3:Y:S02]  /*89530*/  LDL.LU R11, [R1+0xa9c] ;  /* 0x000a9c00010b7983 */ /* 0x000ee40000300800 */
[----:B--2---:R-:W-:-:S02]  /*89540*/  IMAD.MOV.U32 R16, RZ, RZ, R19 ;  /* 0x000000ffff107224 */ /* 0x004fc400078e0013 */
[----:B------:R-:W-:-:S05]  /*89550*/  IMAD.MOV.U32 R17, RZ, RZ, R18 ;  /* 0x000000ffff117224 */ /* 0x000fca00078e0012 */
[----:B------:R-:W-:Y:S04]  /*89560*/  STL.64 [R1+0x4450], R16 ;  /* 0x0044501001007387 */ /* 0x000fe80000100a00 */
[----:B---3--:R-:W-:Y:S01]  /*89570*/  STL.64 [R1+0x4430], R10 ;  /* 0x0044300a01007387 */ /* 0x008fe20000100a00 */
[----:B------:R0:W-:Y:S03]  /*89580*/  STL.64 [R1+0x4428], R8 ;  /* 0x0044280801007387 */ /* 0x0001e60000100a00 */
[----:B0-----:R-:W2:Y:S01]  /*89590*/  LDL.LU R8, [R1+0xab0] ;  /* 0x000ab00001087983 */ /* 0x001ea20000300800 */
[----:B------:R-:W2:Y:S02]  /*895a0*/  LDL.LU R9, [R1+0xab4] ;  /* 0x000ab40001097983 */ /* 0x000ea40000300800 */
[----:B------:R-:W3:Y:S02]  /*895b0*/  LDL.LU R10, [R1+0xab8] ;  /* 0x000ab800010a7983 */ /* 0x000ee40000300800 */
[----:B------:R-:W3:Y:S01]  /*895c0*/  LDL.LU R11, [R1+0xabc] ;  /* 0x000abc00010b7983 */ /* 0x000ee20000300800 */
[----:B------:R-:W2:Y:S04]  /*895d0*/  LDL.64 R16, [R1+0x7c0] ;  /* 0x0007c00001107983 */ /* 0x000ea80000100a00 */
[----:B--2---:R0:W-:Y:S02]  /*895e0*/  STL.64 [R1+0x4468], R16 ;  /* 0x0044681001007387 */ /* 0x0041e40000100a00 */
[----:B0-----:R-:W-:-:S02]  /*895f0*/  IMAD.MOV.U32 R16, RZ, RZ, R3 ;  /* 0x000000ffff107224 */ /* 0x001fc400078e0003 */
[----:B------:R-:W-:-:S05]  /*89600*/  IMAD.MOV.U32 R17, RZ, RZ, R2 ;  /* 0x000000ffff117224 */ /* 0x000fca00078e0002 */
[----:B------:R0:W-:Y:S04]  /*89610*/  STL.64 [R1+0x4480], R16 ;  /* 0x0044801001007387 */ /* 0x0001e80000100a00 */
[----:B0-----:R-:W4:Y:S01]  /*89620*/  LDL.64 R16, [R1+0x7e0] ;  /* 0x0007e00001107983 */ /* 0x001f220000100a00 */
[----:B---3--:R-:W-:Y:S02]  /*89630*/  STL.64 [R1+0x4448], R10 ;  /* 0x0044480a01007387 */ /* 0x008fe40000100a00 */
[----:B------:R0:W-:Y:S02]  /*89640*/  STL.64 [R1+0x4440], R8 ;  /* 0x0044400801007387 */ /* 0x0001e40000100a00 */
        /* <DEDUP_REMOVED lines=26> */
[----:B------:R-:W3:Y:S01]  /*897f0*/  LDL.64 R20, [R1+0x770] ;  /* 0x0007700001147983 */ /* 0x000ee20000100a00 */
[C---:B----4-:R-:W-:Y:S03]  /*89800*/  HMMA.16816.F32 R8, R12.reuse, R16, R8 ;  /* 0x000000100c08723c */ /* 0x050fe60000001808 */
[----:B---3--:R0:W-:Y:S04]  /*89810*/  STL.64 [R1+0x4410], R20 ;  /* 0x0044101401007387 */ /* 0x0081e80000100a00 */
[----:B0-----:R-:W2:Y:S01]  /*89820*/  LDL.64 R20, [R1+0x780] ;  /* 0x0007800001147983 */ /* 0x001ea20000100a00 */
[----:B------:R0:W-:Y:S11]  /*89830*/  STL.64 [R1+0x4380], R4 ;  /* 0x0043800401007387 */ /* 0x0001f60000100a00 */
[----:B------:R-:W-:Y:S04]  /*89840*/  @!UPT UIADD3 URZ, URZ, URZ, URZ ;  /* 0x0000003f3f3ff290 */ /* 0x000fe8000fffe03f */
[----:B------:R-:W-:Y:S01]  /*89850*/  STL.64 [R1+0x14d0], R8 ;  /* 0x0014d00801007387 */ /* 0x000fe20000100a00 */
[----:B------:R1:W-:Y:S02]  /*89860*/  STL.64 [R1+0x14d8], R10 ;  /* 0x0014d80a01007387 */ /* 0x0003e40000100a00 */
[----:B0-----:R-:W-:Y:S02]  /*89870*/  IMAD.MOV.U32 R5, RZ, RZ, R16 ;  /* 0x000000ffff057224 */ /* 0x001fe400078e0010 */
[----:B------:R-:W-:Y:S01]  /*89880*/  IMAD.MOV.U32 R4, RZ, RZ, R17 ;  /* 0x000000ffff047224 */ /* 0x000fe200078e0011 */
[----:B-1----:R-:W3:Y:S01]  /*89890*/  LDL.LU.64 R10, [R1+0x4490] ;  /* 0x00449000010a7983 */ /* 0x002ee20000300a00 */
[----:B------:R-:W3:Y:S02]  /*898a0*/  LDL.LU.64 R8, [R1+0x4488] ;  /* 0x0044880001087983 */ /* 0x000ee40000300a00 */
[----:B------:R-:W3:Y:S02]  /*898b0*/  LDL.LU.64 R16, [R1+0x4480] ;  /* 0x0044800001107983 */ /* 0x000ee40000300a00 */
[----:B------:R-:W-:Y:S01]  /*898c0*/  STL.64 [R1+0x43f0], R6 ;  /* 0x0043f00601007387 */ /* 0x000fe20000100a00 */
[----:B------:R0:W-:Y:S04]  /*898d0*/  STL.64 [R1+0x43e8], R4 ;  /* 0x0043e80401007387 */ /* 0x0001e80000100a00 */
[----:B0-----:R-:W4:Y:S01]  /*898e0*/  LDL.LU R4, [R1+0xa20] ;  /* 0x000a200001047983 */ /* 0x001f220000300800 */
[----:B------:R-:W4:Y:S02]  /*898f0*/  LDL.LU R5, [R1+0xa24] ;  /* 0x000a240001057983 */ /* 0x000f240000300800 */
[----:B------:R-:W2:Y:S02]  /*89900*/  LDL.LU R6, [R1+0xa28] ;  /* 0x000a280001067983 */ /* 0x000ea40000300800 */
[----:B------:R-:W2:Y:S01]  /*89910*/  LDL.LU R7, [R1+0xa2c] ;  /* 0x000a2c0001077983 */ /* 0x000ea20000300800 */
[C---:B---3--:R-:W-:Y:S01]  /*89920*/  HMMA.16816.F32 R16, R12.reuse, R16, R8 ;  /* 0x000000100c10723c */ /* 0x048fe20000001808 */
[----:B--2---:R-:W-:Y:S01]  /*89930*/  STL.64 [R1+0x4408], R6 ;  /* 0x0044080601007387 */ /* 0x004fe20000100a00 */
[----:B----4-:R0:W-:Y:S03]  /*89940*/  STL.64 [R1+0x4400], R4 ;  /* 0x0044000401007387 */ /* 0x0101e60000100a00 */
[----:B0-----:R-:W2:Y:S01]  /*89950*/  LDL.LU R4, [R1+0xa60] ;  /* 0x000a600001047983 */ /* 0x001ea20000300800 */
[----:B------:R-:W2:Y:S02]  /*89960*/  LDL.LU R5, [R1+0xa64] ;  /* 0x000a640001057983 */ /* 0x000ea40000300800 */
[----:B------:R-:W2:Y:S02]  /*89970*/  LDL.LU R6, [R1+0xa68] ;  /* 0x000a680001067983 */ /* 0x000ea40000300800 */
[----:B------:R-:W2:Y:S01]  /*89980*/  LDL.LU R7, [R1+0xa6c] ;  /* 0x000a6c0001077983 */ /* 0x000ea20000300800 */
[----:B------:R-:W3:Y:S01]  /*89990*/  LDL.LU.64 R10, [R1+0x4478] ;  /* 0x00447800010a7983 */ /* 0x000ee20000300a00 */
[----:B------:R-:W3:Y:S11]  /*899a0*/  LDL.LU.64 R8, [R1+0x4470] ;  /* 0x0044700001087983 */ /* 0x000ef60000300a00 */
[----:B------:R0:W-:Y:S02]  /*899b0*/  STL.64 [R1+0x14e0], R16 ;  /* 0x0014e01001007387 */ /* 0x0001e40000100a00 */
[----:B------:R-:W-:Y:S01]  /*899c0*/  STL.64 [R1+0x14e8], R18 ;  /* 0x0014e81201007387 */ /* 0x000fe20000100a00 */
[----:B0-----:R-:W3:Y:S02]  /*899d0*/  LDL.LU.64 R16, [R1+0x4468] ;  /* 0x0044680001107983 */ /* 0x001ee40000300a00 */
        /* <DEDUP_REMOVED lines=22> */
[----:B0-----:R-:W3:Y:S01]  /*89b40*/  LDL.LU.64 R16, [R1+0x4420] ;  /* 0x0044200001107983 */ /* 0x001ee20000300a00 */
[C---:B------:R-:W-:Y:S08]  /*89b50*/  HMMA.16816.F32 R24, R12.reuse, R20, R24 ;  /* 0x000000140c18723c */ /* 0x040ff00000001818 */
[----:B---3--:R-:W-:Y:S01]  /*89b60*/  HMMA.16816.F32 R8, R12, R16, R8 ;  /* 0x000000100c08723c */ /* 0x008fe20000001808 */
[----:B------:R-:W-:Y:S01]  /*89b70*/  STL [R1+0x4310], R17 ;  /* 0x0043101101007387 */ /* 0x000fe20000100800 */
[----:B------:R0:W-:Y:S11]  /*89b80*/  STL [R1+0x43cc], R16 ;  /* 0x0043cc1001007387 */ /* 0x0001f60000100800 */
[----:B------:R-:W-:Y:S10]  /*89b90*/  @!UPT UIADD3 URZ, URZ, URZ, URZ ;  /* 0x0000003f3f3ff290 */ /* 0x000ff4000fffe03f */
[----:B------:R-:W-:Y:S01]  /*89ba0*/  STL.64 [R1+0x1520], R8 ;  /* 0x0015200801007387 */ /* 0x000fe20000100a00 */
[----:B------:R-:W-:Y:S02]  /*89bb0*/  STL.64 [R1+0x1528], R10 ;  /* 0x0015280a01007387 */ /* 0x000fe40000100a00 */
[----:B------:R-:W1:Y:S04]  /*89bc0*/  LDSM.16.MT88.4 R8, [R0+0x24000] ;  /* 0x024000000008783b */ /* 0x000e680000004200 */
[----:B0-----:R-:W3:Y:S01]  /*89bd0*/  LDL.64 R16, [R1+0x740] ;  /* 0x0007400001107983 */ /* 0x001ee20000100a00 */
[----:B-1----:R-:W-:Y:S01]  /*89be0*/  STL.64 [R1+0x4238], R10 ;  /* 0x0042380a01007387 */ /* 0x002fe20000100a00 */
[----:B------:R0:W-:Y:S03]  /*89bf0*/  STL.64 [R1+0x4230], R8 ;  /* 0x0042300801007387 */ /* 0x0001e60000100a00 */
[----:B0-----:R-:W3:Y:S01]  /*89c00*/  LDL.LU R8, [R1+0x9e0] ;  /* 0x0009e00001087983 */ /* 0x001ee20000300800 */
[----:B------:R-:W3:Y:S02]  /*89c10*/  LDL.LU R9, [R1+0x9e4] ;  /* 0x0009e40001097983 */ /* 0x000ee40000300800 */
[----:B------:R-:W3:Y:S02]  /*89c20*/  LDL.LU R10, [R1+0x9e8] ;  /* 0x0009e800010a7983 */ /* 0x000ee40000300800 */
[----:B------:R-:W3:Y:S01]  /*89c30*/  LDL.LU R11, [R1+0x9ec] ;  /* 0x0009ec00010b7983 */ /* 0x000ee20000300800 */
[----:B------:R0:W-:Y:S01]  /*89c40*/  STL.64 [R1+0x1530], R24 ;  /* 0x0015301801007387 */ /* 0x0001e20000100a00 */
[----:B------:R1:W-:Y:S03]  /*89c50*/  STL.64 [R1+0x1538], R26 ;  /* 0x0015381a01007387 */ /* 0x0003e60000100a00 */
[----:B0-----:R-:W4:Y:S01]  /*89c60*/  LDL.LU.64 R24, [R1+0x4418] ;  /* 0x0044180001187983 */ /* 0x001f220000300a00 */
[----:B-1----:R-:W-:-:S02]  /*89c70*/  IMAD.MOV.U32 R27, RZ, RZ, R20 ;  /* 0x000000ffff1b7224 */ /* 0x002fc400078e0014 */
[----:B------:R-:W-:Y:S02]  /*89c80*/  IMAD.MOV.U32 R26, RZ, RZ, R21 ;  /* 0x000000ffff1a7224 */ /* 0x000fe400078e0015 */
[----:B------:R-:W2:Y:S02]  /*89c90*/  LDL.LU.64 R20, [R1+0x4410] ;  /* 0x0044100001147983 */ /* 0x000ea40000300a00 */
        /* <DEDUP_REMOVED lines=15> */
[----:B0-----:R-:W4:Y:S01]  /*89d90*/  LDL.LU.64 R22, [R1+0x43e0] ;  /* 0x0043e00001167983 */ /* 0x001f220000300a00 */
[----:B------:R-:W4:Y:S01]  /*89da0*/  LDL.LU.64 R20, [R1+0x43d8] ;  /* 0x0043d80001147983 */ /* 0x000f220000300a00 */
[C---:B---3--:R-:W-:Y:S08]  /*89db0*/  HMMA.16816.F32 R8, R12.reuse, R16, R8 ;  /* 0x000000100c08723c */ /* 0x048ff00000001808 */
[----:B----4-:R-:W-:Y:S11]  /*89dc0*/  HMMA.16816.F32 R20, R12, R24, R20 ;  /* 0x000000180c14723c */ /* 0x010ff60000001814 */
[----:B------:R-:W-:Y:S11]  /*89dd0*/  @!UPT UIADD3 URZ, URZ, URZ, URZ ;  /* 0x0000003f3f3ff290 */ /* 0x000ff6000fffe03f */
[----:B------:R-:W-:Y:S01]  /*89de0*/  @!UPT UIADD3 URZ, URZ, URZ, URZ ;  /* 0x0000003f3f3ff290 */ /* 0x000fe2000fffe03f */
[----:B------:R0:W-:Y:S01]  /*89df0*/  STL.64 [R1+0x1570], R20 ;  /* 0x0015701401007387 */ /* 0x0001e20000100a00 */
[----:B------:R-:W-:Y:S03]  /*89e00*/  STL.64 [R1+0x1578], R22 ;  /* 0x0015781601007387 */ /* 0x000fe60000100a00 */
[----:B0-----:R-:W3:Y:S01]  /*89e10*/  LDL.LU.64 R20, [R1+0x43d0] ;  /* 0x0043d00001147983 */ /* 0x001ee20000300a00 */
[----:B------:R0:W-:Y:S02]  /*89e20*/  STL.64 [R1+0x42c8], R24 ;  /* 0x0042c81801007387 */ /* 0x0001e40000100a00 */
[----:B------:R2:W-:Y:S02]  /*89e30*/  STL.64 [R1+0x1590], R8 ;  /* 0x0015900801007387 */ /* 0x0005e40000100a00 */
[----:B------:R-:W-:Y:S01]  /*89e40*/  STL.64 [R1+0x1598], R10 ;  /* 0x0015980a01007387 */ /* 0x000fe20000100a00 */
[----:B------:R-:W-:Y:S01]  /*89e50*/  STL.64 [R1+0x4320], R26 ;  /* 0x0043201a01007387 */ /* 0x000fe20000100a00 */
[----:B0-----:R-:W-:-:S02]  /*89e60*/  IMAD.MOV.U32 R25, RZ, RZ, R16 ;  /* 0x000000ffff197224 */ /* 0x001fc400078e0010 */
[----:B------:R-:W-:Y:S02]  /*89e70*/  IMAD.MOV.U32 R24, RZ, RZ, R17 ;  /* 0x000000ffff187224 */ /* 0x000fe400078e0011 */
[----:B--2---:R-:W-:Y:S02]  /*89e80*/  IMAD.MOV.U32 R8, RZ, RZ, R5 ;  /* 0x000000ffff087224 */ /* 0x004fe400078e0005 */
[----:B------:R-:W-:Y:S01]  /*89e90*/  IMAD.MOV.U32 R9, RZ, RZ, R4 ;  /* 0x000000ffff097224 */ /* 0x000fe200078e0004 */
[----:B------:R0:W-:Y:S04]  /*89ea0*/  STL.64 [R1+0x4318], R24 ;  /* 0x0043181801007387 */ /* 0x0001e80000100a00 */
[----:B0-----:R-:W2:Y:S01]  /*89eb0*/  LDL.LU R24, [R1+0x6b0] ;  /* 0x0006b00001187983 */ /* 0x001ea20000300800 */
[----:B------:R-:W2:Y:S02]  /*89ec0*/  LDL.LU R25, [R1+0x6b4] ;  /* 0x0006b40001197983 */ /* 0x000ea40000300800 */
[----:B------:R-:W4:Y:S02]  /*89ed0*/  LDL.LU R26, [R1+0x6b8] ;  /* 0x0006b800011a7983 */ /* 0x000f240000300800 */
[----:B------:R-:W4:Y:S01]  /*89ee0*/  LDL.LU R27, [R1+0x6bc] ;  /* 0x0006bc00011b7983 */ /* 0x000f220000300800 */
[----:B------:R0:W-:Y:S04]  /*89ef0*/  STL.64 [R1+0x4378], R8 ;  /* 0x0043780801007387 */ /* 0x0001e80000100a00 */
        /* <DEDUP_REMOVED lines=15> */
[----:B------:R0:W-:Y:S02]  /*89ff0*/  STL.64 [R1+0x4398], R8 ;  /* 0x0043980801007387 */ /* 0x0001e40000100a00 */
[----:B0-----:R-:W-:-:S02]  /*8a000*/  IMAD.MOV.U32 R8, RZ, RZ, R7 ;  /* 0x000000ffff087224 */ /* 0x001fc400078e0007 */
[----:B------:R-:W-:-:S05]  /*8a010*/  IMAD.MOV.U32 R9, RZ, RZ, R6 ;  /* 0x000000ffff097224 */ /* 0x000fca00078e0006 */
[----:B------:R0:W-:Y:S01]  /*8a020*/  STL.64 [R1+0x43b0], R8 ;  /* 0x0043b00801007387 */ /* 0x0001e20000100a00 */
[----:B------:R-:W2:Y:S03]  /*8a030*/  LDL.64 R4, [R1+0x700] ;  /* 0x0007000001047983 */ /* 0x000ea60000100a00 */
[----:B0-----:R-:W3:Y:S04]  /*8a040*/  LDL.64 R8, [R1+0x720] ;  /* 0x0007200001087983 */ /* 0x001ee80000100a00 */
[----:B--2---:R0:W-:Y:S04]  /*8a050*/  STL.64 [R1+0x43a8], R4 ;  /* 0x0043a80401007387 */ /* 0x0041e80000100a00 */
[----:B0-----:R-:W2:Y:S01]  /*8a060*/  LDL.LU R4, [R1+0x980] ;  /* 0x0009800001047983 */ /* 0x001ea20000300800 */
[----:B------:R-:W2:Y:S02]  /*8a070*/  LDL.LU R5, [R1+0x984] ;  /* 0x0009840001057983 */ /* 0x000ea40000300800 */
[----:B------:R-:W2:Y:S02]  /*8a080*/  LDL.LU R6, [R1+0x988] ;  /* 0x0009880001067983 */ /* 0x000ea40000300800 */
[----:B------:R-:W2:Y:S01]  /*8a090*/  LDL.LU R7, [R1+0x98c] ;  /* 0x00098c0001077983 */ /* 0x000ea20000300800 */
[----:B---3--:R-:W-:Y:S01]  /*8a0a0*/  HMMA.16816.F32 R16, R12, R20, R16 ;  /* 0x000000140c10723c */ /* 0x008fe20000001810 */
[----:B--2---:R-:W-:Y:S01]  /*8a0b0*/  STL.64 [R1+0x43c0], R6 ;  /* 0x0043c00601007387 */ /* 0x004fe20000100a00 */
[----:B------:R0:W-:Y:S03]  /*8a0c0*/  STL.64 [R1+0x43b8], R4 ;  /* 0x0043b80401007387 */ /* 0x0001e60000100a00 */
[----:B0-----:R-:W2:Y:S01]  /*8a0d0*/  LDL.LU R4, [R1+0x9a0] ;  /* 0x0009a00001047983 */ /* 0x001ea20000300800 */
[----:B------:R-:W2:Y:S02]  /*8a0e0*/  LDL.LU R5, [R1+0x9a4] ;  /* 0x0009a40001057983 */ /* 0x000ea40000300800 */
[----:B------:R-:W2:Y:S02]  /*8a0f0*/  LDL.LU R6, [R1+0x9a8] ;  /* 0x0009a80001067983 */ /* 0x000ea40000300800 */
[----:B------:R-:W2:Y:S01]  /*8a100*/  LDL.LU R7, [R1+0x9ac] ;  /* 0x0009ac0001077983 */ /* 0x000ea20000300800 */
[----:B----4-:R-:W-:Y:S01]  /*8a110*/  STL.64 [R1+0x4330], R26 ;  /* 0x0043301a01007387 */ /* 0x010fe20000100a00 */
[----:B------:R0:W-:Y:S02]  /*8a120*/  STL.64 [R1+0x4328], R24 ;  /* 0x0043281801007387 */ /* 0x0001e40000100a00 */
[----:B0-----:R-:W-:-:S02]  /*8a130*/  IMAD.MOV.U32 R24, RZ, RZ, R3 ;  /* 0x000000ffff187224 */ /* 0x001fc400078e0003 */
[----:B------:R-:W-:-:S05]  /*8a140*/  IMAD.MOV.U32 R25, RZ, RZ, R2 ;  /* 0x000000ffff197224 */ /* 0x000fca00078e0002 */
[----:B------:R0:W-:Y:S04]  /*8a150*/  STL.64 [R1+0x4348], R24 ;  /* 0x0043481801007387 */ /* 0x0001e80000100a00 */
[----:B0-----:R-:W3:Y:S01]  /*8a160*/  LDL.64 R24, [R1+0x7d0] ;  /* 0x0007d00001187983 */ /* 0x001ee20000100a00 */
[----:B------:R0:W-:Y:S02]  /*8a170*/  STL.64 [R1+0x15b0], R16 ;  /* 0x0015b01001007387 */ /* 0x0001e40000100a00 */
[----:B------:R-:W-:Y:S01]  /*8a180*/  STL.64 [R1+0x15b8], R18 ;  /* 0x0015b81201007387 */ /* 0x000fe20000100a00 */
[----:B0-----:R-:W4:Y:S01]  /*8a190*/  LDL.LU R16, [R1+0x43cc] ;  /* 0x0043cc0001107983 */ /* 0x001f220000300800 */
[----:B------:R-:W-:Y:S02]  /*8a1a0*/  IMAD.MOV.U32 R17, RZ, RZ, R20 ;  /* 0x000000ffff117224 */ /* 0x000fe400078e0014 */
[----:B------:R-:W2:Y:S03]  /*8a1b0*/  LDL.LU R22, [R1+0x43c8] ;  /* 0x0043c80001167983 */ /* 0x000ea60000300800 */
[----:B----4-:R0:W-:Y:S04]  /*8a1c0*/  STL.64 [R1+0x4350], R16 ;  /* 0x0043501001007387 */ /* 0x0101e80000100a00 */
[----:B0-----:R-:W4:Y:S01]  /*8a1d0*/  LDL.LU R16, [R1+0x6d0] ;  /* 0x0006d00001107983 */ /* 0x001f220000300800 */
[----:B------:R-:W4:Y:S02]  /*8a1e0*/  LDL.LU R17, [R1+0x6d4] ;  /* 0x0006d40001117983 */ /* 0x000f240000300800 */
[----:B------:R-:W3:Y:S02]  /*8a1f0*/  LDL.LU R18, [R1+0x6d8] ;  /* 0x0006d80001127983 */ /* 0x000ee40000300800 */
[----:B------:R-:W3:Y:S01]  /*8a200*/  LDL.LU R19, [R1+0x6dc] ;  /* 0x0006dc0001137983 */ /* 0x000ee20000300800 */
[----:B--2---:R-:W-:Y:S01]  /*8a210*/  HMMA.16816.F32 R4, R12, R8, R4 ;  /* 0x000000080c04723c */ /* 0x004fe20000001804 */
[----:B------:R-:W-:-:S02]  /*8a220*/  IMAD.MOV.U32 R23, RZ, RZ, R21 ;  /* 0x000000ffff177224 */ /* 0x000fc400078e0015 */
[----:B------:R-:W-:Y:S02]  /*8a230*/  IMAD.MOV.U32 R21, RZ, RZ, R8 ;  /* 0x000000ffff157224 */ /* 0x000fe400078e0008 */
[----:B------:R-:W-:Y:S01]  /*8a240*/  IMAD.MOV.U32 R20, RZ, RZ, R9 ;  /* 0x000000ffff147224 */ /* 0x000fe200078e0009 */
[----:B---3--:R-:W-:Y:S01]  /*8a250*/  STL.64 [R1+0x4360], R18 ;  /* 0x0043601201007387 */ /* 0x008fe20000100a00 */
[----:B----4-:R0:W-:Y:S03]  /*8a260*/  STL.64 [R1+0x4358], R16 ;  /* 0x0043581001007387 */ /* 0x0101e60000100a00 */
[----:B0-----:R-:W2:Y:S01]  /*8a270*/  LDL.LU R16, [R1+0x6e0] ;  /* 0x0006e00001107983 */ /* 0x001ea20000300800 */
[----:B------:R-:W2:Y:S02]  /*8a280*/  LDL.LU R17, [R1+0x6e4] ;  /* 0x0006e40001117983 */ /* 0x000ea40000300800 */
[----:B------:R-:W2:Y:S02]  /*8a290*/  LDL.LU R18, [R1+0x6e8] ;  /* 0x0006e80001127983 */ /* 0x000ea40000300800 */
[----:B------:R-:W2:Y:S08]  /*8a2a0*/  LDL.LU R19, [R1+0x6ec] ;  /* 0x0006ec0001137983 */ /* 0x000eb00000300800 */
[----:B------:R-:W-:Y:S01]  /*8a2b0*/  STL.64 [R1+0x1650], R4 ;  /* 0x0016500401007387 */ /* 0x000fe20000100a00 */
[----:B------:R0:W-:Y:S03]  /*8a2c0*/  STL.64 [R1+0x1658], R6 ;  /* 0x0016580601007387 */ /* 0x0001e60000100a00 */
[----:B0-----:R-:W3:Y:S01]  /*8a2d0*/  LDL.LU.64 R6, [R1+0x43c0] ;  /* 0x0043c00001067983 */ /* 0x001ee20000300a00 */
[----:B------:R-:W3:Y:S02]  /*8a2e0*/  LDL.LU.64 R4, [R1+0x43b8] ;  /* 0x0043b80001047983 */ /* 0x000ee40000300a00 */
[----:B------:R-:W3:Y:S02]  /*8a2f0*/  LDL.LU.64 R8, [R1+0x43b0] ;  /* 0x0043b00001087983 */ /* 0x000ee40000300a00 */
[----:B------:R-:W-:Y:S01]  /*8a300*/  STL.64 [R1+0x4340], R22 ;  /* 0x0043401601007387 */ /* 0x000fe20000100a00 */
[----:B------:R0:W-:Y:S04]  /*8a310*/  STL.64 [R1+0x4338], R20 ;  /* 0x0043381401007387 */ /* 0x0001e80000100a00 */
[----:B0-----:R-:W4:Y:S01]  /*8a320*/  LDL.LU R20, [R1+0x6c0] ;  /* 0x0006c00001147983 */ /* 0x001f220000300800 */
[----:B------:R-:W4:Y:S02]  /*8a330*/  LDL.LU R21, [R1+0x6c4] ;  /* 0x0006c40001157983 */ /* 0x000f240000300800 */
[----:B------:R-:W4:Y:S02]  /*8a340*/  LDL.LU R22, [R1+0x6c8] ;  /* 0x0006c80001167983 */ /* 0x000f240000300800 */
[----:B------:R-:W4:Y:S01]  /*8a350*/  LDL.LU R23, [R1+0x6cc] ;  /* 0x0006cc0001177983 */ /* 0x000f220000300800 */
[C---:B---3--:R-:W-:Y:S01]  /*8a360*/  HMMA.16816.F32 R8, R12.reuse, R8, R4 ;  /* 0x000000080c08723c */ /* 0x048fe20000001804 */
[----:B------:R-:W3:Y:S11]  /*8a370*/  LDL.LU.64 R4, [R1+0x43a8] ;  /* 0x0043a80001047983 */ /* 0x000ef60000300a00 */
[----:B------:R-:W-:Y:S11]  /*8a380*/  @!UPT UIADD3 URZ, URZ, URZ, URZ ;  /* 0x0000003f3f3ff290 */ /* 0x000ff6000fffe03f */
[----:B------:R-:W-:Y:S01]  /*8a390*/  STL.64 [R1+0x1640], R8 ;  /* 0x0016400801007387 */ /* 0x000fe20000100a00 */
[----:B------:R0:W-:Y:S03]  /*8a3a0*/  STL.64 [R1+0x1648], R10 ;  /* 0x0016480a01007387 */ /* 0x0001e60000100a00 */
[----:B0-----:R-:W2:Y:S01]  /*8a3b0*/  LDL.LU.64 R10, [R1+0x43a0] ;  /* 0x0043a000010a7983 */ /* 0x001ea20000300a00 */
[----:B------:R-:W2:Y:S02]  /*8a3c0*/  LDL.LU.64 R8, [R1+0x4398] ;  /* 0x0043980001087983 */ /* 0x000ea40000300a00 */
[----:B---3--:R-:W-:Y:S02]  /*8a3d0*/  IMAD.MOV.U32 R27, RZ, RZ, R4 ;  /* 0x000000ffff1b7224 */ /* 0x008fe400078e0004 */
[----:B------:R-:W-:Y:S01]  /*8a3e0*/  IMAD.MOV.U32 R26, RZ, RZ, R5 ;  /* 0x000000ffff1a7224 */ /* 0x000fe200078e0005 */
        /* <DEDUP_REMOVED lines=8> */
[----:B--2---:R-:W-:Y:S01]  /*8a470*/  HMMA.16816.F32 R12, R12, R4, R8 ;  /* 0x000000040c0c723c */ /* 0x004fe20000001808 */
[----:B------:R-:W2:Y:S01]  /*8a480*/  LDL.LU.64 R8, [R1+0x4378] ;  /* 0x0043780001087983 */ /* 0x000ea20000300a00 */
[----:B------:R-:W-:-:S02]  /*8a490*/  IMAD.MOV.U32 R3, RZ, RZ, R4 ;  /* 0x000000ffff037224 */ /* 0x000fc400078e0004 */
[----:B------:R-:W-:Y:S11]  /*8a4a0*/  IMAD.MOV.U32 R2, RZ, RZ, R5 ;  /* 0x000000ffff027224 */ /* 0x000ff600078e0005 */
[----:B------:R-:W-:Y:S08]  /*8a4b0*/  @!UPT UIADD3 URZ, URZ, URZ, URZ ;  /* 0x0000003f3f3ff290 */ /* 0x000ff0000fffe03f */
[----:B------:R0:W-:Y:S01]  /*8a4c0*/  STL.64 [R1+0x1620], R12 ;  /* 0x0016200c01007387 */ /* 0x0001e20000100a00 */
[----:B------:R-:W-:Y:S02]  /*8a4d0*/  STL.64 [R1+0x1628], R14 ;  /* 0x0016280e01007387 */ /* 0x000fe40000100a00 */
[----:B------:R-:W2:Y:S02]  /*8a4e0*/  LDL.LU.64 R6, [R1+0x4370] ;  /* 0x0043700001067983 */ /* 0x000ea40000300a00 */
[----:B------:R-:W2:Y:S01]  /*8a4f0*/  LDL.LU.64 R4, [R1+0x4368] ;  /* 0x0043680001047983 */ /* 0x000ea20000300a00 */
[----:B0-----:R-:W3:Y:S01]  /*8a500*/  LDL.64 R12, [R1+0x7a0] ;  /* 0x0007a000010c7983 */ /* 0x001ee20000100a00 */
[----:B--2---:R-:W-:Y:S03]  /*8a510*/  HMMA.16816.F32 R8, R4, R8, R16 ;  /* 0x000000080408723c */ /* 0x004fe60000001810 */
[----:B------:R-:W2:Y:S01]  /*8a520*/  LDL.LU.64 R18, [R1+0x4360] ;  /* 0x0043600001127983 */ /* 0x000ea20000300a00 */
[----:B------:R-:W2:Y:S11]  /*8a530*/  LDL.LU.64 R16, [R1+0x4358] ;  /* 0x0043580001107983 */ /* 0x000eb60000300a00 */
[----:B------:R-:W-:Y:S08]  /*8a540*/  @!UPT UIADD3 URZ, URZ, URZ, URZ ;  /* 0x0000003f3f3ff290 */ /* 0x000ff0000fffe03f */
        /* <DEDUP_REMOVED lines=9> */
[----:B------:R-:W-:-:S05]  /*8a5e0*/  IMAD.MOV.U32 R9, RZ, RZ, R26 ;  /* 0x000000ffff097224 */ /* 0x000fca00078e001a */
[----:B------:R0:W-:Y:S04]  /*8a5f0*/  STL.64 [R1+0x4260], R8 ;  /* 0x0042600801007387 */ /* 0x0001e80000100a00 */
[----:B0-----:R-:W2:Y:S01]  /*8a600*/  LDL.64 R8, [R1+0x710] ;  /* 0x0007100001087983 */ /* 0x001ea20000100a00 */
[C---:B------:R-:W-:Y:S03]  /*8a610*/  HMMA.16816.F32 R16, R4.reuse, R24, R16 ;  /* 0x000000180410723c */ /* 0x040fe60000001810 */
[----:B--2---:R0:W-:Y:S04]  /*8a620*/  STL.64 [R1+0x4278], R8 ;  /* 0x0042780801007387 */ /* 0x0041e80000100a00 */
[----:B0-----:R-:W2:Y:S04]  /*8a630*/  LDL R8, [R1+0x7b0] ;  /* 0x0007b00001087983 */ /* 0x001ea80000100800 */
[----:B------:R-:W2:Y:S11]  /*8a640*/  LDL R9, [R1+0x7b4] ;  /* 0x0007b40001097983 */ /* 0x000eb60000100800 */
[----:B------:R-:W-:Y:S01]  /*8a650*/  @!UPT UIADD3 URZ, URZ, URZ, URZ ;  /* 0x0000003f3f3ff290 */ /* 0x000fe2000fffe03f */
[----:B------:R0:W-:Y:S02]  /*8a660*/  STL.64 [R1+0x1850], R16 ;  /* 0x0018501001007387 */ /* 0x0001e40000100a00 */
[----:B------:R1:W-:Y:S01]  /*8a670*/  STL.64 [R1+0x1858], R18 ;  /* 0x0018581201007387 */ /* 0x0003e20000100a00 */
[----:B0-----:R-:W2:Y:S01]  /*8a680*/  LDL.LU.64 R16, [R1+0x4350] ;  /* 0x0043500001107983 */ /* 0x001ea20000300a00 */
[----:B-1----:R-:W-:Y:S02]  /*8a690*/  IMAD.MOV.U32 R19, RZ, RZ, R24 ;  /* 0x000000ffff137224 */ /* 0x002fe400078e0018 */
[----:B------:R-:W-:Y:S02]  /*8a6a0*/  IMAD.MOV.U32 R18, RZ, RZ, R25 ;  /* 0x000000ffff127224 */ /* 0x000fe400078e0019 */
[----:B------:R-:W4:Y:S02]  /*8a6b0*/  LDL.LU.64 R24, [R1+0x4348] ;  /* 0x0043480001187983 */ /* 0x000f240000300a00 */
[C---:B----4-:R-:W-:Y:S02]  /*8a6c0*/  HMMA.16816.F32 R24, R4.reuse, R24, R20 ;  /* 0x000000180418723c */ /* 0x050fe40000001814 */
[----:B------:R-:W4:Y:S01]  /*8a6d0*/  LDL.LU.64 R22, [R1+0x4340] ;  /* 0x0043400001167983 */ /* 0x000f220000300a00 */
[----:B------:R-:W2:Y:S11]  /*8a6e0*/  LDL.LU.64 R20, [R1+0x4338] ;  /* 0x0043380001147983 */ /* 0x000eb60000300a00 */
[----:B------:R-:W-:Y:S09]  /*8a6f0*/  @!UPT UIADD3 URZ, URZ, URZ, URZ ;  /* 0x0000003f3f3ff290 */ /* 0x000ff2000fffe03f */
[----:B------:R-:W-:Y:S01]  /*8a700*/  STL.64 [R1+0x1870], R24 ;  /* 0x0018701801007387 */ /* 0x000fe20000100a00 */
[----:B------:R0:W-:Y:S03]  /*8a710*/  STL.64 [R1+0x1878], R26 ;  /* 0x0018781a01007387 */ /* 0x0001e60000100a00 */
[----:B0-----:R-:W2:Y:S01]  /*8a720*/  LDL.LU.64 R26, [R1+0x4330] ;  /* 0x00433000011a7983 */ /* 0x001ea20000300a00 */
[----:B------:R-:W2:Y:S02]  /*8a730*/  LDL.LU.64 R24, [R1+0x4328] ;  /* 0x0043280001187983 */ /* 0x000ea40000300a00 */
[----:B--2---:R-:W-:Y:S01]  /*8a740*/  HMMA.16816.F32 R8, R4, R8, R24 ;  /* 0x000000080408723c */ /* 0x004fe20000001818 */
        /* <DEDUP_REMOVED lines=8> */
[----:B0-----:R-:W2:Y:S01]  /*8a7d0*/  LDL.LU R8, [R1+0x6a0] ;  /* 0x0006a00001087983 */ /* 0x001ea20000300800 */
[----:B------:R-:W2:Y:S02]  /*8a7e0*/  LDL.LU R9, [R1+0x6a4] ;  /* 0x0006a40001097983 */ /* 0x000ea40000300800 */
[----:B------:R-:W2:Y:S02]  /*8a7f0*/  LDL.LU R10, [R1+0x6a8] ;  /* 0x0006a800010a7983 */ /* 0x000ea40000300800 */
[----:B------:R-:W2:Y:S02]  /*8a800*/  LDL.LU R11, [R1+0x6ac] ;  /* 0x0006ac00010b7983 */ /* 0x000ea40000300800 */
[----:B---3--:R-:W-:-:S02]  /*8a810*/  IMAD.MOV.U32 R21, RZ, RZ, R12 ;  /* 0x000000ffff157224 */ /* 0x008fc400078e000c */
[----:B------:R-:W-:Y:S01]  /*8a820*/  IMAD.MOV.U32 R20, RZ, RZ, R13 ;  /* 0x000000ffff147224 */ /* 0x000fe200078e000d */
[----:B--2---:R-:W-:Y:S11]  /*8a830*/  HMMA.16816.F32 R8, R4, R12, R8 ;  /* 0x0000000c0408723c */ /* 0x004ff60000001808 */
[----:B------:R-:W-:Y:S11]  /*8a840*/  @!UPT UIADD3 URZ, URZ, URZ, URZ ;  /* 0x0000003f3f3ff290 */ /* 0x000ff6000fffe03f */
[----:B------:R-:W-:Y:S01]  /*8a850*/  @!UPT UIADD3 URZ, URZ, URZ, URZ ;  /* 0x0000003f3f3ff290 */ /* 0x000fe2000fffe03f */
[----:B------:R0:W-:Y:S01]  /*8a860*/  STL.64 [R1+0x18b0], R8 ;  /* 0x0018b00801007387 */ /* 0x0001e20000100a00 */
[----:B------:R-:W-:Y:S02]  /*8a870*/  STL.64 [R1+0x18b8], R10 ;  /* 0x0018b80a01007387 */ /* 0x000fe40000100a00 */
[----:B0-----:R-:W-:Y:S02]  /*8a880*/  IMAD.MOV.U32 R8, RZ, RZ, R17 ;  /* 0x000000ffff087224 */ /* 0x001fe400078e0011 */
[----:B----4-:R-:W-:Y:S01]  /*8a890*/  IMAD.MOV.U32 R9, RZ, RZ, R23 ;  /* 0x000000ffff097224 */ /* 0x010fe200078e0017 */
[----:B------:R-:W2:Y:S04]  /*8a8a0*/  LDL.LU R17, [R1+0x4310] ;  /* 0x0043100001117983 */ /* 0x000ea80000300800 */
[----:B------:R-:W-:Y:S01]  /*8a8b0*/  STL.64 [R1+0x42a8], R8 ;  /* 0x0042a80801007387 */ /* 0x000fe20000100a00 */
[----:B------:R-:W-:Y:S02]  /*8a8c0*/  STL [R1+0x4258], R22 ;  /* 0x0042581601007387 */ /* 0x000fe40000100800 */
[----:B------:R0:W-:Y:S02]  /*8a8d0*/  STL.64 [R1+0x4250], R20 ;  /* 0x0042501401007387 */ /* 0x0001e40000100a00 */
[----:B0-----:R-:W3:Y:S01]  /*8a8e0*/  LDL.LU R20, [R1+0x600] ;  /* 0x0006000001147983 */ /* 0x001ee20000300800 */
[----:B------:R-:W3:Y:S02]  /*8a8f0*/  LDL.LU R21, [R1+0x604] ;  /* 0x0006040001157983 */ /* 0x000ee40000300800 */
[----:B------:R-:W4:Y:S02]  /*8a900*/  LDL.LU R22, [R1+0x608] ;  /* 0x0006080001167983 */ /* 0x000f240000300800 */
[----:B------:R-:W4:Y:S02]  /*8a910*/  LDL.LU R23, [R1+0x60c] ;  /* 0x00060c0001177983 */ /* 0x000f240000300800 */
[----:B------:R-:W-:-:S02]  /*8a920*/  IMAD.MOV.U32 R8, RZ, RZ, R25 ;  /* 0x000000ffff087224 */ /* 0x000fc400078e0019 */
[----:B------:R-:W-:-:S05]  /*8a930*/  IMAD.MOV.U32 R9, RZ, RZ, R24 ;  /* 0x000000ffff097224 */ /* 0x000fca00078e0018 */
[----:B------:R-:W-:Y:S04]  /*8a940*/  STL.64 [R1+0x42c0], R8 ;  /* 0x0042c00801007387 */ /* 0x000fe80000100a00 */
[----:B----4-:R-:W-:Y:S01]  /*8a950*/  STL.64 [R1+0x4270], R22 ;  /* 0x0042701601007387 */ /* 0x010fe20000100a00 */
[----:B---3--:R0:W-:Y:S03]  /*8a960*/  STL.64 [R1+0x4268], R20 ;  /* 0x0042681401007387 */ /* 0x0081e60000100a00 */
[----:B0-----:R-:W3:Y:S01]  /*8a970*/  LDL.LU R20, [R1+0x610] ;  /* 0x0006100001147983 */ /* 0x001ee20000300800 */
[----:B------:R-:W3:Y:S02]  /*8a980*/  LDL.LU R21, [R1+0x614] ;  /* 0x0006140001157983 */ /* 0x000ee40000300800 */
[----:B------:R-:W4:Y:S02]  /*8a990*/  LDL.LU R22, [R1+0x618] ;  /* 0x0006180001167983 */ /* 0x000f240000300800 */
[----:B------:R-:W4:Y:S01]  /*8a9a0*/  LDL.LU R23, [R1+0x61c] ;  /* 0x00061c0001177983 */ /* 0x000f220000300800 */
[----:B------:R-:W2:Y:S04]  /*8a9b0*/  LDL.64 R24, [R1+0x760] ;  /* 0x0007600001187983 */ /* 0x000ea80000100a00 */
[----:B--2---:R0:W-:Y:S01]  /*8a9c0*/  STL.64 [R1+0x42e0], R24 ;  /* 0x0042e01801007387 */ /* 0x0041e20000100a00 */
[----:B------:R-:W2:Y:S02]  /*8a9d0*/  LDL.LU R8, [R1+0x650] ;  /* 0x0006500001087983 */ /* 0x000ea40000300800 */
[----:B------:R-:W2:Y:S02]  /*8a9e0*/  LDL.LU R9, [R1+0x654] ;  /* 0x0006540001097983 */ /* 0x000ea40000300800 */
[----:B------:R-:W2:Y:S01]  /*8a9f0*/  LDL.LU R10, [R1+0x658] ;  /* 0x00065800010a7983 */ /* 0x000ea20000300800 */
[----:B------:R-:W2:Y:S01]  /*8aa00*/  LDL.LU R11, [R1+0x65c] ;  /* 0x00065c00010b7983 */ /* 0x000ea20000300800 */
[----:B0-----:R-:W-:-:S02]  /*8aa10*/  IMAD.MOV.U32 R24, RZ, RZ, R29 ;  /* 0x000000ffff187224 */ /* 0x001fc400078e001d */
[----:B------:R-:W-:-:S05]  /*8aa20*/  IMAD.MOV.U32 R25, RZ, RZ, R28 ;  /* 0x000000ffff197224 */ /* 0x000fca00078e001c */
[----:B------:R-:W-:Y:S04]  /*8aa30*/  STL.64 [R1+0x42f8], R24 ;  /* 0x0042f81801007387 */ /* 0x000fe80000100a00 */
[----:B--2---:R-:W-:Y:S01]  /*8aa40*/  STL.64 [R1+0x42d8], R10 ;  /* 0x0042d80a01007387 */ /* 0x004fe20000100a00 */
[----:B------:R0:W-:Y:S03]  /*8aa50*/  STL.64 [R1+0x42d0], R8 ;  /* 0x0042d00801007387 */ /* 0x0001e60000100a00 */
        /* <DEDUP_REMOVED lines=31> */
[----:B------:R-:W4:Y:S02]  /*8ac50*/  LDL.LU R22, [R1+0x638] ;  /* 0x0006380001167983 */ /* 0x000f240000300800 */
[----:B------:R-:W4:Y:S02]  /*8ac60*/  LDL.LU R23, [R1+0x63c] ;  /* 0x00063c0001177983 */ /* 0x000f240000300800 */
[----:B------:R-:W-:-:S02]  /*8ac70*/  IMAD.MOV.U32 R24, RZ, RZ, R27 ;  /* 0x000000ffff187224 */ /* 0x000fc400078e001b */
[----:B------:R-:W-:-:S07]  /*8ac80*/  IMAD.MOV.U32 R25, RZ, RZ, R26 ;  /* 0x000000ffff197224 */ /* 0x000fce00078e001a */
[C---:B--2---:R-:W-:Y:S01]  /*8ac90*/  HMMA.16816.F32 R24, R4.reuse, R24, R8 ;  /* 0x000000180418723c */ /* 0x044fe20000001808 */
[----:B----4-:R-:W-:Y:S01]  /*8aca0*/  STL.64 [R1+0x42b8], R22 ;  /* 0x0042b81601007387 */ /* 0x010fe20000100a00 */
[----:B---3--:R0:W-:Y:S03]  /*8acb0*/  STL.64 [R1+0x42b0], R20 ;  /* 0x0042b01401007387 */ /* 0x0081e60000100a00 */
[----:B0-----:R-:W2:Y:S01]  /*8acc0*/  LDL.LU R20, [R1+0x640] ;  /* 0x0006400001147983 */ /* 0x001ea20000300800 */
[----:B------:R-:W2:Y:S02]  /*8acd0*/  LDL.LU R21, [R1+0x644] ;  /* 0x0006440001157983 */ /* 0x000ea40000300800 */
[----:B------:R-:W2:Y:S02]  /*8ace0*/  LDL.LU R22, [R1+0x648] ;  /* 0x0006480001167983 */ /* 0x000ea40000300800 */
[----:B------:R-:W2:Y:S01]  /*8acf0*/  LDL.LU R23, [R1+0x64c] ;  /* 0x00064c0001177983 */ /* 0x000ea20000300800 */
[----:B------:R-:W-:Y:S01]  /*8ad00*/  STL.64 [R1+0x41d8], R16 ;  /* 0x0041d81001007387 */ /* 0x000fe20000100a00 */
[----:B------:R-:W-:Y:S02]  /*8ad10*/  STL.64 [R1+0x18d0], R12 ;  /* 0x0018d00c01007387 */ /* 0x000fe40000100a00 */
[----:B------:R-:W-:Y:S02]  /*8ad20*/  STL.64 [R1+0x18d8], R14 ;  /* 0x0018d80e01007387 */ /* 0x000fe40000100a00 */
[----:B------:R-:W0:Y:S04]  /*8ad30*/  LDSM.16.MT88.4 R12, [R0+0x24080] ;  /* 0x02408000000c783b */ /* 0x000e280000004200 */
[----:B0-----:R-:W-:Y:S01]  /*8ad40*/  STL.64 [R1+0x4148], R14 ;  /* 0x0041480e01007387 */ /* 0x001fe20000100a00 */
[----:B------:R-:W-:Y:S02]  /*8ad50*/  STL.64 [R1+0x4140], R12 ;  /* 0x0041400c01007387 */ /* 0x000fe40000100a00 */
[----:B------:R-:W3:Y:S02]  /*8ad60*/  LDL.LU.64 R10, [R1+0x4308] ;  /* 0x00430800010a7983 */ /* 0x000ee40000300a00 */
[----:B------:R-:W3:Y:S01]  /*8ad70*/  LDL.LU.64 R8, [R1+0x4300] ;  /* 0x0043000001087983 */ /* 0x000ee20000300a00 */
        /* <DEDUP_REMOVED lines=23> */
[----:B------:R-:W-:Y:S03]  /*8aef0*/  STL.64 [R1+0x18e8], R10 ;  /* 0x0018e80a01007387 */ /* 0x000fe60000100a00 */
[----:B0-----:R-:W2:Y:S01]  /*8af00*/  LDL.LU.64 R8, [R1+0x42c0] ;  /* 0x0042c00001087983 */ /* 0x001ea20000300a00 */
[----:B------:R0:W-:Y:S03]  /*8af10*/  STL.64 [R1+0x41a0], R24 ;  /* 0x0041a01801007387 */ /* 0x0001e60000100a00 */
[----:B0-----:R-:W3:Y:S01]  /*8af20*/  LDL.64 R24, [R1+0x7e0] ;  /* 0x0007e00001187983 */ /* 0x001ee20000100a00 */
[C---:B--2---:R-:W-:Y:S03]  /*8af30*/  HMMA.16816.F32 R8, R4.reuse, R8, R20 ;  /* 0x000000080408723c */ /* 0x044fe60000001814 */
[----:B------:R-:W2:Y:S01]  /*8af40*/  LDL.LU.64 R22, [R1+0x42b8] ;  /* 0x0042b80001167983 */ /* 0x000ea20000300a00 */
        /* <DEDUP_REMOVED lines=31> */
[----:B------:R-:W2:Y:S01]  /*8b140*/  LDL.LU R22, [R1+0x4258] ;  /* 0x0042580001167983 */ /* 0x000ea20000300800 */
[----:B------:R-:W4:Y:S11]  /*8b150*/  LDL.LU.64 R20, [R1+0x4250] ;  /* 0x0042500001147983 */ /* 0x000f360000300a00 */
[----:B------:R-:W-:Y:S10]  /*8b160*/  @!UPT UIADD3 URZ, URZ, URZ, URZ ;  /* 0x0000003f3f3ff290 */ /* 0x000ff4000fffe03f */
[----:B------:R-:W-:Y:S01]  /*8b170*/  STL.64 [R1+0x1840], R8 ;  /* 0x0018400801007387 */ /* 0x000fe20000100a00 */
[----:B------:R0:W-:Y:S03]  /*8b180*/  STL.64 [R1+0x1848], R10 ;  /* 0x0018480a01007387 */ /* 0x0001e60000100a00 */
[----:B0-----:R-:W2:Y:S01]  /*8b190*/  LDL.LU.64 R10, [R1+0x4248] ;  /* 0x00424800010a7983 */ /* 0x001ea20000300a00 */
[----:B------:R-:W2:Y:S02]  /*8b1a0*/  LDL.LU.64 R8, [R1+0x4240] ;  /* 0x0042400001087983 */ /* 0x000ea40000300a00 */
[----:B--2---:R-:W-:Y:S01]  /*8b1b0*/  HMMA.16816.F32 R4, R4, R12, R8 ;  /* 0x0000000c0404723c */ /* 0x004fe20000001808 */
[----:B------:R-:W2:Y:S01]  /*8b1c0*/  LDL.LU.64 R10, [R1+0x4238] ;  /* 0x00423800010a7983 */ /* 0x000ea20000300a00 */
[----:B------:R-:W2:Y:S02]  /*8b1d0*/  LDL.LU.64 R8, [R1+0x4230] ;  /* 0x0042300001087983 */ /* 0x000ea40000300a00 */
[----:B------:R-:W-:Y:S11]  /*8b1e0*/  STL.64 [R1+0x4158], R12 ;  /* 0x0041580c01007387 */ /* 0x000ff60000100a00 */
[----:B------:R-:W-:Y:S08]  /*8b1f0*/  @!UPT UIADD3 URZ, URZ, URZ, URZ ;  /* 0x0000003f3f3ff290 */ /* 0x000ff0000fffe03f */
        /* <DEDUP_REMOVED lines=11> */
[----:B--2---:R-:W-:Y:S07]  /*8b2b0*/  HMMA.16816.F32 R4, R8, R24, R4 ;  /* 0x000000180804723c */ /* 0x004fee0000001804 */
[----:B------:R-:W-:Y:S02]  /*8b2c0*/  IMAD.MOV.U32 R25, RZ, RZ, R14 ;  /* 0x000000ffff197224 */ /* 0x000fe400078e000e */
[----:B------:R-:W-:Y:S11]  /*8b2d0*/  IMAD.MOV.U32 R24, RZ, RZ, R15 ;  /* 0x000000ffff187224 */ /* 0x000ff600078e000f */
[----:B------:R-:W-:Y:S03]  /*8b2e0*/  @!UPT UIADD3 URZ, URZ, URZ, URZ ;  /* 0x0000003f3f3ff290 */ /* 0x000fe6000fffe03f */
[----:B------:R-:W-:Y:S01]  /*8b2f0*/  STL.64 [R1+0x12c0], R4 ;  /* 0x0012c00401007387 */ /* 0x000fe20000100a00 */
[----:B------:R-:W-:Y:S02]  /*8b300*/  STL.64 [R1+0x12c8], R6 ;  /* 0x0012c80601007387 */ /* 0x000fe40000100a00 */
[----:B------:R-:W2:Y:S02]  /*8b310*/  LDL.LU R12, [R1+0x460] ;  /* 0x00046000010c7983 */ /* 0x000ea40000300800 */
[----:B------:R-:W2:Y:S01]  /*8b320*/  LDL.LU R13, [R1+0x464] ;  /* 0x00046400010d7983 */ /* 0x000ea20000300800 */
[----:B------:R-:W3:Y:S01]  /*8b330*/  LDL.LU R14, [R1+0x468] ;  /* 0x00046800010e7983 */ /* 0x000ee20000300800 */
[----:B------:R-:W3:Y:S02]  /*8b340*/  LDL.LU R15, [R1+0x46c] ;  /* 0x00046c00010f7983 */ /* 0x000ee40000300800 */
[----:B----4-:R-:W-:Y:S02]  /*8b350*/  IMAD.MOV.U32 R16, RZ, RZ, R21 ;  /* 0x000000ffff107224 */ /* 0x010fe400078e0015 */
[----:B------:R-:W-:Y:S01]  /*8b360*/  IMAD.MOV.U32 R17, RZ, RZ, R20 ;  /* 0x000000ffff117224 */ /* 0x000fe200078e0014 */
[----:B---3--:R-:W-:Y:S01]  /*8b370*/  STL.64 [R1+0x41e8], R14 ;  /* 0x0041e80e01007387 */ /* 0x008fe20000100a00 */
[----:B--2---:R0:W-:Y:S03]  /*8b380*/  STL.64 [R1+0x41e0], R12 ;  /* 0x0041e00c01007387 */ /* 0x0041e60000100a00 */
[----:B------:R-:W-:Y:S01]  /*8b390*/  STL.64 [R1+0x41f0], R16 ;  /* 0x0041f01001007387 */ /* 0x000fe20000100a00 */
        /* <DEDUP_REMOVED lines=13> */
[----:B------:R-:W2:Y:S02]  /*8b470*/  LDL.LU R7, [R1+0x49c] ;  /* 0x00049c0001077983 */ /* 0x000ea40000300800 */
[----:B--2---:R-:W-:Y:S01]  /*8b480*/  STL.64 [R1+0x4220], R6 ;  /* 0x0042200601007387 */ /* 0x004fe20000100a00 */
[----:B----4-:R-:W-:Y:S02]  /*8b490*/  STL.64 [R1+0x4218], R4 ;  /* 0x0042180401007387 */ /* 0x010fe40000100a00 */
[----:B---3--:R-:W-:Y:S02]  /*8b4a0*/  STL.64 [R1+0x4210], R14 ;  /* 0x0042100e01007387 */ /* 0x008fe40000100a00 */
[----:B------:R0:W-:Y:S02]  /*8b4b0*/  STL.64 [R1+0x4208], R12 ;  /* 0x0042080c01007387 */ /* 0x0001e40000100a00 */
[----:B0-----:R-:W2:Y:S04]  /*8b4c0*/  LDL.64 R12, [R1+0x7c0] ;  /* 0x0007c000010c7983 */ /* 0x001ea80000100a00 */
[----:B--2---:R0:W-:Y:S04]  /*8b4d0*/  STL.64 [R1+0x4228], R12 ;  /* 0x0042280c01007387 */ /* 0x0041e80000100a00 */
[----:B0-----:R-:W2:Y:S01]  /*8b4e0*/  LDL.LU R12, [R1+0x4a0] ;  /* 0x0004a000010c7983 */ /* 0x001ea20000300800 */
[----:B------:R-:W2:Y:S02]  /*8b4f0*/  LDL.LU R13, [R1+0x4a4] ;  /* 0x0004a400010d7983 */ /* 0x000ea40000300800 */
[----:B------:R-:W2:Y:S02]  /*8b500*/  LDL.LU R14, [R1+0x4a8] ;  /* 0x0004a800010e7983 */ /* 0x000ea40000300800 */
[----:B------:R-:W2:Y:S01]  /*8b510*/  LDL.LU R15, [R1+0x4ac] ;  /* 0x0004ac00010f7983 */ /* 0x000ea20000300800 */
[----:B------:R-:W3:Y:S01]  /*8b520*/  LDL.64 R16, [R1+0x7b0] ;  /* 0x0007b00001107983 */ /* 0x000ee20000100a00 */
[----:B------:R-:W-:Y:S02]  /*8b530*/  STL.64 [R1+0x41b8], R24 ;  /* 0x0041b81801007387 */ /* 0x000fe40000100a00 */
[----:B------:R-:W4:Y:S02]  /*8b540*/  LDL R23, [R1+0x33ec] ;  /* 0x0033ec0001177983 */ /* 0x000f240000100800 */
[----:B----4-:R-:W-:Y:S01]  /*8b550*/  STL.64 [R1+0x4030], R22 ;  /* 0x0040301601007387 */ /* 0x010fe20000100a00 */
[----:B------:R-:W4:Y:S03]  /*8b560*/  LDL.64 R20, [R1+0x730] ;  /* 0x0007300001147983 */ /* 0x000f260000100a00 */
[----:B----4-:R0:W-:Y:S04]  /*8b570*/  STL.64 [R1+0x4180], R20 ;  /* 0x0041801401007387 */ /* 0x0101e80000100a00 */
[----:B0-----:R-:W4:Y:S04]  /*8b580*/  LDL.64 R20, [R1+0x740] ;  /* 0x0007400001147983 */ /* 0x001f280000100a00 */
[----:B----4-:R0:W-:Y:S04]  /*8b590*/  STL.64 [R1+0x4198], R20 ;  /* 0x0041981401007387 */ /* 0x0101e80000100a00 */
[----:B0-----:R-:W4:Y:S01]  /*8b5a0*/  LDL.LU R20, [R1+0x5b0] ;  /* 0x0005b00001147983 */ /* 0x001f220000300800 */
[----:B------:R-:W4:Y:S02]  /*8b5b0*/  LDL.LU R21, [R1+0x5b4] ;  /* 0x0005b40001157983 */ /* 0x000f240000300800 */
[----:B------:R-:W3:Y:S02]  /*8b5c0*/  LDL.LU R22, [R1+0x5b8] ;  /* 0x0005b80001167983 */ /* 0x000ee40000300800 */
[----:B------:R-:W3:Y:S01]  /*8b5d0*/  LDL.LU R23, [R1+0x5bc] ;  /* 0x0005bc0001177983 */ /* 0x000ee20000300800 */
[----:B------:R-:W3:Y:S01]  /*8b5e0*/  LDL.64 R24, [R1+0x770] ;  /* 0x0007700001187983 */ /* 0x000ee20000100a00 */
[----:B------:R-:W-:-:S02]  /*8b5f0*/  IMAD.MOV.U32 R4, RZ, RZ, R19 ;  /* 0x000000ffff047224 */ /* 0x000fc400078e0013 */
[----:B------:R-:W-:-:S07]  /*8b600*/  IMAD.MOV.U32 R5, RZ, RZ, R18 ;  /* 0x000000ffff057224 */ /* 0x000fce00078e0012 */
[C---:B--2---:R-:W-:Y:S01]  /*8b610*/  HMMA.16816.F32 R4, R8.reuse, R4, R12 ;  /* 0x000000040804723c */ /* 0x044fe2000000180c */
[----:B---3--:R0:W-:Y:S04]  /*8b620*/  STL.64 [R1+0x41c0], R24 ;  /* 0x0041c01801007387 */ /* 0x0081e80000100a00 */
[----:B0-----:R-:W2:Y:S01]  /*8b630*/  LDL.64 R24, [R1+0x780] ;  /* 0x0007800001187983 */ /* 0x001ea20000100a00 */
[----:B------:R-:W-:Y:S02]  /*8b640*/  STL.64 [R1+0x41b0], R22 ;  /* 0x0041b01601007387 */ /* 0x000fe40000100a00 */
[----:B----4-:R0:W-:Y:S02]  /*8b650*/  STL.64 [R1+0x41a8], R20 ;  /* 0x0041a81401007387 */ /* 0x0101e40000100a00 */
[----:B0-----:R-:W3:Y:S01]  /*8b660*/  LDL.LU R20, [R1+0x5c0] ;  /* 0x0005c00001147983 */ /* 0x001ee20000300800 */
[----:B------:R-:W3:Y:S02]  /*8b670*/  LDL.LU R21, [R1+0x5c4] ;  /* 0x0005c40001157983 */ /* 0x000ee40000300800 */
[----:B------:R-:W4:Y:S02]  /*8b680*/  LDL.LU R22, [R1+0x5c8] ;  /* 0x0005c80001167983 */ /* 0x000f240000300800 */
[----:B------:R-:W4:Y:S02]  /*8b690*/  LDL.LU R23, [R1+0x5cc] ;  /* 0x0005cc0001177983 */ /* 0x000f240000300800 */
[----:B----4-:R-:W-:Y:S01]  /*8b6a0*/  STL.64 [R1+0x41d0], R22 ;  /* 0x0041d01601007387 */ /* 0x010fe20000100a00 */
[----:B---3--:R0:W-:Y:S03]  /*8b6b0*/  STL.64 [R1+0x41c8], R20 ;  /* 0x0041c81401007387 */ /* 0x0081e60000100a00 */
        /* <DEDUP_REMOVED lines=9> */
[----:B---3--:R-:W-:Y:S11]  /*8b750*/  HMMA.16816.F32 R4, R8, R12, R4 ;  /* 0x0000000c0804723c */ /* 0x008ff60000001804 */
[----:B------:R-:W-:Y:S11]  /*8b760*/  @!UPT UIADD3 URZ, URZ, URZ, URZ ;  /* 0x0000003f3f3ff290 */ /* 0x000ff6000fffe03f */
[----:B------:R-:W-:Y:S01]  /*8b770*/  @!UPT UIADD3 URZ, URZ, URZ, URZ ;  /* 0x0000003f3f3ff290 */ /* 0x000fe2000fffe03f */
[----:B------:R0:W-:Y:S01]  /*8b780*/  STL.64 [R1+0x12a0], R4 ;  /* 0x0012a00401007387 */ /* 0x0001e20000100a00 */
[----:B------:R1:W-:Y:S02]  /*8b790*/  STL.64 [R1+0x12a8], R6 ;  /* 0x0012a80601007387 */ /* 0x0003e40000100a00 */
[----:B------:R-:W3:Y:S02]  /*8b7a0*/  LDL.LU.64 R14, [R1+0x4210] ;  /* 0x00421000010e7983 */ /* 0x000ee40000300a00 */
[----:B0-----:R-:W-:Y:S02]  /*8b7b0*/  IMAD.MOV.U32 R5, RZ, RZ, R12 ;  /* 0x000000ffff057224 */ /* 0x001fe400078e000c */
[----:B------:R-:W-:Y:S02]  /*8b7c0*/  IMAD.MOV.U32 R4, RZ, RZ, R13 ;  /* 0x000000ffff047224 */ /* 0x000fe400078e000d */
[----:B------:R-:W3:Y:S01]  /*8b7d0*/  LDL.LU.64 R12, [R1+0x4208] ;  /* 0x00420800010c7983 */ /* 0x000ee20000300a00 */
[----:B-1----:R-:W-:-:S02]  /*8b7e0*/  IMAD.MOV.U32 R7, RZ, RZ, R16 ;  /* 0x000000ffff077224 */ /* 0x002fc400078e0010 */
        /* <DEDUP_REMOVED lines=16> */
[----:B------:R-:W3:Y:S01]  /*8b8f0*/  LDL.LU.64 R14, [R1+0x41e8] ;  /* 0x0041e800010e7983 */ /* 0x000ee20000300a00 */
[----:B------:R-:W3:Y:S11]  /*8b900*/  LDL.LU.64 R12, [R1+0x41e0] ;  /* 0x0041e000010c7983 */ /* 0x000ef60000300a00 */
[----:B------:R-:W-:Y:S10]  /*8b910*/  @!UPT UIADD3 URZ, URZ, URZ, URZ ;  /* 0x0000003f3f3ff290 */ /* 0x000ff4000fffe03f */
[----:B------:R0:W-:Y:S01]  /*8b920*/  STL.64 [R1+0x1280], R16 ;  /* 0x0012801001007387 */ /* 0x0001e20000100a00 */
[----:B------:R-:W-:Y:S03]  /*8b930*/  STL.64 [R1+0x1288], R18 ;  /* 0x0012881201007387 */ /* 0x000fe60000100a00 */
[----:B0-----:R-:W3:Y:S01]  /*8b940*/  LDL.LU.64 R16, [R1+0x41d8] ;  /* 0x0041d80001107983 */ /* 0x001ee20000300a00 */
[C---:B--2---:R-:W-:Y:S08]  /*8b950*/  HMMA.16816.F32 R20, R8.reuse, R24, R20 ;  /* 0x000000180814723c */ /* 0x044ff00000001814 */
[----:B---3--:R-:W-:Y:S11]  /*8b960*/  HMMA.16816.F32 R12, R8, R16, R12 ;  /* 0x00000010080c723c */ /* 0x008ff6000000180c */
[----:B------:R-:W-:Y:S11]  /*8b970*/  @!UPT UIADD3 URZ, URZ, URZ, URZ ;  /* 0x0000003f3f3ff290 */ /* 0x000ff6000fffe03f */
[----:B------:R-:W-:Y:S01]  /*8b980*/  @!UPT UIADD3 URZ, URZ, URZ, URZ ;  /* 0x0000003f3f3ff290 */ /* 0x000fe2000fffe03f */
[----:B------:R0:W-:Y:S02]  /*8b990*/  STL.64 [R1+0x1270], R12 ;  /* 0x0012700c01007387 */ /* 0x0001e40000100a00 */
[----:B0-----:R-:W-:Y:S02]  /*8b9a0*/  IMAD.MOV.U32 R13, RZ, RZ, R16 ;  /* 0x000000ffff0d7224 */ /* 0x001fe400078e0010 */
[----:B------:R-:W-:Y:S02]  /*8b9b0*/  IMAD.MOV.U32 R12, RZ, RZ, R17 ;  /* 0x000000ffff0c7224 */ /* 0x000fe400078e0011 */
[----:B------:R-:W0:Y:S04]  /*8b9c0*/  LDSM.16.MT88.4 R16, [R0+0x24100] ;  /* 0x024100000010783b */ /* 0x000e280000004200 */
[----:B------:R1:W-:Y:S02]  /*8b9d0*/  STL.64 [R1+0x1278], R14 ;  /* 0x0012780e01007387 */ /* 0x0003e40000100a00 */
[----:B-1----:R-:W-:-:S02]  /*8b9e0*/  IMAD.MOV.U32 R14, RZ, RZ, R24 ;  /* 0x000000ffff0e7224 */ /* 0x002fc400078e0018 */
[----:B0-----:R-:W-:Y:S01]  /*8b9f0*/  STL.64 [R1+0x4010], R18 ;  /* 0x0040101201007387 */ /* 0x001fe20000100a00 */
[----:B------:R0:W-:Y:S03]  /*8ba00*/  STL.64 [R1+0x4008], R16 ;  /* 0x0040081001007387 */ /* 0x0001e60000100a00 */
[----:B0-----:R-:W2:Y:S01]  /*8ba10*/  LDL.LU R16, [R1+0x5d0] ;  /* 0x0005d00001107983 */ /* 0x001ea20000300800 */
[----:B------:R-:W2:Y:S02]  /*8ba20*/  LDL.LU R17, [R1+0x5d4] ;  /* 0x0005d40001117983 */ /* 0x000ea40000300800 */
[----:B------:R-:W2:Y:S02]  /*8ba30*/  LDL.LU R18, [R1+0x5d8] ;  /* 0x0005d80001127983 */ /* 0x000ea40000300800 */
[----:B------:R-:W2:Y:S01]  /*8ba40*/  LDL.LU R19, [R1+0x5dc] ;  /* 0x0005dc0001137983 */ /* 0x000ea20000300800 */
[----:B------:R0:W-:Y:S01]  /*8ba50*/  STL [R1+0x3d24], R0 ;  /* 0x003d240001007387 */ /* 0x0001e20000100800 */
[----:B------:R-:W-:Y:S02]  /*8ba60*/  STL.64 [R1+0x1260], R20 ;  /* 0x0012601401007387 */ /* 0x000fe40000100a00 */
[----:B------:R1:W-:Y:S02]  /*8ba70*/  STL.64 [R1+0x1268], R22 ;  /* 0x0012681601007387 */ /* 0x0003e40000100a00 */
[----:B0-----:R-:W-:Y:S01]  /*8ba80*/  IMAD.MOV.U32 R0, RZ, RZ, R25 ;  /* 0x000000ffff007224 */ /* 0x001fe200078e0019 */
[----:B-1----:R-:W3:Y:S01]  /*8ba90*/  LDL.LU.64 R22, [R1+0x41d0] ;  /* 0x0041d00001167983 */ /* 0x002ee20000300a00 */
[----:B------:R-:W3:Y:S02]  /*8baa0*/  LDL.LU.64 R20, [R1+0x41c8] ;  /* 0x0041c80001147983 */ /* 0x000ee40000300a00 */
[----:B------:R-:W2:Y:S02]  /*8bab0*/  LDL.LU.64 R24, [R1+0x41c0] ;  /* 0x0041c00001187983 */ /* 0x000ea40000300a00 */
[C---:B--2---:R-:W-:Y:S01]  /*8bac0*/  HMMA.16816.F32 R16, R8.reuse, R24, R16 ;  /* 0x000000180810723c */ /* 0x044fe20000001810 */
[----:B------:R-:W-:Y:S11]  /*8bad0*/  IMAD.MOV.U32 R15, RZ, RZ, R25 ;  /* 0x000000ffff0f7224 */ /* 0x000ff600078e0019 */
[----:B------:R-:W-:Y:S11]  /*8bae0*/  @!UPT UIADD3 URZ, URZ, URZ, URZ ;  /* 0x0000003f3f3ff290 */ /* 0x000ff6000fffe03f */
[----:B------:R0:W-:Y:S01]  /*8baf0*/  STL.64 [R1+0x1250], R16 ;  /* 0x0012501001007387 */ /* 0x0001e20000100a00 */
[----:B------:R-:W-:Y:S02]  /*8bb00*/  STL.64 [R1+0x1258], R18 ;  /* 0x0012581201007387 */ /* 0x000fe40000100a00 */
[----:B0-----:R-:W-:Y:S02]  /*8bb10*/  IMAD.MOV.U32 R16, RZ, RZ, R24 ;  /* 0x000000ffff107224 */ /* 0x001fe400078e0018 */
[----:B------:R-:W3:Y:S02]  /*8bb20*/  LDL.LU.64 R24, [R1+0x41b8] ;  /* 0x0041b80001187983 */ /* 0x000ee40000300a00 */
[C---:B---3--:R-:W-:Y:S02]  /*8bb30*/  HMMA.16816.F32 R24, R8.reuse, R24, R20 ;  /* 0x000000180818723c */ /* 0x048fe40000001814 */
        /* <DEDUP_REMOVED lines=10> */
[----:B------:R-:W-:Y:S03]  /*8bbe0*/  STL.64 [R1+0x1238], R22 ;  /* 0x0012381601007387 */ /* 0x000fe60000100a00 */
[----:B0-----:R-:W4:Y:S01]  /*8bbf0*/  LDL.LU.64 R20, [R1+0x4198] ;  /* 0x0041980001147983 */ /* 0x001f220000300a00 */
[----:B------:R0:W-:Y:S03]  /*8bc00*/  STL.64 [R1+0x4068], R24 ;  /* 0x0040681801007387 */ /* 0x0001e60000100a00 */
[----:B0-----:R-:W2:Y:S01]  /*8bc10*/  LDL.LU R24, [R1+0x590] ;  /* 0x0005900001187983 */ /* 0x001ea20000300800 */
[----:B------:R-:W2:Y:S02]  /*8bc20*/  LDL.LU R25, [R1+0x594] ;  /* 0x0005940001197983 */ /* 0x000ea40000300800 */
[----:B------:R-:W2:Y:S02]  /*8bc30*/  LDL.LU R26, [R1+0x598] ;  /* 0x00059800011a7983 */ /* 0x000ea40000300800 */
[----:B------:R-:W2:Y:S01]  /*8bc40*/  LDL.LU R27, [R1+0x59c] ;  /* 0x00059c00011b7983 */ /* 0x000ea20000300800 */
[----:B----4-:R-:W-:Y:S01]  /*8bc50*/  HMMA.16816.F32 R4, R8, R20, R4 ;  /* 0x000000140804723c */ /* 0x010fe20000001804 */
        /* <DEDUP_REMOVED lines=8> */
[----:B------:R-:W-:Y:S01]  /*8bce0*/  STL.64 [R1+0x4178], R18 ;  /* 0x0041781201007387 */ /* 0x000fe20000100a00 */
[----:B--2---:R-:W-:Y:S01]  /*8bcf0*/  HMMA.16816.F32 R24, R8, R20, R24 ;  /* 0x000000140818723c */ /* 0x004fe20000001818 */
[----:B------:R0:W-:Y:S04]  /*8bd00*/  STL.64 [R1+0x4050], R20 ;  /* 0x0040501401007387 */ /* 0x0001e80000100a00 */
[----:B0-----:R-:W2:Y:S11]  /*8bd10*/  LDL.LU R20, [R1+0x2b0] ;  /* 0x0002b00001147983 */ /* 0x001eb60000300800 */
[----:B------:R-:W-:Y:S07]  /*8bd20*/  @!UPT UIADD3 URZ, URZ, URZ, URZ ;  /* 0x0000003f3f3ff290 */ /* 0x000fee000fffe03f */
[----:B------:R0:W-:Y:S01]  /*8bd30*/  STL.64 [R1+0x1210], R24 ;  /* 0x0012101801007387 */ /* 0x0001e20000100a00 */
[----:B------:R-:W-:Y:S02]  /*8bd40*/  STL.64 [R1+0x1218], R26 ;  /* 0x0012181a01007387 */ /* 0x000fe40000100a00 */
[----:B------:R-:W2:Y:S02]  /*8bd50*/  LDL.LU R21, [R1+0x2b4] ;  /* 0x0002b40001157983 */ /* 0x000ea40000300800 */
[----:B------:R-:W2:Y:S01]  /*8bd60*/  LDL.LU R22, [R1+0x2b8] ;  /* 0x0002b80001167983 */ /* 0x000ea20000300800 */
[----:B------:R-:W2:Y:S04]  /*8bd70*/  LDL.LU R23, [R1+0x2bc] ;  /* 0x0002bc0001177983 */ /* 0x000ea80000300800 */
[----:B0-----:R-:W2:Y:S04]  /*8bd80*/  LDL.64 R24, [R1+0x760] ;  /* 0x0007600001187983 */ /* 0x001ea80000100a00 */
[----:B--2---:R-:W-:Y:S01]  /*8bd90*/  STL.64 [R1+0x4080], R24 ;  /* 0x0040801801007387 */ /* 0x004fe20000100a00 */
[----:B------:R-:W-:Y:S02]  /*8bda0*/  STL.64 [R1+0x4060], R22 ;  /* 0x0040601601007387 */ /* 0x000fe40000100a00 */
[----:B------:R0:W-:Y:S02]  /*8bdb0*/  STL.64 [R1+0x4058], R20 ;  /* 0x0040581401007387 */ /* 0x0001e40000100a00 */
[----:B0-----:R-:W2:Y:S01]  /*8bdc0*/  LDL.LU R20, [R1+0x2c0] ;  /* 0x0002c00001147983 */ /* 0x001ea20000300800 */
[----:B------:R-:W2:Y:S02]  /*8bdd0*/  LDL.LU R21, [R1+0x2c4] ;  /* 0x0002c40001157983 */ /* 0x000ea40000300800 */
[----:B------:R-:W2:Y:S02]  /*8bde0*/  LDL.LU R22, [R1+0x2c8] ;  /* 0x0002c80001167983 */ /* 0x000ea40000300800 */
[----:B------:R-:W2:Y:S02]  /*8bdf0*/  LDL.LU R23, [R1+0x2cc] ;  /* 0x0002cc0001177983 */ /* 0x000ea40000300800 */
[----:B------:R-:W-:-:S02]  /*8be00*/  IMAD.MOV.U32 R24, RZ, RZ, R16 ;  /* 0x000000ffff187224 */ /* 0x000fc400078e0010 */
[----:B------:R-:W-:-:S05]  /*8be10*/  IMAD.MOV.U32 R25, RZ, RZ, R15 ;  /* 0x000000ffff197224 */ /* 0x000fca00078e000f */
[----:B------:R0:W-:Y:S02]  /*8be20*/  STL.64 [R1+0x4098], R24 ;  /* 0x0040981801007387 */ /* 0x0001e40000100a00 */
[----:B0-----:R-:W-:Y:S02]  /*8be30*/  IMAD.MOV.U32 R24, RZ, RZ, R14 ;  /* 0x000000ffff187224 */ /* 0x001fe400078e000e */
        /* <DEDUP_REMOVED lines=17> */
[----:B------:R-:W2:Y:S04]  /*8bf50*/  LDL.64 R24, [R1+0x7a0] ;  /* 0x0007a00001187983 */ /* 0x000ea80000100a00 */
[----:B--2---:R-:W-:Y:S01]  /*8bf60*/  STL.64 [R1+0x40e0], R24 ;  /* 0x0040e01801007387 */ /* 0x004fe20000100a00 */
[----:B------:R-:W-:Y:S02]  /*8bf70*/  STL.64 [R1+0x40a8], R22 ;  /* 0x0040a81601007387 */ /* 0x000fe40000100a00 */
[----:B------:R0:W-:Y:S02]  /*8bf80*/  STL.64 [R1+0x40a0], R20 ;  /* 0x0040a01401007387 */ /* 0x0001e40000100a00 */
[----:B0-----:R-:W2:Y:S01]  /*8bf90*/  LDL.LU R20, [R1+0x2f0] ;  /* 0x0002f00001147983 */ /* 0x001ea20000300800 */
[----:B------:R-:W2:Y:S02]  /*8bfa0*/  LDL.LU R21, [R1+0x2f4] ;  /* 0x0002f40001157983 */ /* 0x000ea40000300800 */
[----:B------:R-:W2:Y:S02]  /*8bfb0*/  LDL.LU R22, [R1+0x2f8] ;  /* 0x0002f80001167983 */ /* 0x000ea40000300800 */
[----:B------:R-:W2:Y:S02]  /*8bfc0*/  LDL.LU R23, [R1+0x2fc] ;  /* 0x0002fc0001177983 */ /* 0x000ea40000300800 */
[----:B---3--:R-:W-:-:S02]  /*8bfd0*/  IMAD.MOV.U32 R24, RZ, RZ, R7 ;  /* 0x000000ffff187224 */ /* 0x008fc400078e0007 */
[----:B------:R-:W-:-:S05]  /*8bfe0*/  IMAD.MOV.U32 R25, RZ, RZ, R6 ;  /* 0x000000ffff197224 */ /* 0x000fca00078e0006 */
[----:B------:R4:W-:Y:S02]  /*8bff0*/  STL.64 [R1+0x40f8], R24 ;  /* 0x0040f81801007387 */ /* 0x0009e40000100a00 */
[----:B----4-:R-:W-:Y:S02]  /*8c000*/  IMAD.MOV.U32 R24, RZ, RZ, R5 ;  /* 0x000000ffff187224 */ /* 0x010fe400078e0005 */
        /* <DEDUP_REMOVED lines=8> */
[----:B------:R-:W4:Y:S04]  /*8c090*/  LDL.64 R24, [R1+0x7d0] ;  /* 0x0007d00001187983 */ /* 0x000f280000100a00 */
[----:B----4-:R0:W-:Y:S01]  /*8c0a0*/  STL.64 [R1+0x4128], R24 ;  /* 0x0041281801007387 */ /* 0x0101e20000100a00 */
[----:B---3--:R-:W-:Y:S02]  /*8c0b0*/  STL.64 [R1+0x40d8], R22 ;  /* 0x0040d81601007387 */ /* 0x008fe40000100a00 */
[----:B--2---:R1:W-:Y:S02]  /*8c0c0*/  STL.64 [R1+0x40d0], R20 ;  /* 0x0040d01401007387 */ /* 0x0043e40000100a00 */
[----:B0-----:R-:W-:-:S02]  /*8c0d0*/  IMAD.MOV.U32 R24, RZ, RZ, R3 ;  /* 0x000000ffff187224 */ /* 0x001fc400078e0003 */
[----:B------:R-:W-:Y:S01]  /*8c0e0*/  IMAD.MOV.U32 R25, RZ, RZ, R2 ;  /* 0x000000ffff197224 */ /* 0x000fe200078e0002 */
[----:B-1----:R-:W2:Y:S01]  /*8c0f0*/  LDL.LU R20, [R1+0x310] ;  /* 0x0003100001147983 */ /* 0x002ea20000300800 */
[----:B------:R-:W2:Y:S02]  /*8c100*/  LDL.LU R21, [R1+0x314] ;  /* 0x0003140001157983 */ /* 0x000ea40000300800 */
[----:B------:R-:W3:Y:S02]  /*8c110*/  LDL.LU R22, [R1+0x318] ;  /* 0x0003180001167983 */ /* 0x000ee40000300800 */
[----:B------:R-:W3:Y:S01]  /*8c120*/  LDL.LU R23, [R1+0x31c] ;  /* 0x00031c0001177983 */ /* 0x000ee20000300800 */
[----:B------:R0:W-:Y:S04]  /*8c130*/  STL.64 [R1+0x4150], R24 ;  /* 0x0041501801007387 */ /* 0x0001e80000100a00 */
[----:B0-----:R-:W4:Y:S01]  /*8c140*/  LDL.LU R24, [R1+0x450] ;  /* 0x0004500001187983 */ /* 0x001f220000300800 */
[----:B------:R-:W4:Y:S02]  /*8c150*/  LDL.LU R25, [R1+0x454] ;  /* 0x0004540001197983 */ /* 0x000f240000300800 */
[----:B------:R-:W2:Y:S02]  /*8c160*/  LDL.LU R26, [R1+0x458] ;  /* 0x00045800011a7983 */ /* 0x000ea40000300800 */
[----:B------:R-:W2:Y:S01]  /*8c170*/  LDL.LU R27, [R1+0x45c] ;  /* 0x00045c00011b7983 */ /* 0x000ea20000300800 */
[----:B------:R-:W3:Y:S01]  /*8c180*/  LDL.LU R16, [R1+0x580] ;  /* 0x0005800001107983 */ /* 0x000ee20000300800 */
[----:B------:R-:W3:Y:S02]  /*8c190*/  LDL.LU R17, [R1+0x584] ;  /* 0x0005840001117983 */ /* 0x000ee40000300800 */
[----:B------:R-:W3:Y:S02]  /*8c1a0*/  LDL.LU R18, [R1+0x588] ;  /* 0x0005880001127983 */ /* 0x000ee40000300800 */
[----:B------:R-:W3:Y:S01]  /*8c1b0*/  LDL.LU R19, [R1+0x58c] ;  /* 0x00058c0001137983 */ /* 0x000ee20000300800 */
[----:B------:R-:W3:Y:S04]  /*8c1c0*/  LDL.64 R4, [R1+0x720] ;  /* 0x0007200001047983 */ /* 0x000ee80000100a00 */
[----:B--2---:R-:W-:Y:S01]  /*8c1d0*/  STL.64 [R1+0x4168], R26 ;  /* 0x0041681a01007387 */ /* 0x004fe20000100a00 */
[----:B----4-:R0:W-:Y:S03]  /*8c1e0*/  STL.64 [R1+0x4160], R24 ;  /* 0x0041601801007387 */ /* 0x0101e60000100a00 */
[----:B0-----:R-:W2:Y:S01]  /*8c1f0*/  LDL.LU R24, [R1+0x570] ;  /* 0x0005700001187983 */ /* 0x001ea20000300800 */
[----:B------:R-:W2:Y:S02]  /*8c200*/  LDL.LU R25, [R1+0x574] ;  /* 0x0005740001197983 */ /* 0x000ea40000300800 */
[----:B------:R-:W2:Y:S02]  /*8c210*/  LDL.LU R26, [R1+0x578] ;  /* 0x00057800011a7983 */ /* 0x000ea40000300800 */
[----:B------:R-:W2:Y:S01]  /*8c220*/  LDL.LU R27, [R1+0x57c] ;  /* 0x00057c00011b7983 */ /* 0x000ea20000300800 */
[----:B------:R-:W4:Y:S01]  /*8c230*/  LDL.LU R12, [R1+0x560] ;  /* 0x00056000010c7983 */ /* 0x000f220000300800 */
[----:B------:R-:W4:Y:S02]  /*8c240*/  LDL.LU R13, [R1+0x564] ;  /* 0x00056400010d7983 */ /* 0x000f240000300800 */
[----:B------:R-:W4:Y:S02]  /*8c250*/  LDL.LU R14, [R1+0x568] ;  /* 0x00056800010e7983 */ /* 0x000f240000300800 */
[----:B------:R-:W4:Y:S01]  /*8c260*/  LDL.LU R15, [R1+0x56c] ;  /* 0x00056c00010f7983 */ /* 0x000f220000300800 */
[----:B---3--:R-:W-:Y:S01]  /*8c270*/  STL.64 [R1+0x40f0], R22 ;  /* 0x0040f01601007387 */ /* 0x008fe20000100a00 */
[----:B------:R0:W-:Y:S03]  /*8c280*/  STL.64 [R1+0x40e8], R20 ;  /* 0x0040e81401007387 */ /* 0x0001e60000100a00 */
        /* <DEDUP_REMOVED lines=8> */
[----:B------:R-:W3:Y:S02]  /*8c310*/  LDL.LU R22, [R1+0x338] ;  /* 0x0003380001167983 */ /* 0x000ee40000300800 */
[----:B------:R-:W3:Y:S01]  /*8c320*/  LDL.LU R23, [R1+0x33c] ;  /* 0x00033c0001177983 */ /* 0x000ee20000300800 */
[----:B------:R-:W-:Y:S01]  /*8c330*/  HMMA.16816.F32 R16, R8, R4, R16 ;  /* 0x000000040810723c */ /* 0x000fe20000001810 */
        /* <DEDUP_REMOVED lines=26> */
[----:B0-----:R-:W4:Y:S02]  /*8c4e0*/  LDL.64 R4, [R1+0x700] ;  /* 0x0007000001047983 */ /* 0x001f240000100a00 */
[C---:B----4-:R-:W-:Y:S11]  /*8c4f0*/  HMMA.16816.F32 R12, R8.reuse, R4, R12 ;  /* 0x00000004080c723c */ /* 0x050ff6000000180c */
[----:B------:R-:W-:Y:S11]  /*8c500*/  @!UPT UIADD3 URZ, URZ, URZ, URZ ;  /* 0x0000003f3f3ff290 */ /* 0x000ff6000fffe03f */
[----:B------:R-:W-:Y:S01]  /*8c510*/  @!UPT UIADD3 URZ, URZ, URZ, URZ ;  /* 0x0000003f3f3ff290 */ /* 0x000fe2000fffe03f */
[----:B------:R0:W-:Y:S01]  /*8c520*/  STL.64 [R1+0x11e0], R12 ;  /* 0x0011e00c01007387 */ /* 0x0001e20000100a00 */
[----:B------:R1:W-:Y:S03]  /*8c530*/  STL.64 [R1+0x11e8], R14 ;  /* 0x0011e80e01007387 */ /* 0x0003e60000100a00 */
[----:B0-----:R-:W2:Y:S02]  /*8c540*/  LDL.LU.64 R12, [R1+0x4158] ;  /* 0x00415800010c7983 */ /* 0x001ea40000300a00 */
        /* <DEDUP_REMOVED lines=89> */
[----:B------:R3:W-:Y:S02]  /*8cae0*/  STL.64 [R1+0x3fe0], R24 ;  /* 0x003fe01801007387 */ /* 0x0007e40000100a00 */
[----:B---3--:R-:W-:Y:S02]  /*8caf0*/  IMAD.MOV.U32 R24, RZ, RZ, R19 ;  /* 0x000000ffff187224 */ /* 0x008fe400078e0013 */
[----:B------:R-:W-:-:S07]  /*8cb00*/  IMAD.MOV.U32 R25, RZ, RZ, R18 ;  /* 0x000000ffff197224 */ /* 0x000fce00078e0012 */
[C---:B--2---:R-:W-:Y:S01]  /*8cb10*/  HMMA.16816.F32 R24, R12.reuse, R24, R20 ;  /* 0x000000180c18723c */ /* 0x044fe20000001814 */
[----:B------:R-:W4:Y:S11]  /*8cb20*/  LDL.LU.64 R20, [R1+0x4050] ;  /* 0x0040500001147983 */ /* 0x000f360000300a00 */
[----:B------:R-:W-:Y:S11]  /*8cb30*/  @!UPT UIADD3 URZ, URZ, URZ, URZ ;  /* 0x0000003f3f3ff290 */ /* 0x000ff6000fffe03f */
[----:B------:R-:W-:Y:S01]  /*8cb40*/  STL.64 [R1+0x1390], R24 ;  /* 0x0013901801007387 */ /* 0x000fe20000100a00 */
[----:B------:R4:W-:Y:S02]  /*8cb50*/  STL.64 [R1+0x1398], R26 ;  /* 0x0013981a01007387 */ /* 0x0009e40000100a00 */
[----:B----4-:R-:W-:Y:S07]  /*8cb60*/  HMMA.16816.F32 R24, R12, R20, R8 ;  /* 0x000000140c18723c */ /* 0x010fee0000001808 */
[----:B------:R-:W-:-:S02]  /*8cb70*/  IMAD.MOV.U32 R9, RZ, RZ, R20 ;  /* 0x000000ffff097224 */ /* 0x000fc400078e0014 */
[----:B------:R-:W-:Y:S11]  /*8cb80*/  IMAD.MOV.U32 R8, RZ, RZ, R21 ;  /* 0x000000ffff087224 */ /* 0x000ff600078e0015 */
[----:B------:R-:W-:Y:S03]  /*8cb90*/  @!UPT UIADD3 URZ, URZ, URZ, URZ ;  /* 0x0000003f3f3ff290 */ /* 0x000fe6000fffe03f */
[----:B------:R-:W-:Y:S01]  /*8cba0*/  STL.64 [R1+0x1160], R24 ;  /* 0x0011601801007387 */ /* 0x000fe20000100a00 */
[----:B------:R-:W-:Y:S02]  /*8cbb0*/  STL.64 [R1+0x1168], R26 ;  /* 0x0011681a01007387 */ /* 0x000fe40000100a00 */
[----:B------:R0:W-:Y:S02]  /*8cbc0*/  STL.64 [R1+0x3fa8], R8 ;  /* 0x003fa80801007387 */ /* 0x0001e40000100a00 */
[----:B0-----:R-:W2:Y:S04]  /*8cbd0*/  LDL.64 R8, [R1+0x790] ;  /* 0x0007900001087983 */ /* 0x001ea80000100a00 */
[----:B--2---:R0:W-:Y:S01]  /*8cbe0*/  STL.64 [R1+0x3fb0], R8 ;  /* 0x003fb00801007387 */ /* 0x0041e20000100a00 */
[----:B------:R-:W2:Y:S02]  /*8cbf0*/  LDL.LU R20, [R1+0x280] ;  /* 0x0002800001147983 */ /* 0x000ea40000300800 */
[----:B------:R-:W2:Y:S02]  /*8cc00*/  LDL.LU R21, [R1+0x284] ;  /* 0x0002840001157983 */ /* 0x000ea40000300800 */
[----:B------:R-:W3:Y:S01]  /*8cc10*/  LDL.LU R22, [R1+0x288] ;  /* 0x0002880001167983 */ /* 0x000ee20000300800 */
[----:B------:R-:W3:Y:S01]  /*8cc20*/  LDL.LU R23, [R1+0x28c] ;  /* 0x00028c0001177983 */ /* 0x000ee20000300800 */
[----:B0-----:R-:W-:-:S02]  /*8cc30*/  IMAD.MOV.U32 R8, RZ, RZ, R5 ;  /* 0x000000ffff087224 */ /* 0x001fc400078e0005 */
[----:B------:R-:W-:Y:S02]  /*8cc40*/  IMAD.MOV.U32 R9, RZ, RZ, R4 ;  /* 0x000000ffff097224 */ /* 0x000fe400078e0004 */
[----:B------:R-:W-:Y:S02]  /*8cc50*/  IMAD.MOV.U32 R5, RZ, RZ, R16 ;  /* 0x000000ffff057224 */ /* 0x000fe400078e0010 */
[----:B------:R-:W-:Y:S01]  /*8cc60*/  IMAD.MOV.U32 R4, RZ, RZ, R17 ;  /* 0x000000ffff047224 */ /* 0x000fe200078e0011 */
        /* <DEDUP_REMOVED lines=8> */
[----:B------:R-:W4:Y:S02]  /*8ccf0*/  LDL.LU R26, [R1+0x248] ;  /* 0x00024800011a7983 */ /* 0x000f240000300800 */
[----:B------:R-:W4:Y:S01]  /*8cd00*/  LDL.LU R27, [R1+0x24c] ;  /* 0x00024c00011b7983 */ /* 0x000f220000300800 */
[----:B------:R-:W2:Y:S01]  /*8cd10*/  LDL.LU R16, [R1+0x270] ;  /* 0x0002700001107983 */ /* 0x000ea20000300800 */
[----:B------:R-:W2:Y:S02]  /*8cd20*/  LDL.LU R17, [R1+0x274] ;  /* 0x0002740001117983 */ /* 0x000ea40000300800 */
[----:B------:R-:W2:Y:S02]  /*8cd30*/  LDL.LU R18, [R1+0x278] ;  /* 0x0002780001127983 */ /* 0x000ea40000300800 */
[----:B------:R-:W2:Y:S02]  /*8cd40*/  LDL.LU R19, [R1+0x27c] ;  /* 0x00027c0001137983 */ /* 0x000ea40000300800 */
[----:B--2---:R-:W-:Y:S01]  /*8cd50*/  STL.64 [R1+0x4020], R18 ;  /* 0x0040201201007387 */ /* 0x004fe20000100a00 */
[----:B------:R-:W-:Y:S02]  /*8cd60*/  STL.64 [R1+0x4018], R16 ;  /* 0x0040181001007387 */ /* 0x000fe40000100a00 */
[----:B----4-:R-:W-:Y:S02]  /*8cd70*/  STL.64 [R1+0x3ff0], R26 ;  /* 0x003ff01a01007387 */ /* 0x010fe40000100a00 */
[----:B---3--:R0:W-:Y:S02]  /*8cd80*/  STL.64 [R1+0x3fe8], R24 ;  /* 0x003fe81801007387 */ /* 0x0081e40000100a00 */
[----:B0-----:R-:W-:-:S02]  /*8cd90*/  IMAD.MOV.U32 R24, RZ, RZ, R6 ;  /* 0x000000ffff187224 */ /* 0x001fc400078e0006 */
[----:B------:R-:W-:-:S05]  /*8cda0*/  IMAD.MOV.U32 R25, RZ, RZ, R3 ;  /* 0x000000ffff197224 */ /* 0x000fca00078e0003 */
[----:B------:R0:W-:Y:S04]  /*8cdb0*/  STL.64 [R1+0x4000], R24 ;  /* 0x0040001801007387 */ /* 0x0001e80000100a00 */
[----:B0-----:R-:W2:Y:S04]  /*8cdc0*/  LDL.64 R24, [R1+0x7e0] ;  /* 0x0007e00001187983 */ /* 0x001ea80000100a00 */
[----:B--2---:R0:W-:Y:S04]  /*8cdd0*/  STL.64 [R1+0x4028], R24 ;  /* 0x0040281801007387 */ /* 0x0041e80000100a00 */
[----:B0-----:R-:W2:Y:S01]  /*8cde0*/  LDL.LU R24, [R1+0x550] ;  /* 0x0005500001187983 */ /* 0x001ea20000300800 */
[----:B------:R-:W2:Y:S02]  /*8cdf0*/  LDL.LU R25, [R1+0x554] ;  /* 0x0005540001197983 */ /* 0x000ea40000300800 */
[----:B------:R-:W2:Y:S02]  /*8ce00*/  LDL.LU R26, [R1+0x558] ;  /* 0x00055800011a7983 */ /* 0x000ea40000300800 */
[----:B------:R-:W2:Y:S01]  /*8ce10*/  LDL.LU R27, [R1+0x55c] ;  /* 0x00055c00011b7983 */ /* 0x000ea20000300800 */
[----:B------:R0:W-:Y:S04]  /*8ce20*/  STL.64 [R1+0x3fc0], R8 ;  /* 0x003fc00801007387 */ /* 0x0001e80000100a00 */
[----:B0-----:R-:W3:Y:S01]  /*8ce30*/  LDL.64 R8, [R1+0x7b0] ;  /* 0x0007b00001087983 */ /* 0x001ee20000100a00 */
[----:B------:R-:W-:-:S02]  /*8ce40*/  IMAD.MOV.U32 R17, RZ, RZ, R7 ;  /* 0x000000ffff117224 */ /* 0x000fc400078e0007 */
[C---:B------:R-:W-:Y:S01]  /*8ce50*/  HMMA.16816.F32 R4, R12.reuse, R4, R20 ;  /* 0x000000040c04723c */ /* 0x040fe20000001814 */
[----:B---3--:R0:W-:Y:S04]  /*8ce60*/  STL.64 [R1+0x3fd8], R8 ;  /* 0x003fd80801007387 */ /* 0x0081e80000100a00 */
[----:B0-----:R-:W3:Y:S04]  /*8ce70*/  LDL.64 R8, [R1+0x7c0] ;  /* 0x0007c00001087983 */ /* 0x001ee80000100a00 */
[----:B---3--:R0:W-:Y:S04]  /*8ce80*/  STL.64 [R1+0x3ff8], R8 ;  /* 0x003ff80801007387 */ /* 0x0081e80000100a00 */
[----:B0-----:R-:W3:Y:S01]  /*8ce90*/  LDL.LU R8, [R1+0x250] ;  /* 0x0002500001087983 */ /* 0x001ee20000300800 */
[----:B------:R-:W3:Y:S02]  /*8cea0*/  LDL.LU R9, [R1+0x254] ;  /* 0x0002540001097983 */ /* 0x000ee40000300800 */
[----:B------:R-:W3:Y:S02]  /*8ceb0*/  LDL.LU R10, [R1+0x258] ;  /* 0x00025800010a7983 */ /* 0x000ee40000300800 */
[----:B------:R-:W3:Y:S01]  /*8cec0*/  LDL.LU R11, [R1+0x25c] ;  /* 0x00025c00010b7983 */ /* 0x000ee20000300800 */
[----:B------:R-:W4:Y:S01]  /*8ced0*/  LDL.LU.64 R22, [R1+0x4048] ;  /* 0x0040480001167983 */ /* 0x000f220000300a00 */
[----:B------:R-:W4:Y:S03]  /*8cee0*/  LDL.LU.64 R20, [R1+0x4040] ;  /* 0x0040400001147983 */ /* 0x000f260000300a00 */
[----:B------:R0:W-:Y:S02]  /*8cef0*/  STL.64 [R1+0x1140], R4 ;  /* 0x0011400401007387 */ /* 0x0001e40000100a00 */
[----:B------:R4:W-:Y:S01]  /*8cf00*/  STL.64 [R1+0x1148], R6 ;  /* 0x0011480601007387 */ /* 0x0009e20000100a00 */
[----:B0-----:R-:W4:Y:S02]  /*8cf10*/  LDL.LU.64 R4, [R1+0x4038] ;  /* 0x0040380001047983 */ /* 0x001f240000300a00 */
[----:B----4-:R-:W-:Y:S02]  /*8cf20*/  HMMA.16816.F32 R4, R12, R4, R20 ;  /* 0x000000040c04723c */ /* 0x010fe40000001814 */
[----:B------:R-:W4:Y:S11]  /*8cf30*/  LDL.LU.64 R22, [R1+0x4030] ;  /* 0x0040300001167983 */ /* 0x000f360000300a00 */
[----:B------:R-:W-:Y:S10]  /*8cf40*/  @!UPT UIADD3 URZ, URZ, URZ, URZ ;  /* 0x0000003f3f3ff290 */ /* 0x000ff4000fffe03f */
[----:B------:R-:W-:Y:S01]  /*8cf50*/  STL.64 [R1+0x1120], R4 ;  /* 0x0011200401007387 */ /* 0x000fe20000100a00 */
[----:B------:R-:W-:Y:S03]  /*8cf60*/  STL.64 [R1+0x1128], R6 ;  /* 0x0011280601007387 */ /* 0x000fe60000100a00 */
[----:B----4-:R0:W-:Y:S01]  /*8cf70*/  STL.64 [R1+0x3fb8], R22 ;  /* 0x003fb81601007387 */ /* 0x0101e20000100a00 */
[----:B------:R-:W4:Y:S02]  /*8cf80*/  LDL.LU R20, [R1+0x220] ;  /* 0x0002200001147983 */ /* 0x000f240000300800 */
[----:B------:R-:W4:Y:S01]  /*8cf90*/  LDL.LU R21, [R1+0x224] ;  /* 0x0002240001157983 */ /* 0x000f220000300800 */
[----:B------:R1:W3:Y:S04]  /*8cfa0*/  LDSM.16.MT88.4 R4, [R23+0x24000] ;  /* 0x024000001704783b */ /* 0x0002e80000004200 */
[----:B0-----:R-:W3:Y:S01]  /*8cfb0*/  LDL.LU R22, [R1+0x228] ;  /* 0x0002280001167983 */ /* 0x001ee20000300800 */
[----:B-1----:R-:W3:Y:S02]  /*8cfc0*/  LDL.LU R23, [R1+0x22c] ;  /* 0x00022c0001177983 */ /* 0x002ee40000300800 */
[----:B------:R-:W-:-:S07]  /*8cfd0*/  IMAD.MOV.U32 R16, RZ, RZ, R28 ;  /* 0x000000ffff107224 */ /* 0x000fce00078e001c */
[C---:B--2---:R-:W-:Y:S01]  /*8cfe0*/  HMMA.16816.F32 R16, R12.reuse, R16, R24 ;  /* 0x000000100c10723c */ /* 0x044fe20000001818 */
[----:B---3--:R-:W-:Y:S01]  /*8cff0*/  STL.64 [R1+0x3fd0], R22 ;  /* 0x003fd01601007387 */ /* 0x008fe20000100a00 */
[----:B----4-:R0:W-:Y:S03]  /*8d000*/  STL.64 [R1+0x3fc8], R20 ;  /* 0x003fc81401007387 */ /* 0x0101e60000100a00 */
[----:B0-----:R-:W2:Y:S01]  /*8d010*/  LDL.LU R20, [R1+0x230] ;  /* 0x0002300001147983 */ /* 0x001ea20000300800 */
[----:B------:R-:W2:Y:S02]  /*8d020*/  LDL.LU R21, [R1+0x234] ;  /* 0x0002340001157983 */ /* 0x000ea40000300800 */
[----:B------:R-:W2:Y:S02]  /*8d030*/  LDL.LU R22, [R1+0x238] ;  /* 0x0002380001167983 */ /* 0x000ea40000300800 */
[----:B------:R-:W2:Y:S01]  /*8d040*/  LDL.LU R23, [R1+0x23c] ;  /* 0x00023c0001177983 */ /* 0x000ea20000300800 */
[----:B------:R-:W-:Y:S01]  /*8d050*/  STL.64 [R1+0x3ef0], R6 ;  /* 0x003ef00601007387 */ /* 0x000fe20000100a00 */
[----:B------:R0:W-:Y:S03]  /*8d060*/  STL.64 [R1+0x3ee8], R4 ;  /* 0x003ee80401007387 */ /* 0x0001e60000100a00 */
[----:B0-----:R-:W3:Y:S01]  /*8d070*/  LDL.64 R4, [R1+0x6f0] ;  /* 0x0006f00001047983 */ /* 0x001ee20000100a00 */
[----:B------:R-:W4:Y:S07]  /*8d080*/  LDL.LU.64 R24, [R1+0x4028] ;  /* 0x0040280001187983 */ /* 0x000f2e0000300a00 */
[----:B------:R-:W-:Y:S02]  /*8d090*/  STL.64 [R1+0x1100], R16 ;  /* 0x0011001001007387 */ /* 0x000fe40000100a00 */
[----:B------:R0:W-:Y:S02]  /*8d0a0*/  STL.64 [R1+0x1108], R18 ;  /* 0x0011081201007387 */ /* 0x0001e40000100a00 */
[----:B0-----:R-:W3:Y:S01]  /*8d0b0*/  LDL.LU.64 R18, [R1+0x4020] ;  /* 0x0040200001127983 */ /* 0x001ee20000300a00 */
[----:B------:R-:W3:Y:S02]  /*8d0c0*/  LDL.LU.64 R16, [R1+0x4018] ;  /* 0x0040180001107983 */ /* 0x000ee40000300a00 */
[----:B---3--:R-:W-:Y:S01]  /*8d0d0*/  HMMA.16816.F32 R12, R12, R4, R16 ;  /* 0x000000040c0c723c */ /* 0x008fe20000001810 */
[----:B------:R-:W3:Y:S01]  /*8d0e0*/  LDL.LU.64 R18, [R1+0x4010] ;  /* 0x0040100001127983 */ /* 0x000ee20000300a00 */
        /* <DEDUP_REMOVED lines=8> */
[----:B------:R0:W-:Y:S04]  /*8d170*/  STL.64 [R1+0x3ef8], R4 ;  /* 0x003ef80401007387 */ /* 0x0001e80000100a00 */
[----:B0-----:R-:W3:Y:S01]  /*8d180*/  LDL.LU R4, [R1+0x260] ;  /* 0x0002600001047983 */ /* 0x001ee20000300800 */
[----:B------:R-:W3:Y:S02]  /*8d190*/  LDL.LU R5, [R1+0x264] ;  /* 0x0002640001057983 */ /* 0x000ee40000300800 */
[----:B------:R-:W3:Y:S02]  /*8d1a0*/  LDL.LU R6, [R1+0x268] ;  /* 0x0002680001067983 */ /* 0x000ee40000300800 */
[----:B------:R-:W3:Y:S02]  /*8d1b0*/  LDL.LU R7, [R1+0x26c] ;  /* 0x00026c0001077983 */ /* 0x000ee40000300800 */
[----:B----4-:R-:W-:Y:S01]  /*8d1c0*/  IMAD.MOV.U32 R3, RZ, RZ, R25 ;  /* 0x000000ffff037224 */ /* 0x010fe200078e0019 */
[C---:B---3--:R-:W-:Y:S11]  /*8d1d0*/  HMMA.16816.F32 R4, R16.reuse, R24, R4 ;  /* 0x000000181004723c */ /* 0x048ff60000001804 */
[----:B------:R-:W-:Y:S11]  /*8d1e0*/  @!UPT UIADD3 URZ, URZ, URZ, URZ ;  /* 0x0000003f3f3ff290 */ /* 0x000ff6000fffe03f */
[----:B------:R-:W-:Y:S01]  /*8d1f0*/  @!UPT UIADD3 URZ, URZ, URZ, URZ ;  /* 0x0000003f3f3ff290 */ /* 0x000fe2000fffe03f */
[----:B------:R-:W-:Y:S01]  /*8d200*/  STL.64 [R1+0x10b0], R4 ;  /* 0x0010b00401007387 */ /* 0x000fe20000100a00 */
[----:B------:R0:W-:Y:S02]  /*8d210*/  STL.64 [R1+0x10b8], R6 ;  /* 0x0010b80601007387 */ /* 0x0001e40000100a00 */
[----:B0-----:R-:W-:Y:S02]  /*8d220*/  IMAD.MOV.U32 R6, RZ, RZ, R24 ;  /* 0x000000ffff067224 */ /* 0x001fe400078e0018 */
[----:B------:R-:W3:Y:S02]  /*8d230*/  LDL.LU.64 R24, [R1+0x4000] ;  /* 0x0040000001187983 */ /* 0x000ee40000300a00 */
        /* <DEDUP_REMOVED lines=11> */
[----:B------:R0:W-:Y:S01]  /*8d2f0*/  STL.64 [R1+0x1070], R24 ;  /* 0x0010701801007387 */ /* 0x0001e20000100a00 */
[----:B------:R1:W-:Y:S03]  /*8d300*/  STL.64 [R1+0x1078], R26 ;  /* 0x0010781a01007387 */ /* 0x0003e60000100a00 */
[----:B0-----:R-:W3:Y:S01]  /*8d310*/  LDL.LU.64 R24, [R1+0x3fe0] ;  /* 0x003fe00001187983 */ /* 0x001ee20000300a00 */
[----:B-1----:R-:W-:Y:S02]  /*8d320*/  IMAD.MOV.U32 R26, RZ, RZ, R8 ;  /* 0x000000ffff1a7224 */ /* 0x002fe400078e0008 */
[----:B------:R-:W2:Y:S03]  /*8d330*/  LDL.LU.64 R8, [R1+0x3fd8] ;  /* 0x003fd80001087983 */ /* 0x000ea60000300a00 */
[----:B------:R-:W-:Y:S01]  /*8d340*/  STL [R1+0x3f78], R26 ;  /* 0x003f781a01007387 */ /* 0x000fe20000100800 */
[----:B--2---:R-:W-:Y:S03]  /*8d350*/  HMMA.16816.F32 R20, R16, R8, R20 ;  /* 0x000000081014723c */ /* 0x004fe60000001814 */
[----:B---3--:R0:W-:Y:S01]  /*8d360*/  STL.64 [R1+0x3f70], R24 ;  /* 0x003f701801007387 */ /* 0x0081e20000100a00 */
[----:B------:R-:W-:-:S02]  /*8d370*/  IMAD.MOV.U32 R29, RZ, RZ, R8 ;  /* 0x000000ffff1d7224 */ /* 0x000fc400078e0008 */
[----:B------:R-:W-:Y:S01]  /*8d380*/  IMAD.MOV.U32 R28, RZ, RZ, R9 ;  /* 0x000000ffff1c7224 */ /* 0x000fe200078e0009 */
[----:B0-----:R-:W2:Y:S11]  /*8d390*/  LDL.64 R24, [R1+0x780] ;  /* 0x0007800001187983 */ /* 0x001eb60000100a00 */
[----:B------:R-:W-:Y:S05]  /*8d3a0*/  @!UPT UIADD3 URZ, URZ, URZ, URZ ;  /* 0x0000003f3f3ff290 */ /* 0x000fea000fffe03f */
[----:B------:R-:W-:Y:S01]  /*8d3b0*/  STL.64 [R1+0x1050], R20 ;  /* 0x0010501401007387 */ /* 0x000fe20000100a00 */
[----:B------:R0:W-:Y:S03]  /*8d3c0*/  STL.64 [R1+0x1058], R22 ;  /* 0x0010581601007387 */ /* 0x0001e60000100a00 */
[----:B0-----:R-:W3:Y:S01]  /*8d3d0*/  LDL.LU.64 R22, [R1+0x3fd0] ;  /* 0x003fd00001167983 */ /* 0x001ee20000300a00 */
[----:B------:R-:W3:Y:S02]  /*8d3e0*/  LDL.LU.64 R20, [R1+0x3fc8] ;  /* 0x003fc80001147983 */ /* 0x000ee40000300a00 */
[----:B------:R-:W3:Y:S02]  /*8d3f0*/  LDL.LU.64 R8, [R1+0x3fc0] ;  /* 0x003fc00001087983 */ /* 0x000ee40000300a00 */
[----:B------:R-:W-:Y:S01]  /*8d400*/  STL [R1+0x3ebc], R28 ;  /* 0x003ebc1c01007387 */ /* 0x000fe20000100800 */
[----:B------:R-:W-:Y:S01]  /*8d410*/  STL [R1+0x3eb8], R29 ;  /* 0x003eb81d01007387 */ /* 0x000fe20000100800 */
[C---:B---3--:R-:W-:Y:S03]  /*8d420*/  HMMA.16816.F32 R8, R16.reuse, R8, R20 ;  /* 0x000000081008723c */ /* 0x048fe60000001814 */
[----:B------:R-:W3:Y:S11]  /*8d430*/  LDL.LU.64 R22, [R1+0x3fb8] ;  /* 0x003fb80001167983 */ /* 0x000ef60000300a00 */
[----:B------:R-:W-:Y:S09]  /*8d440*/  @!UPT UIADD3 URZ, URZ, URZ, URZ ;  /* 0x0000003f3f3ff290 */ /* 0x000ff2000fffe03f */
[----:B------:R0:W-:Y:S01]  /*8d450*/  STL.64 [R1+0x1030], R8 ;  /* 0x0010300801007387 */ /* 0x0001e20000100a00 */
[----:B------:R-:W-:Y:S03]  /*8d460*/  STL.64 [R1+0x1038], R10 ;  /* 0x0010380a01007387 */ /* 0x000fe60000100a00 */
[----:B0-----:R-:W4:Y:S02]  /*8d470*/  LDL.LU.64 R8, [R1+0x3fb0] ;  /* 0x003fb00001087983 */ /* 0x001f240000300a00 */
[C---:B----4-:R-:W-:Y:S11]  /*8d480*/  HMMA.16816.F32 R12, R16.reuse, R8, R12 ;  /* 0x00000008100c723c */ /* 0x050ff6000000180c */
[----:B------:R-:W-:Y:S11]  /*8d490*/  @!UPT UIADD3 URZ, URZ, URZ, URZ ;  /* 0x0000003f3f3ff290 */ /* 0x000ff6000fffe03f */
[----:B------:R-:W-:Y:S01]  /*8d4a0*/  @!UPT UIADD3 URZ, URZ, URZ, URZ ;  /* 0x0000003f3f3ff290 */ /* 0x000fe2000fffe03f */
[----:B------:R0:W-:Y:S01]  /*8d4b0*/  STL.64 [R1+0x1010], R12 ;  /* 0x0010100c01007387 */ /* 0x0001e20000100a00 */
[----:B------:R-:W-:Y:S02]  /*8d4c0*/  STL.64 [R1+0x1018], R14 ;  /* 0x0010180e01007387 */ /* 0x000fe40000100a00 */
[----:B0-----:R-:W-:Y:S02]  /*8d4d0*/  IMAD.MOV.U32 R13, RZ, RZ, R8 ;  /* 0x000000ffff0d7224 */ /* 0x001fe400078e0008 */
[----:B------:R-:W-:Y:S02]  /*8d4e0*/  IMAD.MOV.U32 R12, RZ, RZ, R9 ;  /* 0x000000ffff0c7224 */ /* 0x000fe400078e0009 */
[----:B------:R-:W4:Y:S03]  /*8d4f0*/  LDL.LU.64 R8, [R1+0x3fa8] ;  /* 0x003fa80001087983 */ /* 0x000f260000300a00 */
[----:B------:R0:W-:Y:S02]  /*8d500*/  STL.64 [R1+0x3f00], R12 ;  /* 0x003f000c01007387 */ /* 0x0001e40000100a00 */
[----:B0-----:R-:W2:Y:S01]  /*8d510*/  LDL.LU R12, [R1+0x200] ;  /* 0x00020000010c7983 */ /* 0x001ea20000300800 */
[----:B------:R-:W2:Y:S02]  /*8d520*/  LDL.LU R13, [R1+0x204] ;  /* 0x00020400010d7983 */ /* 0x000ea40000300800 */
[----:B------:R-:W2:Y:S02]  /*8d530*/  LDL.LU R14, [R1+0x208] ;  /* 0x00020800010e7983 */ /* 0x000ea40000300800 */
[----:B------:R-:W2:Y:S02]  /*8d540*/  LDL.LU R15, [R1+0x20c] ;  /* 0x00020c00010f7983 */ /* 0x000ea40000300800 */
        /* <DEDUP_REMOVED lines=17> */
[----:B0-----:R-:W2:Y:S01]  /*8d660*/  LDL.64 R12, [R1+0x720] ;  /* 0x00072000010c7983 */ /* 0x001ea20000100a00 */
[----:B------:R-:W-:-:S02]  /*8d670*/  IMAD.MOV.U32 R28, RZ, RZ, R24 ;  /* 0x000000ffff1c7224 */ /* 0x000fc400078e0018 */
[----:B------:R-:W-:Y:S02]  /*8d680*/  IMAD.MOV.U32 R29, RZ, RZ, R25 ;  /* 0x000000ffff1d7224 */ /* 0x000fe400078e0019 */
[----:B------:R-:W-:Y:S02]  /*8d690*/  IMAD.MOV.U32 R24, RZ, RZ, R2 ;  /* 0x000000ffff187224 */ /* 0x000fe400078e0002 */
[----:B------:R-:W-:Y:S01]  /*8d6a0*/  IMAD.MOV.U32 R25, RZ, RZ, R0 ;  /* 0x000000ffff197224 */ /* 0x000fe200078e0000 */
[----:B--2---:R4:W-:Y:S04]  /*8d6b0*/  STL.64 [R1+0x3f38], R12 ;  /* 0x003f380c01007387 */ /* 0x0049e80000100a00 */
[----:B------:R-:W-:Y:S02]  /*8d6c0*/  STL.64 [R1+0x3f90], R24 ;  /* 0x003f901801007387 */ /* 0x000fe40000100a00 */
[----:B----4-:R-:W-:-:S02]  /*8d6d0*/  IMAD.MOV.U32 R12, RZ, RZ, R9 ;  /* 0x000000ffff0c7224 */ /* 0x010fc400078e0009 */
[----:B------:R-:W-:Y:S02]  /*8d6e0*/  IMAD.MOV.U32 R13, RZ, RZ, R8 ;  /* 0x000000ffff0d7224 */ /* 0x000fe400078e0008 */
[----:B---3--:R-:W0:Y:S04]  /*8d6f0*/  LDSM.16.MT88.4 R8, [R23+0x24080] ;  /* 0x024080001708783b */ /* 0x008e280000004200 */
[----:B------:R1:W-:Y:S04]  /*8d700*/  STL.64 [R1+0x3f50], R12 ;  /* 0x003f500c01007387 */ /* 0x0003e80000100a00 */
[----:B-1----:R-:W2:Y:S04]  /*8d710*/  LDL.64 R12, [R1+0x740] ;  /* 0x00074000010c7983 */ /* 0x002ea80000100a00 */
[----:B--2---:R1:W-:Y:S04]  /*8d720*/  STL.64 [R1+0x3f68], R12 ;  /* 0x003f680c01007387 */ /* 0x0043e80000100a00 */
[----:B-1----:R-:W2:Y:S01]  /*8d730*/  LDL.LU R12, [R1+0x510] ;  /* 0x00051000010c7983 */ /* 0x002ea20000300800 */
[----:B------:R-:W2:Y:S02]  /*8d740*/  LDL.LU R13, [R1+0x514] ;  /* 0x00051400010d7983 */ /* 0x000ea40000300800 */
[----:B------:R-:W3:Y:S02]  /*8d750*/  LDL.LU R14, [R1+0x518] ;  /* 0x00051800010e7983 */ /* 0x000ee40000300800 */
[----:B------:R-:W3:Y:S01]  /*8d760*/  LDL.LU R15, [R1+0x51c] ;  /* 0x00051c00010f7983 */ /* 0x000ee20000300800 */
[----:B------:R-:W4:Y:S04]  /*8d770*/  LDL.64 R24, [R1+0x770] ;  /* 0x0007700001187983 */ /* 0x000f280000100a00 */
[----:B---3--:R-:W-:Y:S01]  /*8d780*/  STL.64 [R1+0x3f88], R14 ;  /* 0x003f880e01007387 */ /* 0x008fe20000100a00 */
[----:B--2---:R1:W-:Y:S03]  /*8d790*/  STL.64 [R1+0x3f80], R12 ;  /* 0x003f800c01007387 */ /* 0x0043e60000100a00 */
[----:B-1----:R-:W2:Y:S01]  /*8d7a0*/  LDL.LU R12, [R1+0x520] ;  /* 0x00052000010c7983 */ /* 0x002ea20000300800 */
[----:B------:R-:W2:Y:S02]  /*8d7b0*/  LDL.LU R13, [R1+0x524] ;  /* 0x00052400010d7983 */ /* 0x000ea40000300800 */
[----:B------:R-:W3:Y:S02]  /*8d7c0*/  LDL.LU R14, [R1+0x528] ;  /* 0x00052800010e7983 */ /* 0x000ee40000300800 */
[----:B------:R-:W3:Y:S02]  /*8d7d0*/  LDL.LU R15, [R1+0x52c] ;  /* 0x00052c00010f7983 */ /* 0x000ee40000300800 */
[----:B---3--:R-:W-:Y:S01]  /*8d7e0*/  STL.64 [R1+0x3fa0], R14 ;  /* 0x003fa00e01007387 */ /* 0x008fe20000100a00 */
[----:B--2---:R1:W-:Y:S03]  /*8d7f0*/  STL.64 [R1+0x3f98], R12 ;  /* 0x003f980c01007387 */ /* 0x0043e60000100a00 */
[----:B-1----:R-:W4:Y:S01]  /*8d800*/  LDL.LU R12, [R1+0x530] ;  /* 0x00053000010c7983 */ /* 0x002f220000300800 */
[----:B------:R-:W4:Y:S02]  /*8d810*/  LDL.LU R13, [R1+0x534] ;  /* 0x00053400010d7983 */ /* 0x000f240000300800 */
[----:B------:R-:W4:Y:S02]  /*8d820*/  LDL.LU R14, [R1+0x538] ;  /* 0x00053800010e7983 */ /* 0x000f240000300800 */
[----:B------:R-:W4:Y:S01]  /*8d830*/  LDL.LU R15, [R1+0x53c] ;  /* 0x00053c00010f7983 */ /* 0x000f220000300800 */
[----:B------:R-:W2:Y:S01]  /*8d840*/  LDL.64 R4, [R1+0x700] ;  /* 0x0007000001047983 */ /* 0x000ea20000100a00 */
[----:B------:R-:W-:Y:S03]  /*8d850*/  STL.64 [R1+0x3f30], R6 ;  /* 0x003f300601007387 */ /* 0x000fe60000100a00 */
[----:B--2---:R1:W-:Y:S04]  /*8d860*/  STL.64 [R1+0x3f28], R4 ;  /* 0x003f280401007387 */ /* 0x0043e80000100a00 */
[----:B-1----:R-:W2:Y:S01]  /*8d870*/  LDL.LU R4, [R1+0x4e0] ;  /* 0x0004e00001047983 */ /* 0x002ea20000300800 */
[----:B------:R-:W2:Y:S02]  /*8d880*/  LDL.LU R5, [R1+0x4e4] ;  /* 0x0004e40001057983 */ /* 0x000ea40000300800 */
[----:B------:R-:W3:Y:S02]  /*8d890*/  LDL.LU R6, [R1+0x4e8] ;  /* 0x0004e80001067983 */ /* 0x000ee40000300800 */
[----:B------:R-:W3:Y:S01]  /*8d8a0*/  LDL.LU R7, [R1+0x4ec] ;  /* 0x0004ec0001077983 */ /* 0x000ee20000300800 */
[----:B----4-:R-:W-:Y:S01]  /*8d8b0*/  HMMA.16816.F32 R12, R16, R24, R12 ;  /* 0x00000018100c723c */ /* 0x010fe2000000180c */
[----:B---3--:R-:W-:Y:S01]  /*8d8c0*/  STL.64 [R1+0x3f48], R6 ;  /* 0x003f480601007387 */ /* 0x008fe20000100a00 */
[----:B--2---:R1:W-:Y:S03]  /*8d8d0*/  STL.64 [R1+0x3f40], R4 ;  /* 0x003f400401007387 */ /* 0x0043e60000100a00 */
[----:B-1----:R-:W2:Y:S01]  /*8d8e0*/  LDL.LU R4, [R1+0x4f0] ;  /* 0x0004f00001047983 */ /* 0x002ea20000300800 */
[----:B------:R-:W2:Y:S02]  /*8d8f0*/  LDL.LU R5, [R1+0x4f4] ;  /* 0x0004f40001057983 */ /* 0x000ea40000300800 */
[----:B------:R-:W3:Y:S02]  /*8d900*/  LDL.LU R6, [R1+0x4f8] ;  /* 0x0004f80001067983 */ /* 0x000ee40000300800 */
[----:B------:R-:W3:Y:S02]  /*8d910*/  LDL.LU R7, [R1+0x4fc] ;  /* 0x0004fc0001077983 */ /* 0x000ee40000300800 */
[----:B------:R-:W-:-:S02]  /*8d920*/  IMAD.MOV.U32 R20, RZ, RZ, R24 ;  /* 0x000000ffff147224 */ /* 0x000fc400078e0018 */
[----:B------:R-:W-:Y:S01]  /*8d930*/  IMAD.MOV.U32 R21, RZ, RZ, R25 ;  /* 0x000000ffff157224 */ /* 0x000fe200078e0019 */
[----:B---3--:R-:W-:Y:S01]  /*8d940*/  STL.64 [R1+0x3f60], R6 ;  /* 0x003f600601007387 */ /* 0x008fe20000100a00 */
[----:B--2---:R1:W-:Y:S03]  /*8d950*/  STL.64 [R1+0x3f58], R4 ;  /* 0x003f580401007387 */ /* 0x0043e60000100a00 */
[----:B-1----:R-:W2:Y:S01]  /*8d960*/  LDL.LU R4, [R1+0x500] ;  /* 0x0005000001047983 */ /* 0x002ea20000300800 */
[----:B------:R-:W2:Y:S02]  /*8d970*/  LDL.LU R5, [R1+0x504] ;  /* 0x0005040001057983 */ /* 0x000ea40000300800 */
[----:B------:R-:W2:Y:S02]  /*8d980*/  LDL.LU R6, [R1+0x508] ;  /* 0x0005080001067983 */ /* 0x000ea40000300800 */
[----:B------:R-:W2:Y:S01]  /*8d990*/  LDL.LU R7, [R1+0x50c] ;  /* 0x00050c0001077983 */ /* 0x000ea20000300800 */
[----:B------:R-:W-:Y:S01]  /*8d9a0*/  STL [R1+0x3ec4], R29 ;  /* 0x003ec41d01007387 */ /* 0x000fe20000100800 */
[----:B------:R-:W-:Y:S02]  /*8d9b0*/  STL [R1+0x3ec0], R28 ;  /* 0x003ec01c01007387 */ /* 0x000fe40000100800 */
[----:B0-----:R-:W-:Y:S02]  /*8d9c0*/  STL.64 [R1+0x3dd0], R10 ;  /* 0x003dd00a01007387 */ /* 0x001fe40000100a00 */
[----:B------:R0:W-:Y:S02]  /*8d9d0*/  STL.64 [R1+0x3dc8], R8 ;  /* 0x003dc80801007387 */ /* 0x0001e40000100a00 */
[----:B0-----:R-:W3:Y:S01]  /*8d9e0*/  LDL.64 R8, [R1+0x710] ;  /* 0x0007100001087983 */ /* 0x001ee20000100a00 */
[----:B------:R-:W-:Y:S02]  /*8d9f0*/  STL.64 [R1+0xfe0], R12 ;  /* 0x000fe00c01007387 */ /* 0x000fe40000100a00 */
[----:B------:R0:W-:Y:S02]  /*8da00*/  STL.64 [R1+0xfe8], R14 ;  /* 0x000fe80e01007387 */ /* 0x0001e40000100a00 */
[----:B0-----:R-:W4:Y:S01]  /*8da10*/  LDL.LU.64 R14, [R1+0x3fa0] ;  /* 0x003fa000010e7983 */ /* 0x001f220000300a00 */
[----:B------:R-:W4:Y:S02]  /*8da20*/  LDL.LU.64 R12, [R1+0x3f98] ;  /* 0x003f9800010c7983 */ /* 0x000f240000300a00 */
[----:B------:R-:W4:Y:S02]  /*8da30*/  LDL.LU.64 R24, [R1+0x3f90] ;  /* 0x003f900001187983 */ /* 0x000f240000300a00 */
[C---:B----4-:R-:W-:Y:S01]  /*8da40*/  HMMA.16816.F32 R24, R16.reuse, R24, R12 ;  /* 0x000000181018723c */ /* 0x050fe2000000180c */
[----:B------:R-:W4:Y:S01]  /*8da50*/  LDL.LU.64 R14, [R1+0x3f88] ;  /* 0x003f8800010e7983 */ /* 0x000f220000300a00 */
[----:B------:R-:W4:Y:S11]  /*8da60*/  LDL.LU.64 R12, [R1+0x3f80] ;  /* 0x003f8000010c7983 */ /* 0x000f360000300a00 */
[----:B------:R-:W-:Y:S10]  /*8da70*/  @!UPT UIADD3 URZ, URZ, URZ, URZ ;  /* 0x0000003f3f3ff290 */ /* 0x000ff4000fffe03f */
[----:B------:R-:W-:Y:S01]  /*8da80*/  STL.64 [R1+0xfd0], R24 ;  /* 0x000fd01801007387 */ /* 0x000fe20000100a00 */
[----:B------:R0:W-:Y:S03]  /*8da90*/  STL.64 [R1+0xfd8], R26 ;  /* 0x000fd81a01007387 */ /* 0x0001e60000100a00 */
[----:B0-----:R-:W2:Y:S01]  /*8daa0*/  LDL.LU R26, [R1+0x3f78] ;  /* 0x003f7800011a7983 */ /* 0x001ea20000300800 */
[----:B------:R-:W4:Y:S02]  /*8dab0*/  LDL.LU.64 R24, [R1+0x3f70] ;  /* 0x003f700001187983 */ /* 0x000f240000300a00 */
[C---:B----4-:R-:W-:Y:S11]  /*8dac0*/  HMMA.16816.F32 R12, R16.reuse, R24, R12 ;  /* 0x00000018100c723c */ /* 0x050ff6000000180c */
[----:B------:R-:W-:Y:S11]  /*8dad0*/  @!UPT UIADD3 URZ, URZ, URZ, URZ ;  /* 0x0000003f3f3ff290 */ /* 0x000ff6000fffe03f */
[----:B------:R-:W-:Y:S01]  /*8dae0*/  @!UPT UIADD3 URZ, URZ, URZ, URZ ;  /* 0x0000003f3f3ff290 */ /* 0x000fe2000fffe03f */
        /* <DEDUP_REMOVED lines=26> */
[----:B------:R-:W4:Y:S02]  /*8dc90*/  LDL.LU.64 R4, [R1+0x3f28] ;  /* 0x003f280001047983 */ /* 0x000f240000300a00 */
[----:B------:R-:W3:Y:S02]  /*8dca0*/  LDL.LU.64 R14, [R1+0x3f20] ;  /* 0x003f2000010e7983 */ /* 0x000ee40000300a00 */
[----:B------:R-:W3:Y:S02]  /*8dcb0*/  LDL.LU.64 R12, [R1+0x3f18] ;  /* 0x003f1800010c7983 */ /* 0x000ee40000300a00 */
[----:B---3--:R-:W-:Y:S11]  /*8dcc0*/  HMMA.16816.F32 R12, R16, R8, R12 ;  /* 0x00000008100c723c */ /* 0x008ff6000000180c */
[----:B------:R-:W-:Y:S11]  /*8dcd0*/  @!UPT UIADD3 URZ, URZ, URZ, URZ ;  /* 0x0000003f3f3ff290 */ /* 0x000ff6000fffe03f */
[----:B------:R-:W-:Y:S01]  /*8dce0*/  @!UPT UIADD3 URZ, URZ, URZ, URZ ;  /* 0x0000003f3f3ff290 */ /* 0x000fe2000fffe03f */
[----:B------:R-:W-:Y:S01]  /*8dcf0*/  STL.64 [R1+0xf60], R12 ;  /* 0x000f600c01007387 */ /* 0x000fe20000100a00 */
[----:B------:R0:W-:Y:S03]  /*8dd00*/  STL.64 [R1+0xf68], R14 ;  /* 0x000f680e01007387 */ /* 0x0001e60000100a00 */
[----:B0-----:R-:W3:Y:S01]  /*8dd10*/  LDL.LU.64 R14, [R1+0x3f10] ;  /* 0x003f1000010e7983 */ /* 0x001ee20000300a00 */
[----:B------:R-:W3:Y:S02]  /*8dd20*/  LDL.LU.64 R12, [R1+0x3f08] ;  /* 0x003f0800010c7983 */ /* 0x000ee40000300a00 */
[----:B------:R0:W-:Y:S02]  /*8dd30*/  STL.64 [R1+0x3de8], R8 ;  /* 0x003de80801007387 */ /* 0x0001e40000100a00 */
[----:B0-----:R-:W-:Y:S02]  /*8dd40*/  IMAD.MOV.U32 R8, RZ, RZ, R26 ;  /* 0x000000ffff087224 */ /* 0x001fe400078e001a */
[----:B--2---:R-:W-:-:S05]  /*8dd50*/  IMAD.MOV.U32 R9, RZ, RZ, R7 ;  /* 0x000000ffff097224 */ /* 0x004fca00078e0007 */
[----:B------:R0:W-:Y:S04]  /*8dd60*/  STL.64 [R1+0x3ec8], R8 ;  /* 0x003ec80801007387 */ /* 0x0001e80000100a00 */
[----:B0-----:R-:W2:Y:S01]  /*8dd70*/  LDL.LU R8, [R1+0x430] ;  /* 0x0004300001087983 */ /* 0x001ea20000300800 */
[----:B------:R-:W2:Y:S02]  /*8dd80*/  LDL.LU R9, [R1+0x434] ;  /* 0x0004340001097983 */ /* 0x000ea40000300800 */
[----:B------:R-:W2:Y:S02]  /*8dd90*/  LDL.LU R10, [R1+0x438] ;  /* 0x00043800010a7983 */ /* 0x000ea40000300800 */
[----:B------:R-:W2:Y:S02]  /*8dda0*/  LDL.LU R11, [R1+0x43c] ;  /* 0x00043c00010b7983 */ /* 0x000ea40000300800 */
[----:B----4-:R-:W-:Y:S01]  /*8ddb0*/  IMAD.MOV.U32 R26, RZ, RZ, R4 ;  /* 0x000000ffff1a7224 */ /* 0x010fe200078e0004 */
[C---:B---3--:R-:W-:Y:S01]  /*8ddc0*/  HMMA.16816.F32 R12, R16.reuse, R4, R12 ;  /* 0x00000004100c723c */ /* 0x048fe2000000180c */
[----:B--2---:R-:W-:Y:S01]  /*8ddd0*/  STL.64 [R1+0x3ed8], R10 ;  /* 0x003ed80a01007387 */ /* 0x004fe20000100a00 */
[----:B------:R0:W-:Y:S11]  /*8dde0*/  STL.64 [R1+0x3ed0], R8 ;  /* 0x003ed00801007387 */ /* 0x0001f60000100a00 */
[----:B------:R-:W-:Y:S10]  /*8ddf0*/  @!UPT UIADD3 URZ, URZ, URZ, URZ ;  /* 0x0000003f3f3ff290 */ /* 0x000ff4000fffe03f */
[----:B------:R1:W-:Y:S02]  /*8de00*/  STL.64 [R1+0xf50], R12 ;  /* 0x000f500c01007387 */ /* 0x0003e40000100a00 */
[----:B------:R-:W-:Y:S02]  /*8de10*/  STL.64 [R1+0xf58], R14 ;  /* 0x000f580e01007387 */ /* 0x000fe40000100a00 */
[----:B0-----:R-:W-:Y:S01]  /*8de20*/  IMAD.MOV.U32 R9, RZ, RZ, R3 ;  /* 0x000000ffff097224 */ /* 0x001fe200078e0003 */
[----:B-1----:R-:W2:Y:S01]  /*8de30*/  LDL.LU.64 R12, [R1+0x3f00] ;  /* 0x003f0000010c7983 */ /* 0x002ea20000300a00 */
[----:B------:R-:W-:Y:S02]  /*8de40*/  IMAD.MOV.U32 R3, RZ, RZ, R5 ;  /* 0x000000ffff037224 */ /* 0x000fe400078e0005 */
[----:B------:R-:W3:Y:S02]  /*8de50*/  LDL.LU.64 R4, [R1+0x3ef8] ;  /* 0x003ef80001047983 */ /* 0x000ee40000300a00 */
[----:B------:R-:W-:Y:S01]  /*8de60*/  STL [R1+0x3e38], R26 ;  /* 0x003e381a01007387 */ /* 0x000fe20000100800 */
[----:B------:R0:W-:Y:S04]  /*8de70*/  STL.64 [R1+0x3e30], R24 ;  /* 0x003e301801007387 */ /* 0x0001e80000100a00 */
[----:B0-----:R-:W3:Y:S01]  /*8de80*/  LDL.LU R24, [R1+0x1f0] ;  /* 0x0001f00001187983 */ /* 0x001ee20000300800 */
[----:B------:R-:W3:Y:S02]  /*8de90*/  LDL.LU R25, [R1+0x1f4] ;  /* 0x0001f40001197983 */ /* 0x000ee40000300800 */
[----:B------:R-:W3:Y:S02]  /*8dea0*/  LDL.LU R26, [R1+0x1f8] ;  /* 0x0001f800011a7983 */ /* 0x000ee40000300800 */
[----:B------:R-:W3:Y:S02]  /*8deb0*/  LDL.LU R27, [R1+0x1fc] ;  /* 0x0001fc00011b7983 */ /* 0x000ee40000300800 */
[----:B------:R-:W-:Y:S01]  /*8dec0*/  IMAD.MOV.U32 R8, RZ, RZ, R6 ;  /* 0x000000ffff087224 */ /* 0x000fe200078e0006 */
[----:B---3--:R-:W-:Y:S07]  /*8ded0*/  HMMA.16816.F32 R16, R16, R4, R24 ;  /* 0x000000041010723c */ /* 0x008fee0000001818 */
[----:B------:R-:W-:-:S02]  /*8dee0*/  IMAD.MOV.U32 R27, RZ, RZ, R4 ;  /* 0x000000ffff1b7224 */ /* 0x000fc400078e0004 */
[----:B------:R-:W-:Y:S11]  /*8def0*/  IMAD.MOV.U32 R26, RZ, RZ, R5 ;  /* 0x000000ffff1a7224 */ /* 0x000ff600078e0005 */
[----:B------:R-:W-:Y:S03]  /*8df00*/  @!UPT UIADD3 URZ, URZ, URZ, URZ ;  /* 0x0000003f3f3ff290 */ /* 0x000fe6000fffe03f */
[----:B------:R-:W-:Y:S01]  /*8df10*/  STL.64 [R1+0xf30], R16 ;  /* 0x000f301001007387 */ /* 0x000fe20000100a00 */
[----:B------:R-:W-:Y:S02]  /*8df20*/  STL.64 [R1+0xf38], R18 ;  /* 0x000f381201007387 */ /* 0x000fe40000100a00 */
[----:B------:R-:W3:Y:S02]  /*8df30*/  LDL.LU.64 R6, [R1+0x3ef0] ;  /* 0x003ef00001067983 */ /* 0x000ee40000300a00 */
[----:B------:R-:W3:Y:S01]  /*8df40*/  LDL.LU.64 R4, [R1+0x3ee8] ;  /* 0x003ee80001047983 */ /* 0x000ee20000300a00 */
[----:B------:R0:W-:Y:S01]  /*8df50*/  STL.64 [R1+0x3ee0], R26 ;  /* 0x003ee01a01007387 */ /* 0x0001e20000100a00 */
[----:B------:R-:W3:Y:S02]  /*8df60*/  LDL.LU R24, [R1+0x440] ;  /* 0x0004400001187983 */ /* 0x000ee40000300800 */
[----:B------:R-:W3:Y:S01]  /*8df70*/  LDL.LU R25, [R1+0x444] ;  /* 0x0004440001197983 */ /* 0x000ee20000300800 */
[----:B0-----:R-:W3:Y:S01]  /*8df80*/  LDL.LU R26, [R1+0x448] ;  /* 0x00044800011a7983 */ /* 0x001ee20000300800 */
[----:B------:R-:W3:Y:S02]  /*8df90*/  LDL.LU R27, [R1+0x44c] ;  /* 0x00044c00011b7983 */ /* 0x000ee40000300800 */
[----:B--2---:R-:W-:-:S02]  /*8dfa0*/  IMAD.MOV.U32 R16, RZ, RZ, R13 ;  /* 0x000000ffff107224 */ /* 0x004fc400078e000d */
[----:B------:R-:W-:Y:S02]  /*8dfb0*/  IMAD.MOV.U32 R17, RZ, RZ, R12 ;  /* 0x000000ffff117224 */ /* 0x000fe400078e000c */
[----:B------:R-:W0:Y:S04]  /*8dfc0*/  LDSM.16.MT88.4 R12, [R23+0x24100] ;  /* 0x02410000170c783b */ /* 0x000e280000004200 */
[----:B------:R1:W-:Y:S04]  /*8dfd0*/  STL.64 [R1+0x3e88], R16 ;  /* 0x003e881001007387 */ /* 0x0003e80000100a00 */
[----:B-1----:R-:W2:Y:S01]  /*8dfe0*/  LDL.LU R16, [R1+0x420] ;  /* 0x0004200001107983 */ /* 0x002ea20000300800 */
[----:B------:R-:W2:Y:S02]  /*8dff0*/  LDL.LU R17, [R1+0x424] ;  /* 0x0004240001117983 */ /* 0x000ea40000300800 */
[----:B------:R-:W2:Y:S02]  /*8e000*/  LDL.LU R18, [R1+0x428] ;  /* 0x0004280001127983 */ /* 0x000ea40000300800 */
[----:B------:R-:W2:Y:S01]  /*8e010*/  LDL.LU R19, [R1+0x42c] ;  /* 0x00042c0001137983 */ /* 0x000ea20000300800 */
[----:B------:R-:W-:Y:S01]  /*8e020*/  STL [R1+0x3c04], R23 ;  /* 0x003c041701007387 */ /* 0x000fe20000100800 */
[----:B------:R-:W-:Y:S02]  /*8e030*/  STL [R1+0x3e68], R22 ;  /* 0x003e681601007387 */ /* 0x000fe40000100800 */
[----:B------:R1:W-:Y:S02]  /*8e040*/  STL.64 [R1+0x3e60], R20 ;  /* 0x003e601401007387 */ /* 0x0003e40000100a00 */
[----:B-1----:R-:W4:Y:S04]  /*8e050*/  LDL R20, [R1+0x7d0] ;  /* 0x0007d00001147983 */ /* 0x002f280000100800 */
[----:B------:R-:W4:Y:S01]  /*8e060*/  LDL R21, [R1+0x7d4] ;  /* 0x0007d40001157983 */ /* 0x000f220000100800 */
[C---:B---3--:R-:W-:Y:S03]  /*8e070*/  HMMA.16816.F32 R8, R4.reuse, R8, R24 ;  /* 0x000000080408723c */ /* 0x048fe60000001818 */
[----:B------:R-:W3:Y:S11]  /*8e080*/  LDL.LU.64 R26, [R1+0x3ee0] ;  /* 0x003ee000011a7983 */ /* 0x000ef60000300a00 */
[----:B------:R-:W-:Y:S09]  /*8e090*/  @!UPT UIADD3 URZ, URZ, URZ, URZ ;  /* 0x0000003f3f3ff290 */ /* 0x000ff2000fffe03f */
[----:B------:R-:W-:Y:S01]  /*8e0a0*/  STL.64 [R1+0xf20], R8 ;  /* 0x000f200801007387 */ /* 0x000fe20000100a00 */
[----:B------:R1:W-:Y:S03]  /*8e0b0*/  STL.64 [R1+0xf28], R10 ;  /* 0x000f280a01007387 */ /* 0x0003e60000100a00 */
[----:B-1----:R-:W4:Y:S01]  /*8e0c0*/  LDL.LU.64 R10, [R1+0x3ed8] ;  /* 0x003ed800010a7983 */ /* 0x002f220000300a00 */
[----:B------:R-:W4:Y:S02]  /*8e0d0*/  LDL.LU.64 R8, [R1+0x3ed0] ;  /* 0x003ed00001087983 */ /* 0x000f240000300a00 */
[C---:B----4-:R-:W-:Y:S01]  /*8e0e0*/  HMMA.16816.F32 R20, R4.reuse, R20, R8 ;  /* 0x000000140414723c */ /* 0x050fe20000001808 */
[----:B------:R-:W2:Y:S07]  /*8e0f0*/  LDL.LU.64 R8, [R1+0x3ec8] ;  /* 0x003ec80001087983 */ /* 0x000eae0000300a00 */
[----:B--2---:R-:W-:Y:S01]  /*8e100*/  HMMA.16816.F32 R16, R4, R8, R16 ;  /* 0x000000080410723c */ /* 0x004fe20000001810 */
[----:B------:R-:W2:Y:S11]  /*8e110*/  LDL.LU R8, [R1+0x380] ;  /* 0x0003800001087983 */ /* 0x000eb60000300800 */
[----:B------:R-:W-:Y:S03]  /*8e120*/  @!UPT UIADD3 URZ, URZ, URZ, URZ ;  /* 0x0000003f3f3ff290 */ /* 0x000fe6000fffe03f */
[----:B------:R-:W-:Y:S02]  /*8e130*/  STL.64 [R1+0xf10], R20 ;  /* 0x000f101401007387 */ /* 0x000fe40000100a00 */
[----:B------:R-:W-:Y:S06]  /*8e140*/  STL.64 [R1+0xf18], R22 ;  /* 0x000f181601007387 */ /* 0x000fec0000100a00 */
[----:B------:R-:W-:Y:S01]  /*8e150*/  STL.64 [R1+0xf00], R16 ;  /* 0x000f001001007387 */ /* 0x000fe20000100a00 */
[----:B------:R-:W-:Y:S02]  /*8e160*/  STL.64 [R1+0xf08], R18 ;  /* 0x000f081201007387 */ /* 0x000fe40000100a00 */
[----:B------:R-:W2:Y:S02]  /*8e170*/  LDL.LU R9, [R1+0x384] ;  /* 0x0003840001097983 */ /* 0x000ea40000300800 */
[----:B------:R-:W4:Y:S01]  /*8e180*/  LDL.LU R10, [R1+0x388] ;  /* 0x00038800010a7983 */ /* 0x000f220000300800 */
[----:B------:R-:W4:Y:S04]  /*8e190*/  LDL.LU R11, [R1+0x38c] ;  /* 0x00038c00010b7983 */ /* 0x000f280000300800 */
[----:B----4-:R-:W-:Y:S01]  /*8e1a0*/  STL.64 [R1+0x3df8], R10 ;  /* 0x003df80a01007387 */ /* 0x010fe20000100a00 */
[----:B--2---:R1:W-:Y:S03]  /*8e1b0*/  STL.64 [R1+0x3df0], R8 ;  /* 0x003df00801007387 */ /* 0x0043e60000100a00 */
[----:B-1----:R-:W2:Y:S04]  /*8e1c0*/  LDL.64 R8, [R1+0x730] ;  /* 0x0007300001087983 */ /* 0x002ea80000100a00 */
[----:B--2---:R1:W-:Y:S02]  /*8e1d0*/  STL.64 [R1+0x3e10], R8 ;  /* 0x003e100801007387 */ /* 0x0043e40000100a00 */
[----:B-1----:R-:W-:-:S02]  /*8e1e0*/  IMAD.MOV.U32 R8, RZ, RZ, R29 ;  /* 0x000000ffff087224 */ /* 0x002fc400078e001d */
[----:B------:R-:W-:Y:S01]  /*8e1f0*/  IMAD.MOV.U32 R9, RZ, RZ, R28 ;  /* 0x000000ffff097224 */ /* 0x000fe200078e001c */
[----:B------:R-:W2:Y:S01]  /*8e200*/  LDL.LU R29, [R1+0x3ec4] ;  /* 0x003ec400011d7983 */ /* 0x000ea20000300800 */
[----:B------:R-:W4:Y:S03]  /*8e210*/  LDL.LU R28, [R1+0x3ec0] ;  /* 0x003ec000011c7983 */ /* 0x000f260000300800 */
[----:B------:R1:W-:Y:S04]  /*8e220*/  STL.64 [R1+0x3e28], R8 ;  /* 0x003e280801007387 */ /* 0x0003e80000100a00 */
[----:B-1----:R-:W2:Y:S01]  /*8e230*/  LDL.LU R8, [R1+0x3b0] ;  /* 0x0003b00001087983 */ /* 0x002ea20000300800 */
[----:B------:R-:W2:Y:S02]  /*8e240*/  LDL.LU R9, [R1+0x3b4] ;  /* 0x0003b40001097983 */ /* 0x000ea40000300800 */
[----:B------:R-:W2:Y:S02]  /*8e250*/  LDL.LU R10, [R1+0x3b8] ;  /* 0x0003b800010a7983 */ /* 0x000ea40000300800 */
[----:B------:R-:W2:Y:S02]  /*8e260*/  LDL.LU R11, [R1+0x3bc] ;  /* 0x0003bc00010b7983 */ /* 0x000ea40000300800 */
[----:B--2---:R-:W-:Y:S01]  /*8e270*/  STL.64 [R1+0x3e48], R10 ;  /* 0x003e480a01007387 */ /* 0x004fe20000100a00 */
[----:B------:R1:W-:Y:S03]  /*8e280*/  STL.64 [R1+0x3e40], R8 ;  /* 0x003e400801007387 */ /* 0x0003e60000100a00 */
        /* <DEDUP_REMOVED lines=10> */
[----:B----4-:R-:W-:-:S02]  /*8e330*/  IMAD.MOV.U32 R20, RZ, RZ, R28 ;  /* 0x000000ffff147224 */ /* 0x010fc400078e001c */
[----:B------:R-:W-:Y:S01]  /*8e340*/  IMAD.MOV.U32 R21, RZ, RZ, R29 ;  /* 0x000000ffff157224 */ /* 0x000fe200078e001d */
[----:B--2---:R-:W-:Y:S01]  /*8e350*/  STL.64 [R1+0x3e78], R10 ;  /* 0x003e780a01007387 */ /* 0x004fe20000100a00 */
[----:B------:R-:W-:Y:S02]  /*8e360*/  STL.64 [R1+0x3e70], R8 ;  /* 0x003e700801007387 */ /* 0x000fe40000100a00 */
[----:B------:R-:W2:Y:S02]  /*8e370*/  LDL.LU R28, [R1+0x3ebc] ;  /* 0x003ebc00011c7983 */ /* 0x000ea40000300800 */
[----:B------:R-:W4:Y:S01]  /*8e380*/  LDL.LU R29, [R1+0x3eb8] ;  /* 0x003eb800011d7983 */ /* 0x000f220000300800 */
[----:B------:R-:W2:Y:S04]  /*8e390*/  LDL R16, [R1+0x7a0] ;  /* 0x0007a00001107983 */ /* 0x000ea80000100800 */
[----:B------:R-:W2:Y:S04]  /*8e3a0*/  LDL R17, [R1+0x7a4] ;  /* 0x0007a40001117983 */ /* 0x000ea80000100800 */
        /* <DEDUP_REMOVED lines=22> */
[----:B------:R-:W2:Y:S01]  /*8e510*/  LDL.64 R24, [R1+0x760] ;  /* 0x0007600001187983 */ /* 0x000ea20000100a00 */
[----:B0-----:R-:W-:Y:S02]  /*8e520*/  STL.64 [R1+0x250], R12 ;  /* 0x0002500c01007387 */ /* 0x001fe40000100a00 */
[----:B------:R-:W-:Y:S02]  /*8e530*/  STL.64 [R1+0x258], R14 ;  /* 0x0002580e01007387 */ /* 0x000fe40000100a00 */
[----:B------:R-:W-:Y:S01]  /*8e540*/  STL.64 [R1+0x3c98], R14 ;  /* 0x003c980e01007387 */ /* 0x000fe20000100a00 */
[----:B------:R3:W-:Y:S02]  /*8e550*/  STL.64 [R1+0x3c90], R12 ;  /* 0x003c900c01007387 */ /* 0x0007e40000100a00 */
[----:B---3--:R-:W-:-:S02]  /*8e560*/  IMAD.MOV.U32 R12, RZ, RZ, R27 ;  /* 0x000000ffff0c7224 */ /* 0x008fc400078e001b */
[----:B------:R-:W-:-:S05]  /*8e570*/  IMAD.MOV.U32 R13, RZ, RZ, R26 ;  /* 0x000000ffff0d7224 */ /* 0x000fca00078e001a */
[----:B------:R0:W-:Y:S04]  /*8e580*/  STL.64 [R1+0x3dd8], R12 ;  /* 0x003dd80c01007387 */ /* 0x0001e80000100a00 */
[----:B0-----:R-:W3:Y:S01]  /*8e590*/  LDL.LU R12, [R1+0x370] ;  /* 0x00037000010c7983 */ /* 0x001ee20000300800 */
[----:B------:R-:W3:Y:S02]  /*8e5a0*/  LDL.LU R13, [R1+0x374] ;  /* 0x00037400010d7983 */ /* 0x000ee40000300800 */
[----:B------:R-:W2:Y:S02]  /*8e5b0*/  LDL.LU R14, [R1+0x378] ;  /* 0x00037800010e7983 */ /* 0x000ea40000300800 */
[----:B------:R-:W2:Y:S02]  /*8e5c0*/  LDL.LU R15, [R1+0x37c] ;  /* 0x00037c00010f7983 */ /* 0x000ea40000300800 */
[----:B----4-:R-:W-:-:S02]  /*8e5d0*/  IMAD.MOV.U32 R16, RZ, RZ, R29 ;  /* 0x000000ffff107224 */ /* 0x010fc400078e001d */
        /* <DEDUP_REMOVED lines=14> */
[----:B------:R-:W3:Y:S01]  /*8e6c0*/  LDL.LU.64 R22, [R1+0x3eb0] ;  /* 0x003eb00001167983 */ /* 0x000ee20000300a00 */
[----:B------:R-:W3:Y:S11]  /*8e6d0*/  LDL.LU.64 R20, [R1+0x3ea8] ;  /* 0x003ea80001147983 */ /* 0x000ef60000300a00 */
[----:B------:R0:W-:Y:S02]  /*8e6e0*/  STL.64 [R1+0xef0], R16 ;  /* 0x000ef01001007387 */ /* 0x0001e40000100a00 */
[----:B------:R3:W-:Y:S01]  /*8e6f0*/  STL.64 [R1+0xef8], R18 ;  /* 0x000ef81201007387 */ /* 0x0007e20000100a00 */
        /* <DEDUP_REMOVED lines=13> */
[----:B0-----:R-:W1:Y:S01]  /*8e7d0*/  LDL.LU.64 R20, [R1+0x3e80] ;  /* 0x003e800001147983 */ /* 0x001e620000300a00 */
[----:B------:R-:W-:Y:S01]  /*8e7e0*/  STL.64 [R1+0x3d50], R16 ;  /* 0x003d501001007387 */ /* 0x000fe20000100a00 */
[C---:B-1----:R-:W-:Y:S02]  /*8e7f0*/  HMMA.16816.F32 R20, R4.reuse, R20, R8 ;  /* 0x000000140414723c */ /* 0x042fe40000001808 */
[----:B------:R-:W3:Y:S01]  /*8e800*/  LDL.LU.64 R10, [R1+0x3e78] ;  /* 0x003e7800010a7983 */ /* 0x000ee20000300a00 */
[----:B------:R-:W3:Y:S11]  /*8e810*/  LDL.LU.64 R8, [R1+0x3e70] ;  /* 0x003e700001087983 */ /* 0x000ef60000300a00 */
[----:B------:R-:W-:Y:S09]  /*8e820*/  @!UPT UIADD3 URZ, URZ, URZ, URZ ;  /* 0x0000003f3f3ff290 */ /* 0x000ff2000fffe03f */
[----:B------:R-:W-:Y:S01]  /*8e830*/  STL.64 [R1+0xec0], R20 ;  /* 0x000ec01401007387 */ /* 0x000fe20000100a00 */
[----:B------:R0:W-:Y:S03]  /*8e840*/  STL.64 [R1+0xec8], R22 ;  /* 0x000ec81601007387 */ /* 0x0001e60000100a00 */
[----:B0-----:R-:W4:Y:S01]  /*8e850*/  LDL.LU R22, [R1+0x3e68] ;  /* 0x003e680001167983 */ /* 0x001f220000300800 */
        /* <DEDUP_REMOVED lines=10> */
[----:B------:R-:W-:-:S02]  /*8e900*/  IMAD.MOV.U32 R2, RZ, RZ, R24 ;  /* 0x000000ffff027224 */ /* 0x000fc400078e0018 */
        /* <DEDUP_REMOVED lines=8> */
[----:B------:R-:W2:Y:S02]  /*8e990*/  LDL.LU R26, [R1+0x3e38] ;  /* 0x003e3800011a7983 */ /* 0x000ea40000300800 */
[----:B------:R-:W3:Y:S02]  /*8e9a0*/  LDL.LU.64 R24, [R1+0x3e30] ;  /* 0x003e300001187983 */ /* 0x000ee40000300a00 */
[C---:B---3--:R-:W-:Y:S11]  /*8e9b0*/  HMMA.16816.F32 R8, R4.reuse, R24, R8 ;  /* 0x000000180408723c */ /* 0x048ff60000001808 */
[----:B------:R-:W-:Y:S11]  /*8e9c0*/  @!UPT UIADD3 URZ, URZ, URZ, URZ ;  /* 0x0000003f3f3ff290 */ /* 0x000ff6000fffe03f */
[----:B------:R-:W-:Y:S01]  /*8e9d0*/  @!UPT UIADD3 URZ, URZ, URZ, URZ ;  /* 0x0000003f3f3ff290 */ /* 0x000fe2000fffe03f */
        /* <DEDUP_REMOVED lines=10> */
[----:B------:R-:W3:Y:S01]  /*8ea80*/  LDL R27, [R1+0xe00] ;  /* 0x000e0000011b7983 */ /* 0x000ee20000100800 */
[C---:B--2---:R-:W-:Y:S02]  /*8ea90*/  HMMA.16816.F32 R12, R4.reuse, R8, R12 ;  /* 0x00000008040c723c */ /* 0x044fe4000000180c */
[----:B---3--:R-:W-:Y:S01]  /*8eaa0*/  STL [R1+0x3d70], R27 ;  /* 0x003d701b01007387 */ /* 0x008fe20000100800 */
[----:B------:R-:W-:Y:S02]  /*8eab0*/  STL.64 [R1+0x3d68], R24 ;  /* 0x003d681801007387 */ /* 0x000fe40000100a00 */
[----:B------:R-:W-:Y:S11]  /*8eac0*/  IMAD.MOV.U32 R23, RZ, RZ, R9 ;  /* 0x000000ffff177224 */ /* 0x000ff600078e0009 */
[----:B------:R-:W-:Y:S07]  /*8ead0*/  @!UPT UIADD3 URZ, URZ, URZ, URZ ;  /* 0x0000003f3f3ff290 */ /* 0x000fee000fffe03f */
[----:B------:R-:W-:Y:S01]  /*8eae0*/  STL.64 [R1+0xe60], R12 ;  /* 0x000e600c01007387 */ /* 0x000fe20000100a00 */
[----:B------:R0:W-:Y:S03]  /*8eaf0*/  STL.64 [R1+0xe68], R14 ;  /* 0x000e680e01007387 */ /* 0x0001e60000100a00 */
[----:B0-----:R-:W2:Y:S01]  /*8eb00*/  LDL.LU.64 R14, [R1+0x3e08] ;  /* 0x003e0800010e7983 */ /* 0x001ea20000300a00 */
[----:B------:R-:W2:Y:S02]  /*8eb10*/  LDL.LU.64 R12, [R1+0x3e00] ;  /* 0x003e0000010c7983 */ /* 0x000ea40000300a00 */
[----:B------:R-:W3:Y:S02]  /*8eb20*/  LDL.LU.64 R10, [R1+0x3df8] ;  /* 0x003df800010a7983 */ /* 0x000ee40000300a00 */
[----:B------:R-:W3:Y:S01]  /*8eb30*/  LDL.LU.64 R8, [R1+0x3df0] ;  /* 0x003df00001087983 */ /* 0x000ee20000300a00 */
[----:B------:R-:W-:Y:S01]  /*8eb40*/  STL [R1+0x3d38], R23 ;  /* 0x003d381701007387 */ /* 0x000fe20000100800 */
[C---:B---3--:R-:W-:Y:S03]  /*8eb50*/  HMMA.16816.F32 R16, R4.reuse, R16, R8 ;  /* 0x000000100410723c */ /* 0x048fe60000001808 */
[----:B------:R-:W2:Y:S11]  /*8eb60*/  LDL.LU.64 R8, [R1+0x3de8] ;  /* 0x003de80001087983 */ /* 0x000eb60000300a00 */
[----:B------:R-:W-:Y:S09]  /*8eb70*/  @!UPT UIADD3 URZ, URZ, URZ, URZ ;  /* 0x0000003f3f3ff290 */ /* 0x000ff2000fffe03f */
[----:B------:R-:W-:Y:S01]  /*8eb80*/  STL.64 [R1+0xe50], R16 ;  /* 0x000e501001007387 */ /* 0x000fe20000100a00 */
[----:B------:R-:W-:Y:S02]  /*8eb90*/  STL.64 [R1+0xe58], R18 ;  /* 0x000e581201007387 */ /* 0x000fe40000100a00 */
[----:B------:R-:W3:Y:S01]  /*8eba0*/  LDL.64 R24, [R1+0x7b0] ;  /* 0x0007b00001187983 */ /* 0x000ee20000100a00 */
[----:B--2---:R-:W-:Y:S11]  /*8ebb0*/  HMMA.16816.F32 R12, R4, R8, R12 ;  /* 0x00000008040c723c */ /* 0x004ff6000000180c */
[----:B------:R-:W-:Y:S11]  /*8ebc0*/  @!UPT UIADD3 URZ, URZ, URZ, URZ ;  /* 0x0000003f3f3ff290 */ /* 0x000ff6000fffe03f */
[----:B------:R-:W-:Y:S01]  /*8ebd0*/  @!UPT UIADD3 URZ, URZ, URZ, URZ ;  /* 0x0000003f3f3ff290 */ /* 0x000fe2000fffe03f */
[----:B------:R-:W-:Y:S01]  /*8ebe0*/  STL.64 [R1+0xe40], R12 ;  /* 0x000e400c01007387 */ /* 0x000fe20000100a00 */
[----:B------:R-:W-:Y:S02]  /*8ebf0*/  STL.64 [R1+0xe48], R14 ;  /* 0x000e480e01007387 */ /* 0x000fe40000100a00 */
[----:B---3--:R0:W-:Y:S02]  /*8ec00*/  STL.64 [R1+0x3d80], R24 ;  /* 0x003d801801007387 */ /* 0x0081e40000100a00 */
[----:B0-----:R-:W2:Y:S04]  /*8ec10*/  LDL.64 R24, [R1+0x7c0] ;  /* 0x0007c00001187983 */ /* 0x001ea80000100a00 */
[----:B--2---:R0:W-:Y:S04]  /*8ec20*/  STL.64 [R1+0x3d98], R24 ;  /* 0x003d981801007387 */ /* 0x0041e80000100a00 */
[----:B0-----:R-:W2:Y:S04]  /*8ec30*/  LDL.64 R24, [R1+0x7d0] ;  /* 0x0007d00001187983 */ /* 0x001ea80000100a00 */
[----:B--2---:R0:W-:Y:S04]  /*8ec40*/  STL.64 [R1+0x3db0], R24 ;  /* 0x003db01801007387 */ /* 0x0041e80000100a00 */
[----:B0-----:R-:W2:Y:S04]  /*8ec50*/  LDL.64 R24, [R1+0x7e0] ;  /* 0x0007e00001187983 */ /* 0x001ea80000100a00 */
[----:B--2---:R-:W-:Y:S01]  /*8ec60*/  STL.64 [R1+0x3de0], R24 ;  /* 0x003de01801007387 */ /* 0x004fe20000100a00 */
[----:B------:R-:W2:Y:S02]  /*8ec70*/  LDL.64 R16, [R1+0x7a0] ;  /* 0x0007a00001107983 */ /* 0x000ea40000100a00 */
[----:B------:R-:W-:Y:S01]  /*8ec80*/  IMAD.MOV.U32 R23, RZ, RZ, R9 ;  /* 0x000000ffff177224 */ /* 0x000fe200078e0009 */
[----:B--2---:R0:W-:Y:S04]  /*8ec90*/  STL.64 [R1+0x3d78], R16 ;  /* 0x003d781001007387 */ /* 0x0041e80000100a00 */
[----:B0-----:R-:W2:Y:S01]  /*8eca0*/  LDL.LU R16, [R1+0x1a0] ;  /* 0x0001a00001107983 */ /* 0x001ea20000300800 */
[----:B------:R-:W2:Y:S02]  /*8ecb0*/  LDL.LU R17, [R1+0x1a4] ;  /* 0x0001a40001117983 */ /* 0x000ea40000300800 */
[----:B------:R-:W3:Y:S02]  /*8ecc0*/  LDL.LU R18, [R1+0x1a8] ;  /* 0x0001a80001127983 */ /* 0x000ee40000300800 */
[----:B------:R-:W3:Y:S01]  /*8ecd0*/  LDL.LU R19, [R1+0x1ac] ;  /* 0x0001ac0001137983 */ /* 0x000ee20000300800 */
[----:B------:R-:W2:Y:S01]  /*8ece0*/  LDL.LU R8, [R1+0x1e0] ;  /* 0x0001e00001087983 */ /* 0x000ea20000300800 */
[----:B------:R-:W4:Y:S02]  /*8ecf0*/  LDL.LU R9, [R1+0x1e4] ;  /* 0x0001e40001097983 */ /* 0x000f240000300800 */
[----:B------:R-:W4:Y:S02]  /*8ed00*/  LDL.LU R10, [R1+0x1e8] ;  /* 0x0001e800010a7983 */ /* 0x000f240000300800 */
[----:B------:R-:W4:Y:S01]  /*8ed10*/  LDL.LU R11, [R1+0x1ec] ;  /* 0x0001ec00010b7983 */ /* 0x000f220000300800 */
[----:B------:R-:W4:Y:S01]  /*8ed20*/  LDL.LU R24, [R1+0x360] ;  /* 0x0003600001187983 */ /* 0x000f220000300800 */
[----:B------:R-:W-:-:S02]  /*8ed30*/  IMAD.MOV.U32 R12, RZ, RZ, R26 ;  /* 0x000000ffff0c7224 */ /* 0x000fc400078e001a */
        /* <DEDUP_REMOVED lines=20> */
[----:B------:R-:W2:Y:S02]  /*8ee80*/  LDL.LU R18, [R1+0x1d8] ;  /* 0x0001d80001127983 */ /* 0x000ea40000300800 */
[----:B------:R-:W2:Y:S01]  /*8ee90*/  LDL.LU R19, [R1+0x1dc] ;  /* 0x0001dc0001137983 */ /* 0x000ea20000300800 */
[----:B----4-:R-:W-:Y:S01]  /*8eea0*/  STL.64 [R1+0x3d48], R22 ;  /* 0x003d481601007387 */ /* 0x010fe20000100a00 */
[----:B------:R0:W-:Y:S03]  /*8eeb0*/  STL.64 [R1+0x3d40], R20 ;  /* 0x003d401401007387 */ /* 0x0001e60000100a00 */
[----:B0-----:R-:W3:Y:S01]  /*8eec0*/  LDL.LU R20, [R1+0x180] ;  /* 0x0001800001147983 */ /* 0x001ee20000300800 */
[----:B------:R-:W3:Y:S02]  /*8eed0*/  LDL.LU R21, [R1+0x184] ;  /* 0x0001840001157983 */ /* 0x000ee40000300800 */
[----:B------:R-:W4:Y:S02]  /*8eee0*/  LDL.LU R22, [R1+0x188] ;  /* 0x0001880001167983 */ /* 0x000f240000300800 */
[----:B------:R-:W4:Y:S01]  /*8eef0*/  LDL.LU R23, [R1+0x18c] ;  /* 0x00018c0001177983 */ /* 0x000f220000300800 */
[C---:B------:R-:W-:Y:S01]  /*8ef00*/  HMMA.16816.F32 R12, R4.reuse, R12, R24 ;  /* 0x0000000c040c723c */ /* 0x040fe20000001818 */
[----:B----4-:R-:W-:Y:S01]  /*8ef10*/  STL.64 [R1+0x3d60], R22 ;  /* 0x003d601601007387 */ /* 0x010fe20000100a00 */
[----:B---3--:R0:W-:Y:S03]  /*8ef20*/  STL.64 [R1+0x3d58], R20 ;  /* 0x003d581401007387 */ /* 0x0081e60000100a00 */
[----:B0-----:R-:W3:Y:S01]  /*8ef30*/  LDL.LU R20, [R1+0x190] ;  /* 0x0001900001147983 */ /* 0x001ee20000300800 */
[----:B------:R-:W3:Y:S02]  /*8ef40*/  LDL.LU R21, [R1+0x194] ;  /* 0x0001940001157983 */ /* 0x000ee40000300800 */
[----:B------:R-:W3:Y:S02]  /*8ef50*/  LDL.LU R22, [R1+0x198] ;  /* 0x0001980001167983 */ /* 0x000ee40000300800 */
[----:B------:R-:W3:Y:S01]  /*8ef60*/  LDL.LU R23, [R1+0x19c] ;  /* 0x00019c0001177983 */ /* 0x000ee20000300800 */
[----:B------:R-:W4:Y:S11]  /*8ef70*/  LDL.LU.64 R24, [R1+0x3de0] ;  /* 0x003de00001187983 */ /* 0x000f360000300a00 */
[----:B------:R-:W-:Y:S01]  /*8ef80*/  @!UPT UIADD3 URZ, URZ, URZ, URZ ;  /* 0x0000003f3f3ff290 */ /* 0x000fe2000fffe03f */
[----:B------:R0:W-:Y:S02]  /*8ef90*/  STL.64 [R1+0xe20], R12 ;  /* 0x000e200c01007387 */ /* 0x0001e40000100a00 */
[----:B------:R-:W-:Y:S01]  /*8efa0*/  STL.64 [R1+0xe28], R14 ;  /* 0x000e280e01007387 */ /* 0x000fe20000100a00 */
[----:B0-----:R-:W2:Y:S02]  /*8efb0*/  LDL.LU.64 R12, [R1+0x3dd8] ;  /* 0x003dd800010c7983 */ /* 0x001ea40000300a00 */
[----:B--2---:R-:W-:Y:S02]  /*8efc0*/  HMMA.16816.F32 R4, R4, R12, R8 ;  /* 0x0000000c0404723c */ /* 0x004fe40000001808 */
[----:B------:R-:W2:Y:S01]  /*8efd0*/  LDL.LU.64 R10, [R1+0x3dd0] ;  /* 0x003dd000010a7983 */ /* 0x000ea20000300a00 */
[----:B------:R-:W2:Y:S02]  /*8efe0*/  LDL.LU.64 R8, [R1+0x3dc8] ;  /* 0x003dc80001087983 */ /* 0x000ea40000300a00 */
[----:B----4-:R-:W-:Y:S11]  /*8eff0*/  IMAD.MOV.U32 R3, RZ, RZ, R25 ;  /* 0x000000ffff037224 */ /* 0x010ff600078e0019 */
[----:B------:R-:W-:Y:S07]  /*8f000*/  @!UPT UIADD3 URZ, URZ, URZ, URZ ;  /* 0x0000003f3f3ff290 */ /* 0x000fee000fffe03f */
[----:B------:R0:W-:Y:S01]  /*8f010*/  STL.64 [R1+0xdf0], R4 ;  /* 0x000df00401007387 */ /* 0x0001e20000100a00 */
[----:B------:R-:W-:Y:S02]  /*8f020*/  STL.64 [R1+0xdf8], R6 ;  /* 0x000df80601007387 */ /* 0x000fe40000100a00 */
[----:B0-----:R-:W-:Y:S02]  /*8f030*/  IMAD.MOV.U32 R5, RZ, RZ, R0 ;  /* 0x000000ffff057224 */ /* 0x001fe400078e0000 */
        /* <DEDUP_REMOVED lines=33> */
[----:B------:R-:W-:Y:S01]  /*8f250*/  IMAD.MOV.U32 R4, RZ, RZ, R2 ;  /* 0x000000ffff047224 */ /* 0x000fe200078e0002 */
[C---:B--2---:R-:W-:Y:S01]  /*8f260*/  HMMA.16816.F32 R16, R8.reuse, R24, R16 ;  /* 0x000000180810723c */ /* 0x044fe20000001810 */
[----:B------:R-:W-:Y:S11]  /*8f270*/  IMAD.MOV.U32 R2, RZ, RZ, R24 ;  /* 0x000000ffff027224 */ /* 0x000ff600078e0018 */
[----:B------:R-:W-:Y:S11]  /*8f280*/  @!UPT UIADD3 URZ, URZ, URZ, URZ ;  /* 0x0000003f3f3ff290 */ /* 0x000ff6000fffe03f */
[----:B------:R0:W-:Y:S01]  /*8f290*/  STL.64 [R1+0xdb0], R16 ;  /* 0x000db01001007387 */ /* 0x0001e20000100a00 */
[----:B------:R-:W-:Y:S03]  /*8f2a0*/  STL.64 [R1+0xdb8], R18 ;  /* 0x000db81201007387 */ /* 0x000fe60000100a00 */
[----:B0-----:R-:W3:Y:S01]  /*8f2b0*/  LDL.LU.64 R16, [R1+0x3d78] ;  /* 0x003d780001107983 */ /* 0x001ee20000300a00 */
[----:B------:R-:W-:Y:S02]  /*8f2c0*/  IMAD.MOV.U32 R26, RZ, RZ, R25 ;  /* 0x000000ffff1a7224 */ /* 0x000fe400078e0019 */
[----:B------:R-:W2:Y:S02]  /*8f2d0*/  LDL.LU R27, [R1+0x3d70] ;  /* 0x003d7000011b7983 */ /* 0x000ea40000300800 */
[----:B------:R-:W4:Y:S01]  /*8f2e0*/  LDL.LU.64 R24, [R1+0x3d68] ;  /* 0x003d680001187983 */ /* 0x000f220000300a00 */
[----:B---3--:R-:W-:Y:S01]  /*8f2f0*/  HMMA.16816.F32 R20, R8, R16, R20 ;  /* 0x000000100814723c */ /* 0x008fe20000001814 */
[----:B--2---:R-:W-:Y:S01]  /*8f300*/  STL.64 [R1+0x3d30], R26 ;  /* 0x003d301a01007387 */ /* 0x004fe20000100a00 */
[----:B----4-:R0:W-:Y:S02]  /*8f310*/  STL.64 [R1+0x3d28], R24 ;  /* 0x003d281801007387 */ /* 0x0101e40000100a00 */
        /* <DEDUP_REMOVED lines=14> */
[----:B0-----:R-:W3:Y:S01]  /*8f400*/  LDL.LU.64 R22, [R1+0x3d48] ;  /* 0x003d480001167983 */ /* 0x001ee20000300a00 */
[----:B------:R-:W4:Y:S02]  /*8f410*/  LDL.LU.64 R20, [R1+0x3d40] ;  /* 0x003d400001147983 */ /* 0x000f240000300a00 */
        /* <DEDUP_REMOVED lines=12> */
[----:B------:R4:W-:Y:S02]  /*8f4e0*/  STL.64 [R1+0x3c68], R18 ;  /* 0x003c681201007387 */ /* 0x0009e40000100a00 */
[----:B----4-:R-:W-:Y:S02]  /*8f4f0*/  HMMA.16816.F32 R16, R8, R20, R12 ;  /* 0x000000140810723c */ /* 0x010fe4000000180c */
[----:B------:R-:W2:Y:S11]  /*8f500*/  LDL.LU R12, [R1+0xf0] ;  /* 0x0000f000010c7983 */ /* 0x000eb60000300800 */
[----:B------:R-:W-:Y:S10]  /*8f510*/  @!UPT UIADD3 URZ, URZ, URZ, URZ ;  /* 0x0000003f3f3ff290 */ /* 0x000ff4000fffe03f */
[----:B------:R-:W-:Y:S01]  /*8f520*/  STL.64 [R1+0xd60], R16 ;  /* 0x000d601001007387 */ /* 0x000fe20000100a00 */
[----:B------:R-:W-:Y:S02]  /*8f530*/  STL.64 [R1+0xd68], R18 ;  /* 0x000d681201007387 */ /* 0x000fe40000100a00 */
[----:B------:R-:W2:Y:S02]  /*8f540*/  LDL.LU R13, [R1+0xf4] ;  /* 0x0000f400010d7983 */ /* 0x000ea40000300800 */
[----:B------:R-:W4:Y:S01]  /*8f550*/  LDL.LU R14, [R1+0xf8] ;  /* 0x0000f800010e7983 */ /* 0x000f220000300800 */
[----:B------:R-:W4:Y:S04]  /*8f560*/  LDL.LU R15, [R1+0xfc] ;  /* 0x0000fc00010f7983 */ /* 0x000f280000300800 */
[----:B----4-:R-:W-:Y:S01]  /*8f570*/  STL.64 [R1+0x3cc8], R14 ;  /* 0x003cc80e01007387 */ /* 0x010fe20000100a00 */
[----:B--2---:R0:W-:Y:S03]  /*8f580*/  STL.64 [R1+0x3cc0], R12 ;  /* 0x003cc00c01007387 */ /* 0x0041e60000100a00 */
[----:B0-----:R-:W2:Y:S01]  /*8f590*/  LDL R12, [R1+0x710] ;  /* 0x00071000010c7983 */ /* 0x001ea20000100800 */
[----:B---3--:R-:W-:-:S02]  /*8f5a0*/  IMAD.MOV.U32 R13, RZ, RZ, R23 ;  /* 0x000000ffff0d7224 */ /* 0x008fc400078e0017 */
[----:B------:R-:W3:Y:S03]  /*8f5b0*/  LDL.LU R23, [R1+0x3d38] ;  /* 0x003d380001177983 */ /* 0x000ee60000300800 */
[----:B--2---:R0:W-:Y:S04]  /*8f5c0*/  STL.64 [R1+0x3cd8], R12 ;  /* 0x003cd80c01007387 */ /* 0x0041e80000100a00 */
[----:B0-----:R-:W2:Y:S04]  /*8f5d0*/  LDL R12, [R1+0x720] ;  /* 0x00072000010c7983 */ /* 0x001ea80000100800 */
[----:B------:R-:W2:Y:S04]  /*8f5e0*/  LDL R13, [R1+0x724] ;  /* 0x00072400010d7983 */ /* 0x000ea80000100800 */
[----:B--2---:R0:W-:Y:S01]  /*8f5f0*/  STL.64 [R1+0x3cf0], R12 ;  /* 0x003cf00c01007387 */ /* 0x0041e20000100a00 */
[----:B------:R1:W-:Y:S02]  /*8f600*/  STL.64 [R1+0x3c10], R20 ;  /* 0x003c101401007387 */ /* 0x0003e40000100a00 */
[----:B------:R-:W-:Y:S01]  /*8f610*/  STL [R1+0x3c40], R22 ;  /* 0x003c401601007387 */ /* 0x000fe20000100800 */
[----:B0-----:R-:W2:Y:S04]  /*8f620*/  LDL R12, [R1+0x730] ;  /* 0x00073000010c7983 */ /* 0x001ea80000100800 */
[----:B-1----:R-:W4:Y:S04]  /*8f630*/  LDL R20, [R1+0x700] ;  /* 0x0007000001147983 */ /* 0x002f280000100800 */
[----:B------:R-:W4:Y:S01]  /*8f640*/  LDL R21, [R1+0x704] ;  /* 0x0007040001157983 */ /* 0x000f220000100800 */
[----:B---3--:R-:W-:-:S02]  /*8f650*/  IMAD.MOV.U32 R13, RZ, RZ, R23 ;  /* 0x000000ffff0d7224 */ /* 0x008fc400078e0017 */
[----:B------:R-:W3:Y:S02]  /*8f660*/  LDL.LU R24, [R1+0x150] ;  /* 0x0001500001187983 */ /* 0x000ee40000300800 */
[----:B------:R-:W3:Y:S01]  /*8f670*/  LDL.LU R25, [R1+0x154] ;  /* 0x0001540001197983 */ /* 0x000ee20000300800 */
[----:B------:R-:W3:Y:S01]  /*8f680*/  LDL.LU R26, [R1+0x158] ;  /* 0x00015800011a7983 */ /* 0x000ee20000300800 */
[----:B------:R-:W3:Y:S03]  /*8f690*/  LDL.LU R27, [R1+0x15c] ;  /* 0x00015c00011b7983 */ /* 0x000ee60000300800 */
[----:B--2---:R-:W-:Y:S01]  /*8f6a0*/  STL.64 [R1+0x3d08], R12 ;  /* 0x003d080c01007387 */ /* 0x004fe20000100a00 */
[----:B----4-:R0:W-:Y:S03]  /*8f6b0*/  STL.64 [R1+0x3cd0], R20 ;  /* 0x003cd01401007387 */ /* 0x0101e60000100a00 */
[----:B0-----:R-:W2:Y:S01]  /*8f6c0*/  LDL.LU R20, [R1+0x100] ;  /* 0x0001000001147983 */ /* 0x001ea20000300800 */
[----:B------:R-:W2:Y:S02]  /*8f6d0*/  LDL.LU R21, [R1+0x104] ;  /* 0x0001040001157983 */ /* 0x000ea40000300800 */
[----:B------:R-:W4:Y:S02]  /*8f6e0*/  LDL.LU R22, [R1+0x108] ;  /* 0x0001080001167983 */ /* 0x000f240000300800 */
[----:B------:R-:W4:Y:S01]  /*8f6f0*/  LDL.LU R23, [R1+0x10c] ;  /* 0x00010c0001177983 */ /* 0x000f220000300800 */
[----:B------:R-:W2:Y:S01]  /*8f700*/  LDL.LU R16, [R1+0x140] ;  /* 0x0001400001107983 */ /* 0x000ea20000300800 */
[----:B------:R-:W3:Y:S02]  /*8f710*/  LDL.LU R17, [R1+0x144] ;  /* 0x0001440001117983 */ /* 0x000ee40000300800 */
[----:B------:R-:W3:Y:S02]  /*8f720*/  LDL.LU R18, [R1+0x148] ;  /* 0x0001480001127983 */ /* 0x000ee40000300800 */
[----:B------:R-:W3:Y:S01]  /*8f730*/  LDL.LU R19, [R1+0x14c] ;  /* 0x00014c0001137983 */ /* 0x000ee20000300800 */
[----:B------:R-:W3:Y:S04]  /*8f740*/  LDL R12, [R1+0x740] ;  /* 0x00074000010c7983 */ /* 0x000ee80000100800 */
[----:B------:R-:W3:Y:S04]  /*8f750*/  LDL R13, [R1+0x744] ;  /* 0x00074400010d7983 */ /* 0x000ee80000100800 */
[----:B----4-:R-:W-:Y:S01]  /*8f760*/  STL.64 [R1+0x3ce8], R22 ;  /* 0x003ce81601007387 */ /* 0x010fe20000100a00 */
[----:B--2---:R0:W-:Y:S03]  /*8f770*/  STL.64 [R1+0x3ce0], R20 ;  /* 0x003ce01401007387 */ /* 0x0041e60000100a00 */
        /* <DEDUP_REMOVED lines=21> */
[----:B------:R0:W-:Y:S02]  /*8f8d0*/  STL.64 [R1+0x3c08], R4 ;  /* 0x003c080401007387 */ /* 0x0001e40000100a00 */
[----:B------:R-:W-:Y:S02]  /*8f8e0*/  STL.64 [R1+0x3c70], R6 ;  /* 0x003c700601007387 */ /* 0x000fe40000100a00 */
[----:B0-----:R-:W-:-:S02]  /*8f8f0*/  IMAD.MOV.U32 R4, RZ, RZ, R0 ;  /* 0x000000ffff047224 */ /* 0x001fc400078e0000 */
[----:B------:R-:W-:Y:S01]  /*8f900*/  IMAD.MOV.U32 R5, RZ, RZ, R3 ;  /* 0x000000ffff057224 */ /* 0x000fe200078e0003 */
[----:B------:R-:W2:Y:S01]  /*8f910*/  LDL.LU R0, [R1+0x3d24] ;  /* 0x003d240001007983 */ /* 0x000ea20000300800 */
[----:B------:R0:W5:Y:S03]  /*8f920*/  LDL.LU R3, [R1+0x3d20] ;  /* 0x003d200001037983 */ /* 0x0001660000300800 */
[----:B------:R1:W-:Y:S04]  /*8f930*/  STL.64 [R1+0x3ca0], R4 ;  /* 0x003ca00401007387 */ /* 0x0003e80000100a00 */
[----:B-1----:R-:W2:Y:S01]  /*8f940*/  LDL.LU R4, [R1+0xe0] ;  /* 0x0000e00001047983 */ /* 0x002ea20000300800 */
[----:B------:R-:W2:Y:S02]  /*8f950*/  LDL.LU R5, [R1+0xe4] ;  /* 0x0000e40001057983 */ /* 0x000ea40000300800 */
[----:B------:R-:W2:Y:S02]  /*8f960*/  LDL.LU R6, [R1+0xe8] ;  /* 0x0000e80001067983 */ /* 0x000ea40000300800 */
[----:B------:R-:W2:Y:S01]  /*8f970*/  LDL.LU R7, [R1+0xec] ;  /* 0x0000ec0001077983 */ /* 0x000ea20000300800 */
[C---:B----4-:R-:W-:Y:S11]  /*8f980*/  HMMA.16816.F32 R16, R8.reuse, R24, R16 ;  /* 0x000000180810723c */ /* 0x050ff60000001810 */
[----:B------:R-:W-:Y:S11]  /*8f990*/  @!UPT UIADD3 URZ, URZ, URZ, URZ ;  /* 0x0000003f3f3ff290 */ /* 0x000ff6000fffe03f */
[----:B------:R-:W-:Y:S01]  /*8f9a0*/  @!UPT UIADD3 URZ, URZ, URZ, URZ ;  /* 0x0000003f3f3ff290 */ /* 0x000fe2000fffe03f */
[----:B------:R1:W-:Y:S01]  /*8f9b0*/  STL.64 [R1+0xd40], R16 ;  /* 0x000d401001007387 */ /* 0x0003e20000100a00 */
[----:B------:R4:W-:Y:S03]  /*8f9c0*/  STL.64 [R1+0xd48], R18 ;  /* 0x000d481201007387 */ /* 0x0009e60000100a00 */
[----:B-1----:R-:W3:Y:S01]  /*8f9d0*/  LDL.LU R16, [R1+0x5f0] ;  /* 0x0005f00001107983 */ /* 0x002ee20000300800 */
[----:B------:R-:W3:Y:S02]  /*8f9e0*/  LDL.LU R17, [R1+0x5f4] ;  /* 0x0005f40001117983 */ /* 0x000ee40000300800 */
[----:B----4-:R-:W4:Y:S02]  /*8f9f0*/  LDL.LU R18, [R1+0x5f8] ;  /* 0x0005f80001127983 */ /* 0x010f240000300800 */
[----:B------:R-:W4:Y:S01]  /*8fa00*/  LDL.LU R19, [R1+0x5fc] ;  /* 0x0005fc0001137983 */ /* 0x000f220000300800 */
[C---:B--2---:R-:W-:Y:S01]  /*8fa10*/  HMMA.16816.F32 R12, R8.reuse, R12, R20 ;  /* 0x0000000c080c723c */ /* 0x044fe20000001814 */
[----:B----4-:R-:W-:Y:S01]  /*8fa20*/  STL.64 [R1+0x3c80], R18 ;  /* 0x003c801201007387 */ /* 0x010fe20000100a00 */
[----:B---3--:R1:W-:Y:S03]  /*8fa30*/  STL.64 [R1+0x3c78], R16 ;  /* 0x003c781001007387 */ /* 0x0083e60000100a00 */
[----:B-1----:R-:W2:Y:S01]  /*8fa40*/  LDL.LU R16, [R1+0xd0] ;  /* 0x0000d00001107983 */ /* 0x002ea20000300800 */
[----:B------:R-:W2:Y:S02]  /*8fa50*/  LDL.LU R17, [R1+0xd4] ;  /* 0x0000d40001117983 */ /* 0x000ea40000300800 */
[----:B------:R-:W2:Y:S02]  /*8fa60*/  LDL.LU R18, [R1+0xd8] ;  /* 0x0000d80001127983 */ /* 0x000ea40000300800 */
[----:B------:R-:W2:Y:S01]  /*8fa70*/  LDL.LU R19, [R1+0xdc] ;  /* 0x0000dc0001137983 */ /* 0x000ea20000300800 */
[----:B------:R-:W-:Y:S01]  /*8fa80*/  STL.64 [R1+0x3c18], R24 ;  /* 0x003c181801007387 */ /* 0x000fe20000100a00 */
[----:B------:R-:W3:Y:S02]  /*8fa90*/  LDL.LU.64 R22, [R1+0x3d18] ;  /* 0x003d180001167983 */ /* 0x000ee40000300a00 */
[----:B------:R-:W3:Y:S09]  /*8faa0*/  LDL.LU.64 R20, [R1+0x3d10] ;  /* 0x003d100001147983 */ /* 0x000ef20000300a00 */
[----:B------:R1:W-:Y:S01]  /*8fab0*/  STL.64 [R1+0xd30], R12 ;  /* 0x000d300c01007387 */ /* 0x0003e20000100a00 */
[----:B------:R3:W-:Y:S04]  /*8fac0*/  STL.64 [R1+0xd38], R14 ;  /* 0x000d380e01007387 */ /* 0x0007e80000100a00 */
[----:B-1----:R-:W3:Y:S02]  /*8fad0*/  LDL.LU.64 R12, [R1+0x3d08] ;  /* 0x003d0800010c7983 */ /* 0x002ee40000300a00 */
[C---:B---3--:R-:W-:Y:S02]  /*8fae0*/  HMMA.16816.F32 R12, R8.reuse, R12, R20 ;  /* 0x0000000c080c723c */ /* 0x048fe40000001814 */
[----:B------:R-:W3:Y:S01]  /*8faf0*/  LDL.LU.64 R22, [R1+0x3d00] ;  /* 0x003d000001167983 */ /* 0x000ee20000300a00 */
[----:B------:R-:W3:Y:S11]  /*8fb00*/  LDL.LU.64 R20, [R1+0x3cf8] ;  /* 0x003cf80001147983 */ /* 0x000ef60000300a00 */
[----:B------:R-:W-:Y:S09]  /*8fb10*/  @!UPT UIADD3 URZ, URZ, URZ, URZ ;  /* 0x0000003f3f3ff290 */ /* 0x000ff2000fffe03f */
[----:B------:R1:W-:Y:S01]  /*8fb20*/  STL.64 [R1+0xd10], R12 ;  /* 0x000d100c01007387 */ /* 0x0003e20000100a00 */
[----:B------:R3:W-:Y:S03]  /*8fb30*/  STL.64 [R1+0xd18], R14 ;  /* 0x000d180e01007387 */ /* 0x0007e60000100a00 */
        /* <DEDUP_REMOVED lines=9> */
[----:B------:R-:W3:Y:S11]  /*8fbd0*/  LDL.LU.64 R20, [R1+0x3cd0] ;  /* 0x003cd00001147983 */ /* 0x000ef60000300a00 */
[----:B------:R-:W-:Y:S10]  /*8fbe0*/  @!UPT UIADD3 URZ, URZ, URZ, URZ ;  /* 0x0000003f3f3ff290 */ /* 0x000ff4000fffe03f */
[----:B------:R-:W-:Y:S01]  /*8fbf0*/  STL.64 [R1+0xce0], R12 ;  /* 0x000ce00c01007387 */ /* 0x000fe20000100a00 */
[----:B------:R1:W-:Y:S03]  /*8fc00*/  STL.64 [R1+0xce8], R14 ;  /* 0x000ce80e01007387 */ /* 0x0003e60000100a00 */
[----:B-1----:R-:W3:Y:S01]  /*8fc10*/  LDL.LU.64 R14, [R1+0x3cc8] ;  /* 0x003cc800010e7983 */ /* 0x002ee20000300a00 */
[----:B------:R-:W3:Y:S02]  /*8fc20*/  LDL.LU.64 R12, [R1+0x3cc0] ;  /* 0x003cc000010c7983 */ /* 0x000ee40000300a00 */
[C---:B---3--:R-:W-:Y:S01]  /*8fc30*/  HMMA.16816.F32 R20, R8.reuse, R20, R12 ;  /* 0x000000140814723c */ /* 0x048fe2000000180c */
[----:B------:R-:W3:Y:S01]  /*8fc40*/  LDL.LU.64 R14, [R1+0x3cb8] ;  /* 0x003cb800010e7983 */ /* 0x000ee20000300a00 */
[----:B------:R-:W4:Y:S11]  /*8fc50*/  LDL.LU.64 R12, [R1+0x3cb0] ;  /* 0x003cb000010c7983 */ /* 0x000f360000300a00 */
[----:B------:R-:W-:Y:S10]  /*8fc60*/  @!UPT UIADD3 URZ, URZ, URZ, URZ ;  /* 0x0000003f3f3ff290 */ /* 0x000ff4000fffe03f */
[----:B------:R1:W-:Y:S01]  /*8fc70*/  STL.64 [R1+0xcd0], R20 ;  /* 0x000cd01401007387 */ /* 0x0003e20000100a00 */
[----:B------:R0:W-:Y:S03]  /*8fc80*/  STL.64 [R1+0xcd8], R22 ;  /* 0x000cd81601007387 */ /* 0x0001e60000100a00 */
[----:B-1----:R-:W2:Y:S01]  /*8fc90*/  LDL.LU R20, [R1+0x800] ;  /* 0x0008000001147983 */ /* 0x002ea20000300800 */
[----:B------:R-:W2:Y:S02]  /*8fca0*/  LDL.LU R21, [R1+0x804] ;  /* 0x0008040001157983 */ /* 0x000ea40000300800 */
[----:B0-----:R-:W2:Y:S02]  /*8fcb0*/  LDL.LU R22, [R1+0x808] ;  /* 0x0008080001167983 */ /* 0x001ea40000300800 */
[----:B------:R-:W2:Y:S01]  /*8fcc0*/  LDL.LU R23, [R1+0x80c] ;  /* 0x00080c0001177983 */ /* 0x000ea20000300800 */
[----:B----4-:R-:W-:Y:S01]  /*8fcd0*/  HMMA.16816.F32 R8, R8, R12, R4 ;  /* 0x0000000c0808723c */ /* 0x010fe20000001804 */
[----:B--2---:R-:W-:Y:S01]  /*8fce0*/  STL.64 [R1+0x3c50], R22 ;  /* 0x003c501601007387 */ /* 0x004fe20000100a00 */
[----:B------:R0:W-:Y:S02]  /*8fcf0*/  STL.64 [R1+0x3c48], R20 ;  /* 0x003c481401007387 */ /* 0x0001e40000100a00 */
[----:B0-----:R-:W-:-:S02]  /*8fd00*/  IMAD.MOV.U32 R20, RZ, RZ, R28 ;  /* 0x000000ffff147224 */ /* 0x001fc400078e001c */
[----:B------:R-:W-:Y:S01]  /*8fd10*/  IMAD.MOV.U32 R21, RZ, RZ, R29 ;  /* 0x000000ffff157224 */ /* 0x000fe200078e001d */
[----:B------:R0:W5:Y:S01]  /*8fd20*/  LDL.LU R28, [R1+0x3cac] ;  /* 0x003cac00011c7983 */ /* 0x0001620000300800 */
[----:B------:R0:W5:Y:S03]  /*8fd30*/  LDL.LU R29, [R1+0x3ca8] ;  /* 0x003ca800011d7983 */ /* 0x0001660000300800 */
[----:B------:R3:W-:Y:S01]  /*8fd40*/  STL.64 [R1+0x3c60], R20 ;  /* 0x003c601401007387 */ /* 0x0007e20000100a00 */
[----:B------:R-:W2:Y:S02]  /*8fd50*/  LDL.LU.64 R4, [R1+0x3ca0] ;  /* 0x003ca00001047983 */ /* 0x000ea40000300a00 */
[----:B---3--:R-:W-:Y:S02]  /*8fd60*/  IMAD.MOV.U32 R20, RZ, RZ, R15 ;  /* 0x000000ffff147224 */ /* 0x008fe400078e000f */
[----:B------:R-:W-:-:S02]  /*8fd70*/  IMAD.MOV.U32 R21, RZ, RZ, R14 ;  /* 0x000000ffff157224 */ /* 0x000fc400078e000e */
[----:B------:R-:W2:Y:S01]  /*8fd80*/  LDL.LU.64 R14, [R1+0x3c98] ;  /* 0x003c9800010e7983 */ /* 0x000ea20000300a00 */
[----:B------:R-:W2:Y:S04]  /*8fd90*/  LDL.LU.64 R12, [R1+0x3c90] ;  /* 0x003c9000010c7983 */ /* 0x000ea80000300a00 */
[----:B------:R1:W-:Y:S02]  /*8fda0*/  STL.64 [R1+0xca0], R8 ;  /* 0x000ca00801007387 */ /* 0x0003e40000100a00 */
[----:B------:R-:W-:Y:S02]  /*8fdb0*/  STL.64 [R1+0xca8], R10 ;  /* 0x000ca80a01007387 */ /* 0x000fe40000100a00 */
[----:B-1----:R-:W-:Y:S02]  /*8fdc0*/  IMAD.MOV.U32 R8, RZ, RZ, R2 ;  /* 0x000000ffff087224 */ /* 0x002fe400078e0002 */
[----:B------:R-:W-:Y:S01]  /*8fdd0*/  IMAD.MOV.U32 R9, RZ, RZ, R26 ;  /* 0x000000ffff097224 */ /* 0x000fe200078e001a */
[----:B------:R-:W3:Y:S04]  /*8fde0*/  LDL.LU R2, [R1+0x3c88] ;  /* 0x003c880001027983 */ /* 0x000ee80000300800 */
[----:B------:R1:W-:Y:S04]  /*8fdf0*/  STL.64 [R1+0x3c58], R8 ;  /* 0x003c580801007387 */ /* 0x0003e80000100a00 */
[----:B-1----:R-:W4:Y:S01]  /*8fe00*/  LDL.LU R8, [R1+0x7f0] ;  /* 0x0007f00001087983 */ /* 0x002f220000300800 */
[----:B------:R-:W4:Y:S02]  /*8fe10*/  LDL.LU R9, [R1+0x7f4] ;  /* 0x0007f40001097983 */ /* 0x000f240000300800 */
[----:B------:R-:W4:Y:S02]  /*8fe20*/  LDL.LU R10, [R1+0x7f8] ;  /* 0x0007f800010a7983 */ /* 0x000f240000300800 */
[----:B------:R-:W4:Y:S01]  /*8fe30*/  LDL.LU R11, [R1+0x7fc] ;  /* 0x0007fc00010b7983 */ /* 0x000f220000300800 */
[C---:B--2---:R-:W-:Y:S01]  /*8fe40*/  HMMA.16816.F32 R4, R12.reuse, R4, R16 ;  /* 0x000000040c04723c */ /* 0x044fe20000001810 */
[----:B------:R-:W2:Y:S01]  /*8fe50*/  LDL.LU.64 R18, [R1+0x3c80] ;  /* 0x003c800001127983 */ /* 0x000ea20000300a00 */
[----:B------:R-:W2:Y:S11]  /*8fe60*/  LDL.LU.64 R16, [R1+0x3c78] ;  /* 0x003c780001107983 */ /* 0x000eb60000300a00 */
[----:B------:R-:W-:Y:S10]  /*8fe70*/  @!UPT UIADD3 URZ, URZ, URZ, URZ ;  /* 0x0000003f3f3ff290 */ /* 0x000ff4000fffe03f */
[----:B------:R-:W-:Y:S01]  /*8fe80*/  STL.64 [R1+0xc70], R4 ;  /* 0x000c700401007387 */ /* 0x000fe20000100a00 */
[----:B------:R-:W-:Y:S02]  /*8fe90*/  STL.64 [R1+0xc78], R6 ;  /* 0x000c780601007387 */ /* 0x000fe40000100a00 */
[----:B------:R-:W1:Y:S02]  /*8fea0*/  LDSM.16.MT88.4 R4, [R27+0x26000] ;  /* 0x026000001b04783b */ /* 0x000e640000004200 */
[----:B-1----:R-:W-:Y:S02]  /*8feb0*/  STL.64 [R1+0x6e0], R4 ;  /* 0x0006e00401007387 */ /* 0x002fe40000100a00 */
        /* <DEDUP_REMOVED lines=9> */
[----:B------:R1:W-:Y:S02]  /*8ff50*/  STL.64 [R1+0x6b8], R6 ;  /* 0x0006b80601007387 */ /* 0x0003e40000100a00 */
[----:B-1----:R-:W3:Y:S01]  /*8ff60*/  LDL.LU.64 R6, [R1+0x3c70] ;  /* 0x003c700001067983 */ /* 0x002ee20000300a00 */
[C---:B--2---:R-:W-:Y:S03]  /*8ff70*/  HMMA.16816.F32 R20, R12.reuse, R20, R16 ;  /* 0x000000140c14723c */ /* 0x044fe60000001810 */
[----:B------:R-:W2:Y:S11]  /*8ff80*/  LDL.LU.64 R18, [R1+0x3c68] ;  /* 0x003c680001127983 */ /* 0x000eb60000300a00 */
[----:B------:R-:W-:Y:S09]  /*8ff90*/  @!UPT UIADD3 URZ, URZ, URZ, URZ ;  /* 0x0000003f3f3ff290 */ /* 0x000ff2000fffe03f */
[----:B------:R-:W-:Y:S01]  /*8ffa0*/  STL.64 [R1+0xc50], R20 ;  /* 0x000c501401007387 */ /* 0x000fe20000100a00 */
[----:B------:R-:W-:Y:S02]  /*8ffb0*/  STL.64 [R1+0xc58], R22 ;  /* 0x000c581601007387 */ /* 0x000fe40000100a00 */
[----:B------:R-:W1:Y:S04]  /*8ffc0*/  LDSM.16.MT88.4 R20, [R27+0x2e000] ;  /* 0x02e000001b14783b */ /* 0x000e680000004200 */
[----:B------:R-:W2:Y:S01]  /*8ffd0*/  LDL.LU R4, [R1+0x810] ;  /* 0x0008100001047983 */ /* 0x000ea20000300800 */
[----:B------:R-:W2:Y:S01]  /*8ffe0*/  LDL.LU R5, [R1+0x814] ;  /* 0x0008140001057983 */ /* 0x000ea20000300800 */
[----:B---3--:R-:W-:Y:S02]  /*8fff0*/  IMAD.MOV.U32 R17, RZ, RZ, R6 ;  /* 0x000000ffff117224 */ /* 0x008fe400078e0006 */
[----:B------:R-:W-:Y:S01]  /*90000*/  IMAD.MOV.U32 R16, RZ, RZ, R7 ;  /* 0x000000ffff107224 */ /* 0x000fe200078e0007 */
[----:B------:R-:W3:Y:S01]  /*90010*/  LDL.LU R6, [R1+0x818] ;  /* 0x0008180001067983 */ /* 0x000ee20000300800 */
[----:B------:R-:W3:Y:S02]  /*90020*/  LDL.LU R7, [R1+0x81c] ;  /* 0x00081c0001077983 */ /* 0x000ee40000300800 */
[----:B-1----:R-:W-:Y:S02]  /*90030*/  STL.64 [R1+0x6a0], R20 ;  /* 0x0006a01401007387 */ /* 0x002fe40000100a00 */
[----:B------:R-:W-:Y:S02]  /*90040*/  STL.64 [R1+0x6a8], R22 ;  /* 0x0006a81601007387 */ /* 0x000fe40000100a00 */
[----:B------:R-:W1:Y:S04]  /*90050*/  LDSM.16.MT88.4 R20, [R27+0x26080] ;  /* 0x026080001b14783b */ /* 0x000e680000004200 */
[----:B-1----:R-:W-:Y:S01]  /*90060*/  STL.64 [R1+0x690], R20 ;  /* 0x0006901401007387 */ /* 0x002fe20000100a00 */
        /* <DEDUP_REMOVED lines=14> */
[----:B-1----:R1:W-:Y:S02]  /*90150*/  STL.64 [R1+0x640], R20 ;  /* 0x0006401401007387 */ /* 0x0023e40000100a00 */
[----:B------:R4:W-:Y:S02]  /*90160*/  STL.64 [R1+0x648], R22 ;  /* 0x0006481601007387 */ /* 0x0009e40000100a00 */
[----:B-1----:R-:W4:Y:S02]  /*90170*/  LDL.LU.64 R20, [R1+0x3c60] ;  /* 0x003c600001147983 */ /* 0x002f240000300a00 */
[C---:B----4-:R-:W-:Y:S02]  /*90180*/  HMMA.16816.F32 R20, R12.reuse, R20, R8 ;  /* 0x000000140c14723c */ /* 0x050fe40000001808 */
[----:B------:R-:W4:Y:S11]  /*90190*/  LDL.LU.64 R8, [R1+0x3c58] ;  /* 0x003c580001087983 */ /* 0x000f360000300a00 */
        /* <DEDUP_REMOVED lines=24> */
[----:B-1----:R-:W4:Y:S01]  /*90320*/  LDL.LU.64 R22, [R1+0x3c50] ;  /* 0x003c500001167983 */ /* 0x002f220000300a00 */
[----:B------:R-:W4:Y:S02]  /*90330*/  LDL.LU.64 R20, [R1+0x3c48] ;  /* 0x003c480001147983 */ /* 0x000f240000300a00 */
[----:B----4-:R-:W-:Y:S01]  /*90340*/  HMMA.16816.F32 R8, R12, R8, R20 ;  /* 0x000000080c08723c */ /* 0x010fe20000001814 */
[----:B------:R-:W4:Y:S11]  /*90350*/  LDL.LU R22, [R1+0x3c40] ;  /* 0x003c400001167983 */ /* 0x000f360000300800 */
[----:B------:R-:W-:Y:S11]  /*90360*/  @!UPT UIADD3 URZ, URZ, URZ, URZ ;  /* 0x0000003f3f3ff290 */ /* 0x000ff6000fffe03f */
        /* <DEDUP_REMOVED lines=11> */
[----:B----4-:R-:W1:Y:S04]  /*90420*/  LDSM.16.MT88.4 R24, [R22+0x26000] ;  /* 0x026000001618783b */ /* 0x010e680000004200 */
[----:B------:R-:W4:Y:S04]  /*90430*/  LDSM.16.MT88.4 R8, [R22+0x28000] ;  /* 0x028000001608783b */ /* 0x000f280000004200 */
[----:B-1----:R2:W-:Y:S01]  /*90440*/  STL.64 [R1+0x590], R24 ;  /* 0x0005901801007387 */ /* 0x0025e20000100a00 */
[----:B------:R-:W-:Y:S02]  /*90450*/  STL.64 [R1+0x598], R26 ;  /* 0x0005981a01007387 */ /* 0x000fe40000100a00 */
[----:B----4-:R-:W-:Y:S02]  /*90460*/  STL.64 [R1+0x580], R8 ;  /* 0x0005800801007387 */ /* 0x010fe40000100a00 */
[----:B------:R-:W-:Y:S02]  /*90470*/  STL.64 [R1+0x588], R10 ;  /* 0x0005880a01007387 */ /* 0x000fe40000100a00 */
[----:B------:R-:W1:Y:S01]  /*90480*/  LDSM.16.MT88.4 R8, [R22+0x2a000] ;  /* 0x02a000001608783b */ /* 0x000e620000004200 */
[----:B--2---:R-:W-:-:S02]  /*90490*/  IMAD.MOV.U32 R24, RZ, RZ, R19 ;  /* 0x000000ffff187224 */ /* 0x004fc400078e0013 */
[----:B------:R-:W-:-:S05]  /*904a0*/  IMAD.MOV.U32 R25, RZ, RZ, R18 ;  /* 0x000000ffff197224 */ /* 0x000fca00078e0012 */
[----:B------:R2:W-:Y:S04]  /*904b0*/  STL.64 [R1+0x3c30], R24 ;  /* 0x003c301801007387 */ /* 0x0005e80000100a00 */
[----:B--2---:R-:W2:Y:S01]  /*904c0*/  LDL.LU R24, [R1+0x820] ;  /* 0x0008200001187983 */ /* 0x004ea20000300800 */
[----:B------:R-:W2:Y:S02]  /*904d0*/  LDL.LU R25, [R1+0x824] ;  /* 0x0008240001197983 */ /* 0x000ea40000300800 */
[----:B------:R-:W2:Y:S02]  /*904e0*/  LDL.LU R26, [R1+0x828] ;  /* 0x00082800011a7983 */ /* 0x000ea40000300800 */
[----:B------:R-:W2:Y:S01]  /*904f0*/  LDL.LU R27, [R1+0x82c] ;  /* 0x00082c00011b7983 */ /* 0x000ea20000300800 */
[----:B-1----:R-:W-:Y:S01]  /*90500*/  STL.64 [R1+0x570], R8 ;  /* 0x0005700801007387 */ /* 0x002fe20000100a00 */
[----:B------:R-:W-:Y:S02]  /*90510*/  STL.64 [R1+0x578], R10 ;  /* 0x0005780a01007387 */ /* 0x000fe40000100a00 */
[----:B------:R-:W1:Y:S01]  /*90520*/  LDSM.16.MT88.4 R8, [R22+0x2c000] ;  /* 0x02c000001608783b */ /* 0x000e620000004200 */
[C---:B---3--:R-:W-:Y:S01]  /*90530*/  HMMA.16816.F32 R16, R12.reuse, R16, R4 ;  /* 0x000000100c10723c */ /* 0x048fe20000001804 */
[----:B-1----:R-:W-:Y:S02]  /*90540*/  STL.64 [R1+0x560], R8 ;  /* 0x0005600801007387 */ /* 0x002fe40000100a00 */
[----:B------:R-:W-:Y:S02]  /*90550*/  STL.64 [R1+0x568], R10 ;  /* 0x0005680a01007387 */ /* 0x000fe40000100a00 */
[----:B------:R-:W1:Y:S04]  /*90560*/  LDSM.16.MT88.4 R8, [R22+0x2e000] ;  /* 0x02e000001608783b */ /* 0x000e680000004200 */
[----:B------:R-:W3:Y:S11]  /*90570*/  LDL.LU R4, [R1+0x840] ;  /* 0x0008400001047983 */ /* 0x000ef60000300800 */
[----:B------:R-:W-:Y:S03]  /*90580*/  @!UPT UIADD3 URZ, URZ, URZ, URZ ;  /* 0x0000003f3f3ff290 */ /* 0x000fe6000fffe03f */
[----:B------:R-:W-:Y:S01]  /*90590*/  STL.64 [R1+0xc00], R16 ;  /* 0x000c001001007387 */ /* 0x000fe20000100a00 */
[----:B------:R-:W-:Y:S02]  /*905a0*/  STL.64 [R1+0xc08], R18 ;  /* 0x000c081201007387 */ /* 0x000fe40000100a00 */
[----:B------:R-:W-:Y:S01]  /*905b0*/  LDSM.16.MT88.4 R16, [R22+0x28080] ;  /* 0x028080001610783b */ /* 0x000fe20000004200 */
[----:B-1----:R-:W-:Y:S03]  /*905c0*/  STL.64 [R1+0x550], R8 ;  /* 0x0005500801007387 */ /* 0x002fe60000100a00 */
[----:B------:R-:W-:Y:S02]  /*905d0*/  STL.64 [R1+0x558], R10 ;  /* 0x0005580a01007387 */ /* 0x000fe40000100a00 */
[----:B------:R-:W3:Y:S02]  /*905e0*/  LDL.LU R5, [R1+0x844] ;  /* 0x0008440001057983 */ /* 0x000ee40000300800 */
[----:B------:R-:W4:Y:S01]  /*905f0*/  LDL.LU R6, [R1+0x848] ;  /* 0x0008480001067983 */ /* 0x000f220000300800 */
[----:B------:R-:W4:Y:S04]  /*90600*/  LDL.LU R7, [R1+0x84c] ;  /* 0x00084c0001077983 */ /* 0x000f280000300800 */
[----:B------:R-:W1:Y:S04]  /*90610*/  LDSM.16.MT88.4 R8, [R22+0x26080] ;  /* 0x026080001608783b */ /* 0x000e680000004200 */
[----:B----4-:R-:W-:Y:S01]  /*90620*/  STL.64 [R1+0x3c28], R6 ;  /* 0x003c280601007387 */ /* 0x010fe20000100a00 */
[----:B---3--:R3:W-:Y:S03]  /*90630*/  STL.64 [R1+0x3c20], R4 ;  /* 0x003c200401007387 */ /* 0x0087e60000100a00 */
[----:B---3--:R-:W3:Y:S01]  /*90640*/  LDL.LU R4, [R1+0x830] ;  /* 0x0008300001047983 */ /* 0x008ee20000300800 */
[----:B------:R-:W3:Y:S02]  /*90650*/  LDL.LU R5, [R1+0x834] ;  /* 0x0008340001057983 */ /* 0x000ee40000300800 */
[----:B------:R-:W3:Y:S02]  /*90660*/  LDL.LU R6, [R1+0x838] ;  /* 0x0008380001067983 */ /* 0x000ee40000300800 */
[----:B------:R-:W3:Y:S01]  /*90670*/  LDL.LU R7, [R1+0x83c] ;  /* 0x00083c0001077983 */ /* 0x000ee20000300800 */
[----:B-1----:R-:W-:Y:S01]  /*90680*/  STL.64 [R1+0x540], R8 ;  /* 0x0005400801007387 */ /* 0x002fe20000100a00 */
[----:B------:R-:W-:Y:S02]  /*90690*/  STL.64 [R1+0x548], R10 ;  /* 0x0005480a01007387 */ /* 0x000fe40000100a00 */
[----:B------:R-:W1:Y:S04]  /*906a0*/  LDSM.16.MT88.4 R8, [R22+0x2a080] ;  /* 0x02a080001608783b */ /* 0x000e680000004200 */
[----:B------:R-:W-:Y:S01]  /*906b0*/  STL.64 [R1+0x530], R16 ;  /* 0x0005301001007387 */ /* 0x000fe20000100a00 */
[----:B------:R-:W-:Y:S02]  /*906c0*/  STL.64 [R1+0x538], R18 ;  /* 0x0005381201007387 */ /* 0x000fe40000100a00 */
[----:B------:R-:W4:Y:S02]  /*906d0*/  LDSM.16.MT88.4 R16, [R22+0x2c080] ;  /* 0x02c080001610783b */ /* 0x000f240000004200 */
[----:B-1----:R1:W-:Y:S02]  /*906e0*/  STL.64 [R1+0x520], R8 ;  /* 0x0005200801007387 */ /* 0x0023e40000100a00 */
[----:B------:R0:W-:Y:S02]  /*906f0*/  STL.64 [R1+0x528], R10 ;  /* 0x0005280a01007387 */ /* 0x0001e40000100a00 */
[----:B-1----:R-:W2:Y:S01]  /*90700*/  LDL.LU R8, [R1+0x850] ;  /* 0x0008500001087983 */ /* 0x002ea20000300800 */
[----:B----4-:R-:W-:Y:S02]  /*90710*/  STL.64 [R1+0x510], R16 ;  /* 0x0005101001007387 */ /* 0x010fe40000100a00 */
[----:B------:R-:W-:Y:S02]  /*90720*/  STL.64 [R1+0x518], R18 ;  /* 0x0005181201007387 */ /* 0x000fe40000100a00 */
[----:B------:R-:W1:Y:S04]  /*90730*/  LDSM.16.MT88.4 R16, [R22+0x2e080] ;  /* 0x02e080001610783b */ /* 0x000e680000004200 */
[----:B------:R-:W4:Y:S01]  /*90740*/  LDL.LU R9, [R1+0x854] ;  /* 0x0008540001097983 */ /* 0x000f220000300800 */
[----:B0-----:R-:W4:Y:S02]  /*90750*/  LDL.LU R10, [R1+0x858] ;  /* 0x00085800010a7983 */ /* 0x001f240000300800 */
[----:B------:R-:W4:Y:S01]  /*90760*/  LDL.LU R11, [R1+0x85c] ;  /* 0x00085c00010b7983 */ /* 0x000f220000300800 */
[----:B-1----:R-:W-:Y:S01]  /*90770*/  STL.64 [R1+0x500], R16 ;  /* 0x0005001001007387 */ /* 0x002fe20000100a00 */
[----:B------:R-:W-:Y:S02]  /*90780*/  STL.64 [R1+0x508], R18 ;  /* 0x0005081201007387 */ /* 0x000fe40000100a00 */
[----:B------:R-:W0:Y:S02]  /*90790*/  LDSM.16.MT88.4 R16, [R22+0x26100] ;  /* 0x026100001610783b */ /* 0x000e240000004200 */
[----:B0-----:R0:W-:Y:S02]  /*907a0*/  STL.64 [R1+0x4f0], R16 ;  /* 0x0004f01001007387 */ /* 0x0011e40000100a00 */
[----:B------:R2:W-:Y:S02]  /*907b0*/  STL.64 [R1+0x4f8], R18 ;  /* 0x0004f81201007387 */ /* 0x0005e40000100a00 */
[----:B0-----:R-:W2:Y:S02]  /*907c0*/  LDL.LU.64 R16, [R1+0x3c38] ;  /* 0x003c380001107983 */ /* 0x001ea40000300a00 */
[C---:B--2---:R-:W-:Y:S02]  /*907d0*/  HMMA.16816.F32 R16, R12.reuse, R16, R24 ;  /* 0x000000100c10723c */ /* 0x044fe40000001818 */
[----:B------:R-:W0:Y:S11]  /*907e0*/  LDSM.16.MT88.4 R24, [R22+0x28100] ;  /* 0x028100001618783b */ /* 0x000e360000004200 */
[----:B------:R-:W-:Y:S10]  /*907f0*/  @!UPT UIADD3 URZ, URZ, URZ, URZ ;  /* 0x0000003f3f3ff290 */ /* 0x000ff4000fffe03f */
[----:B------:R1:W-:Y:S01]  /*90800*/  STL.64 [R1+0xbf0], R16 ;  /* 0x000bf01001007387 */ /* 0x0003e20000100a00 */
[----:B------:R2:W-:Y:S03]  /*90810*/  STL.64 [R1+0xbf8], R18 ;  /* 0x000bf81201007387 */ /* 0x0005e60000100a00 */
[----:B-1----:R-:W3:Y:S04]  /*90820*/  LDL.LU R16, [R1+0x860] ;  /* 0x0008600001107983 */ /* 0x002ee80000300800 */
[----:B0-----:R-:W-:Y:S01]  /*90830*/  STL.64 [R1+0x4e0], R24 ;  /* 0x0004e01801007387 */ /* 0x001fe20000100a00 */
[----:B------:R-:W-:Y:S02]  /*90840*/  STL.64 [R1+0x4e8], R26 ;  /* 0x0004e81a01007387 */ /* 0x000fe40000100a00 */
[----:B------:R-:W0:Y:S04]  /*90850*/  LDSM.16.MT88.4 R24, [R22+0x2a100] ;  /* 0x02a100001618783b */ /* 0x000e280000004200 */
[----:B------:R-:W3:Y:S01]  /*90860*/  LDL.LU R17, [R1+0x864] ;  /* 0x0008640001117983 */ /* 0x000ee20000300800 */
[----:B--2---:R-:W2:Y:S01]  /*90870*/  LDL.LU R18, [R1+0x868] ;  /* 0x0008680001127983 */ /* 0x004ea20000300800 */
[----:B------:R-:W2:Y:S03]  /*90880*/  LDL.LU R19, [R1+0x86c] ;  /* 0x00086c0001137983 */ /* 0x000ea60000300800 */
[----:B0-----:R-:W-:Y:S01]  /*90890*/  STL.64 [R1+0x4d0], R24 ;  /* 0x0004d01801007387 */ /* 0x001fe20000100a00 */
[----:B------:R-:W-:Y:S02]  /*908a0*/  STL.64 [R1+0x4d8], R26 ;  /* 0x0004d81a01007387 */ /* 0x000fe40000100a00 */
[----:B------:R-:W0:Y:S02]  /*908b0*/  LDSM.16.MT88.4 R24, [R22+0x2c100] ;  /* 0x02c100001618783b */ /* 0x000e240000004200 */
[----:B0-----:R-:W-:Y:S02]  /*908c0*/  STL.64 [R1+0x4c0], R24 ;  /* 0x0004c01801007387 */ /* 0x001fe40000100a00 */
        /* <DEDUP_REMOVED lines=11> */
[----:B0-----:R0:W-:Y:S02]  /*90980*/  STL.64 [R1+0x480], R24 ;  /* 0x0004801801007387 */ /* 0x0011e40000100a00 */
[----:B------:R3:W-:Y:S02]  /*90990*/  STL.64 [R1+0x488], R26 ;  /* 0x0004881a01007387 */ /* 0x0007e40000100a00 */
[----:B0-----:R-:W3:Y:S02]  /*909a0*/  LDL.LU.64 R24, [R1+0x3c30] ;  /* 0x003c300001187983 */ /* 0x001ee40000300a00 */
[C---:B---3--:R-:W-:Y:S02]  /*909b0*/  HMMA.16816.F32 R24, R12.reuse, R24, R4 ;  /* 0x000000180c18723c */ /* 0x048fe40000001804 */
[----:B------:R-:W3:Y:S01]  /*909c0*/  LDL.LU.64 R6, [R1+0x3c28] ;  /* 0x003c280001067983 */ /* 0x000ee20000300a00 */
[----:B------:R-:W3:Y:S11]  /*909d0*/  LDL.LU.64 R4, [R1+0x3c20] ;  /* 0x003c200001047983 */ /* 0x000ef60000300a00 */
[----:B------:R-:W-:Y:S09]  /*909e0*/  @!UPT UIADD3 URZ, URZ, URZ, URZ ;  /* 0x0000003f3f3ff290 */ /* 0x000ff2000fffe03f */
[----:B------:R-:W-:Y:S01]  /*909f0*/  STL.64 [R1+0xbd0], R24 ;  /* 0x000bd01801007387 */ /* 0x000fe20000100a00 */
[----:B------:R-:W-:Y:S02]  /*90a00*/  STL.64 [R1+0xbd8], R26 ;  /* 0x000bd81a01007387 */ /* 0x000fe40000100a00 */
[----:B------:R-:W0:Y:S02]  /*90a10*/  LDSM.16.MT88.4 R24, [R22+0x2a180] ;  /* 0x02a180001618783b */ /* 0x000e240000004200 */
[----:B0-----:R-:W-:Y:S02]  /*90a20*/  STL.64 [R1+0x470], R24 ;  /* 0x0004701801007387 */ /* 0x001fe40000100a00 */
[----:B------:R-:W-:Y:S02]  /*90a30*/  STL.64 [R1+0x478], R26 ;  /* 0x0004781a01007387 */ /* 0x000fe40000100a00 */
[----:B------:R-:W0:Y:S02]  /*90a40*/  LDSM.16.MT88.4 R24, [R22+0x2c180] ;  /* 0x02c180001618783b */ /* 0x000e240000004200 */
[----:B------:R-:W1:Y:S04]  /*90a50*/  LDSM.16.MT88.4 R20, [R22+0x2e180] ;  /* 0x02e180001614783b */ /* 0x000e680000004200 */
[----:B0-----:R0:W-:Y:S01]  /*90a60*/  STL.64 [R1+0x460], R24 ;  /* 0x0004601801007387 */ /* 0x0011e20000100a00 */
[----:B------:R-:W-:Y:S03]  /*90a70*/  STL.64 [R1+0x468], R26 ;  /* 0x0004681a01007387 */ /* 0x000fe60000100a00 */
[----:B0-----:R-:W2:Y:S01]  /*90a80*/  LDL.LU.64 R24, [R1+0x3c18] ;  /* 0x003c180001187983 */ /* 0x001ea20000300a00 */
[----:B-1----:R-:W-:Y:S02]  /*90a90*/  STL.64 [R1+0x450], R20 ;  /* 0x0004501401007387 */ /* 0x002fe40000100a00 */
[----:B------:R-:W-:Y:S02]  /*90aa0*/  STL.64 [R1+0x458], R22 ;  /* 0x0004581601007387 */ /* 0x000fe40000100a00 */
[----:B------:R-:W0:Y:S04]  /*90ab0*/  LDSM.16.MT88.4 R20, [R0+0x26000] ;  /* 0x026000000014783b */ /* 0x000e280000004200 */
        /* <DEDUP_REMOVED lines=13> */
[----:B------:R-:W4:Y:S11]  /*90b90*/  LDL.LU.64 R4, [R1+0x3c08] ;  /* 0x003c080001047983 */ /* 0x000f360000300a00 */
[----:B------:R-:W-:Y:S10]  /*90ba0*/  @!UPT UIADD3 URZ, URZ, URZ, URZ ;  /* 0x0000003f3f3ff290 */ /* 0x000ff4000fffe03f */
[----:B------:R-:W-:Y:S01]  /*90bb0*/  STL.64 [R1+0xbc0], R20 ;  /* 0x000bc01401007387 */ /* 0x000fe20000100a00 */
        /* <DEDUP_REMOVED lines=21> */
[----:B------:R0:W-:Y:S02]  /*90d10*/  STL.64 [R1+0x3a8], R22 ;  /* 0x0003a81601007387 */ /* 0x0001e40000100a00 */
[----:B0-----:R-:W3:Y:S01]  /*90d20*/  LDL.LU R23, [R1+0x3c04] ;  /* 0x003c040001177983 */ /* 0x001ee20000300800 */
[C---:B----4-:R-:W-:Y:S01]  /*90d30*/  HMMA.16816.F32 R4, R12.reuse, R4, R8 ;  /* 0x000000040c04723c */ /* 0x050fe20000001808 */
[----:B------:R-:W0:Y:S11]  /*90d40*/  LDSM.16.MT88.4 R8, [R0+0x28100] ;  /* 0x028100000008783b */ /* 0x000e360000004200 */
[----:B------:R-:W-:Y:S11]  /*90d50*/  @!UPT UIADD3 URZ, URZ, URZ, URZ ;  /* 0x0000003f3f3ff290 */ /* 0x000ff6000fffe03f */
[----:B------:R-:W-:Y:S01]  /*90d60*/  STL.64 [R1+0xbb0], R4 ;  /* 0x000bb00401007387 */ /* 0x000fe20000100a00 */
[----:B------:R-:W-:Y:S02]  /*90d70*/  STL.64 [R1+0xbb8], R6 ;  /* 0x000bb80601007387 */ /* 0x000fe40000100a00 */
[----:B------:R-:W1:Y:S01]  /*90d80*/  LDSM.16.MT88.4 R4, [R0+0x2a100] ;  /* 0x02a100000004783b */ /* 0x000e620000004200 */
[----:B0-----:R-:W-:Y:S03]  /*90d90*/  STL.64 [R1+0x390], R8 ;  /* 0x0003900801007387 */ /* 0x001fe60000100a00 */
[----:B------:R-:W-:Y:S02]  /*90da0*/  STL.64 [R1+0x398], R10 ;  /* 0x0003980a01007387 */ /* 0x000fe40000100a00 */
[----:B------:R-:W0:Y:S01]  /*90db0*/  LDSM.16.MT88.4 R8, [R0+0x2c100] ;  /* 0x02c100000008783b */ /* 0x000e220000004200 */
[----:B-1----:R-:W-:Y:S03]  /*90dc0*/  STL.64 [R1+0x380], R4 ;  /* 0x0003800401007387 */ /* 0x002fe60000100a00 */
        /* <DEDUP_REMOVED lines=12> */
[----:B------:R2:W-:Y:S02]  /*90e90*/  STL.64 [R1+0x348], R6 ;  /* 0x0003480601007387 */ /* 0x0005e40000100a00 */
[----:B--2---:R-:W-:Y:S01]  /*90ea0*/  HMMA.16816.F32 R4, R12, R24, R16 ;  /* 0x000000180c04723c */ /* 0x004fe20000001810 */
[----:B------:R-:W1:Y:S04]  /*90eb0*/  LDSM.16.MT88.4 R12, [R0+0x2a180] ;  /* 0x02a18000000c783b */ /* 0x000e680000004200 */
[----:B------:R-:W-:Y:S04]  /*90ec0*/  LDSM.16.M88.4 R16, [R2+0x1a080] ;  /* 0x01a080000210783b */ /* 0x000fe80000000200 */
[----:B0-----:R-:W-:Y:S01]  /*90ed0*/  STL.64 [R1+0x330], R8 ;  /* 0x0003300801007387 */ /* 0x001fe20000100a00 */
[----:B------:R-:W-:Y:S02]  /*90ee0*/  STL.64 [R1+0x338], R10 ;  /* 0x0003380a01007387 */ /* 0x000fe40000100a00 */
[----:B------:R-:W0:Y:S01]  /*90ef0*/  LDSM.16.MT88.4 R8, [R0+0x2c180] ;  /* 0x02c180000008783b */ /* 0x000e220000004200 */
[----:B------:R-:W-:Y:S10]  /*90f00*/  LDSM.16.M88.4 R24, [R2+0x1e080] ;  /* 0x01e080000218783b */ /* 0x000ff40000000200 */
[----:B------:R-:W-:Y:S01]  /*90f10*/  STL.64 [R1+0xba0], R4 ;  /* 0x000ba00401007387 */ /* 0x000fe20000100a00 */
[----:B------:R-:W-:Y:S02]  /*90f20*/  STL.64 [R1+0xba8], R6 ;  /* 0x000ba80601007387 */ /* 0x000fe40000100a00 */
[----:B------:R2:W4:Y:S01]  /*90f30*/  LDSM.16.MT88.4 R4, [R0+0x2e180] ;  /* 0x02e180000004783b */ /* 0x0005220000004200 */
[----:B-1----:R-:W-:Y:S03]  /*90f40*/  STL.64 [R1+0x320], R12 ;  /* 0x0003200c01007387 */ /* 0x002fe60000100a00 */
[----:B------:R-:W-:Y:S02]  /*90f50*/  STL.64 [R1+0x328], R14 ;  /* 0x0003280e01007387 */ /* 0x000fe40000100a00 */
[----:B--2---:R-:W2:Y:S01]  /*90f60*/  LDL.LU R0, [R1+0x3c00] ;  /* 0x003c000001007983 */ /* 0x004ea20000300800 */
[----:B0-----:R-:W-:Y:S01]  /*90f70*/  STL.64 [R1+0x310], R8 ;  /* 0x0003100801007387 */ /* 0x001fe20000100a00 */
[----:B------:R-:W-:Y:S03]  /*90f80*/  STL.64 [R1+0x318], R10 ;  /* 0x0003180a01007387 */ /* 0x000fe60000100a00 */
[----:B----4-:R-:W-:Y:S01]  /*90f90*/  STL.64 [R1+0x300], R4 ;  /* 0x0003000401007387 */ /* 0x010fe20000100a00 */
[----:B------:R-:W-:Y:S03]  /*90fa0*/  STL.64 [R1+0x308], R6 ;  /* 0x0003080601007387 */ /* 0x000fe60000100a00 */
[----:B---3--:R-:W0:Y:S04]  /*90fb0*/  LDSM.16.MT88.4 R8, [R23+0x26000] ;  /* 0x026000001708783b */ /* 0x008e280000004200 */
[----:B------:R-:W1:Y:S04]  /*90fc0*/  LDSM.16.MT88.4 R12, [R23+0x28000] ;  /* 0x02800000170c783b */ /* 0x000e680000004200 */
[----:B------:R-:W3:Y:S04]  /*90fd0*/  LDSM.16.MT88.4 R4, [R23+0x2a000] ;  /* 0x02a000001704783b */ /* 0x000ee80000004200 */
[----:B0-----:R-:W-:Y:S01]  /*90fe0*/  STL.64 [R1+0x2f0], R8 ;  /* 0x0002f00801007387 */ /* 0x001fe20000100a00 */
[----:B------:R-:W-:Y:S02]  /*90ff0*/  STL.64 [R1+0x2f8], R10 ;  /* 0x0002f80a01007387 */ /* 0x000fe40000100a00 */
[----:B------:R-:W0:Y:S04]  /*91000*/  LDSM.16.MT88.4 R8, [R23+0x2c000] ;  /* 0x02c000001708783b */ /* 0x000e280000004200 */
[----:B-1----:R-:W-:Y:S01]  /*91010*/  STL.64 [R1+0x2e0], R12 ;  /* 0x0002e00c01007387 */ /* 0x002fe20000100a00 */
[----:B------:R-:W-:Y:S02]  /*91020*/  STL.64 [R1+0x2e8], R14 ;  /* 0x0002e80e01007387 */ /* 0x000fe40000100a00 */
[----:B------:R-:W1:Y:S04]  /*91030*/  LDSM.16.MT88.4 R12, [R23+0x2e000] ;  /* 0x02e00000170c783b */ /* 0x000e680000004200 */
[----:B---3--:R-:W-:Y:S02]  /*91040*/  STL.64 [R1+0x2d0], R4 ;  /* 0x0002d00401007387 */ /* 0x008fe40000100a00 */
[----:B------:R-:W-:Y:S02]  /*91050*/  STL.64 [R1+0x2d8], R6 ;  /* 0x0002d80601007387 */ /* 0x000fe40000100a00 */
[----:B------:R-:W3:Y:S04]  /*91060*/  LDSM.16.MT88.4 R4, [R23+0x26080] ;  /* 0x026080001704783b */ /* 0x000ee80000004200 */
[----:B0-----:R-:W-:Y:S01]  /*91070*/  STL.64 [R1+0x2c0], R8 ;  /* 0x0002c00801007387 */ /* 0x001fe20000100a00 */
[----:B------:R-:W-:Y:S02]  /*91080*/  STL.64 [R1+0x2c8], R10 ;  /* 0x0002c80a01007387 */ /* 0x000fe40000100a00 */
[----:B------:R-:W0:Y:S04]  /*91090*/  LDSM.16.MT88.4 R8, [R23+0x28080] ;  /* 0x028080001708783b */ /* 0x000e280000004200 */
[----:B-1----:R-:W-:Y:S01]  /*910a0*/  STL.64 [R1+0x2b0], R12 ;  /* 0x0002b00c01007387 */ /* 0x002fe20000100a00 */
[----:B------:R-:W-:Y:S02]  /*910b0*/  STL.64 [R1+0x2b8], R14 ;  /* 0x0002b80e01007387 */ /* 0x000fe40000100a00 */
[----:B------:R-:W1:Y:S04]  /*910c0*/  LDSM.16.MT88.4 R12, [R23+0x2a080] ;  /* 0x02a08000170c783b */ /* 0x000e680000004200 */
[----:B---3--:R-:W-:Y:S01]  /*910d0*/  STL.64 [R1+0x2a0], R4 ;  /* 0x0002a00401007387 */ /* 0x008fe20000100a00 */
[----:B------:R-:W-:Y:S04]  /*910e0*/  STL.64 [R1+0x2a8], R6 ;  /* 0x0002a80601007387 */ /* 0x000fe80000100a00 */
        /* <DEDUP_REMOVED lines=36> */
[----:B------:R-:W3:Y:S02]  /*91330*/  LDSM.16.MT88.4 R4, [R23+0x2e180] ;  /* 0x02e180001704783b */ /* 0x000ee40000004200 */
[----:B------:R-:W-:Y:S02]  /*91340*/  LDSM.16.M88.4 R20, [R2+0x1c080] ;  /* 0x01c080000214783b */ /* 0x000fe40000000200 */
[----:B0-----:R-:W-:Y:S02]  /*91350*/  STL.64 [R1+0x1c0], R8 ;  /* 0x0001c00801007387 */ /* 0x001fe40000100a00 */
[----:B------:R-:W-:Y:S02]  /*91360*/  STL.64 [R1+0x1c8], R10 ;  /* 0x0001c80a01007387 */ /* 0x000fe40000100a00 */
[----:B--2---:R-:W0:Y:S04]  /*91370*/  LDSM.16.M88.4 R8, [R0+0x80] ;  /* 0x000080000008783b */ /* 0x004e280000000200 */
[----:B-1----:R-:W-:Y:S01]  /*91380*/  STL.64 [R1+0x1b0], R12 ;  /* 0x0001b00c01007387 */ /* 0x002fe20000100a00 */
[----:B------:R-:W-:Y:S02]  /*91390*/  STL.64 [R1+0x1b8], R14 ;  /* 0x0001b80e01007387 */ /* 0x000fe40000100a00 */
[----:B------:R-:W1:Y:S04]  /*913a0*/  LDSM.16.M88.4 R12, [R0+0x2080] ;  /* 0x00208000000c783b */ /* 0x000e680000000200 */
[----:B---3--:R-:W-:Y:S02]  /*913b0*/  STL.64 [R1+0x1a0], R4 ;  /* 0x0001a00401007387 */ /* 0x008fe40000100a00 */
[----:B------:R-:W-:Y:S02]  /*913c0*/  STL.64 [R1+0x1a8], R6 ;  /* 0x0001a80601007387 */ /* 0x000fe40000100a00 */
[----:B------:R-:W2:Y:S04]  /*913d0*/  LDSM.16.M88.4 R4, [R0+0x4080] ;  /* 0x004080000004783b */ /* 0x000ea80000000200 */
[----:B0-----:R-:W-:Y:S01]  /*913e0*/  STL.64 [R1+0x190], R8 ;  /* 0x0001900801007387 */ /* 0x001fe20000100a00 */
[----:B------:R-:W-:Y:S02]  /*913f0*/  STL.64 [R1+0x198], R10 ;  /* 0x0001980a01007387 */ /* 0x000fe40000100a00 */
[----:B------:R-:W0:Y:S04]  /*91400*/  LDSM.16.M88.4 R8, [R0+0x6080] ;  /* 0x006080000008783b */ /* 0x000e280000000200 */
[----:B-1----:R-:W-:Y:S01]  /*91410*/  STL.64 [R1+0x180], R12 ;  /* 0x0001800c01007387 */ /* 0x002fe20000100a00 */
[----:B------:R-:W-:Y:S02]  /*91420*/  STL.64 [R1+0x188], R14 ;  /* 0x0001880e01007387 */ /* 0x000fe40000100a00 */
[----:B------:R-:W1:Y:S04]  /*91430*/  LDSM.16.M88.4 R12, [R0+0x8080] ;  /* 0x00808000000c783b */ /* 0x000e680000000200 */
[----:B--2---:R-:W-:Y:S01]  /*91440*/  STL.64 [R1+0x170], R4 ;  /* 0x0001700401007387 */ /* 0x004fe20000100a00 */
[----:B------:R-:W-:Y:S04]  /*91450*/  STL.64 [R1+0x178], R6 ;  /* 0x0001780601007387 */ /* 0x000fe80000100a00 */
[----:B------:R-:W2:Y:S04]  /*91460*/  LDSM.16.M88.4 R4, [R0+0xa080] ;  /* 0x00a080000004783b */ /* 0x000ea80000000200 */
[----:B0-----:R-:W-:Y:S01]  /*91470*/  STL.64 [R1+0x160], R8 ;  /* 0x0001600801007387 */ /* 0x001fe20000100a00 */
[----:B------:R-:W-:Y:S02]  /*91480*/  STL.64 [R1+0x168], R10 ;  /* 0x0001680a01007387 */ /* 0x000fe40000100a00 */
[----:B------:R-:W0:Y:S04]  /*91490*/  LDSM.16.M88.4 R8, [R0+0xc080] ;  /* 0x00c080000008783b */ /* 0x000e280000000200 */
[----:B-1----:R-:W-:Y:S01]  /*914a0*/  STL.64 [R1+0x150], R12 ;  /* 0x0001500c01007387 */ /* 0x002fe20000100a00 */
[----:B------:R-:W-:Y:S02]  /*914b0*/  STL.64 [R1+0x158], R14 ;  /* 0x0001580e01007387 */ /* 0x000fe40000100a00 */
[----:B------:R-:W1:Y:S04]  /*914c0*/  LDSM.16.M88.4 R12, [R0+0xe080] ;  /* 0x00e08000000c783b */ /* 0x000e680000000200 */
[----:B--2---:R-:W-:Y:S02]  /*914d0*/  STL.64 [R1+0x140], R4 ;  /* 0x0001400401007387 */ /* 0x004fe40000100a00 */
        /* <DEDUP_REMOVED lines=22> */
[----:B------:R0:W3:Y:S04]  /*91640*/  LDSM.16.M88.4 R8, [R0+0x1e080] ;  /* 0x01e080000008783b */ /* 0x0000e80000000200 */
[----:B-1----:R-:W-:Y:S01]  /*91650*/  STL.64 [R1+0xc0], R12 ;  /* 0x0000c00c01007387 */ /* 0x002fe20000100a00 */
[----:B------:R-:W-:Y:S02]  /*91660*/  STL.64 [R1+0xc8], R14 ;  /* 0x0000c80e01007387 */ /* 0x000fe40000100a00 */
[----:B------:R-:W1:Y:S02]  /*91670*/  LDSM.16.M88.4 R12, [R2+0x80] ;  /* 0x00008000020c783b */ /* 0x000e640000000200 */
[----:B0-----:R0:W5:Y:S02]  /*91680*/  LDL.LU R0, [R1+0x3bfc] ;  /* 0x003bfc0001007983 */ /* 0x0011640000300800 */
[----:B--2---:R-:W-:Y:S02]  /*91690*/  STL.64 [R1+0xb0], R4 ;  /* 0x0000b00401007387 */ /* 0x004fe40000100a00 */
[----:B------:R-:W-:Y:S02]  /*916a0*/  STL.64 [R1+0xb8], R6 ;  /* 0x0000b80601007387 */ /* 0x000fe40000100a00 */
[----:B------:R-:W2:Y:S04]  /*916b0*/  LDSM.16.M88.4 R4, [R2+0x2080] ;  /* 0x002080000204783b */ /* 0x000ea80000000200 */
[----:B---3--:R-:W-:Y:S01]  /*916c0*/  STL.64 [R1+0xa0], R8 ;  /* 0x0000a00801007387 */ /* 0x008fe20000100a00 */
[----:B------:R-:W-:Y:S02]  /*916d0*/  STL.64 [R1+0xa8], R10 ;  /* 0x0000a80a01007387 */ /* 0x000fe40000100a00 */
[----:B------:R-:W3:Y:S04]  /*916e0*/  LDSM.16.M88.4 R8, [R2+0x4080] ;  /* 0x004080000208783b */ /* 0x000ee80000000200 */
[----:B-1----:R-:W-:Y:S01]  /*916f0*/  STL.64 [R1+0x90], R12 ;  /* 0x0000900c01007387 */ /* 0x002fe20000100a00 */
[----:B------:R-:W-:Y:S02]  /*91700*/  STL.64 [R1+0x98], R14 ;  /* 0x0000980e01007387 */ /* 0x000fe40000100a00 */
[----:B------:R-:W1:Y:S02]  /*91710*/  LDSM.16.M88.4 R12, [R2+0x6080] ;  /* 0x00608000020c783b */ /* 0x000e640000000200 */
[----:B--2---:R-:W-:Y:S02]  /*91720*/  STL.64 [R1+0x80], R4 ;  /* 0x0000800401007387 */ /* 0x004fe40000100a00 */
[----:B------:R-:W-:Y:S02]  /*91730*/  STL.64 [R1+0x88], R6 ;  /* 0x0000880601007387 */ /* 0x000fe40000100a00 */
[----:B------:R-:W2:Y:S01]  /*91740*/  LDSM.16.M88.4 R4, [R2+0x8080] ;  /* 0x008080000204783b */ /* 0x000ea20000000200 */
[----:B---3--:R-:W-:Y:S03]  /*91750*/  STL.64 [R1+0x70], R8 ;  /* 0x0000700801007387 */ /* 0x008fe60000100a00 */
        /* <DEDUP_REMOVED lines=19> */
[----:B-1----:R-:W-:Y:S02]  /*91890*/  STL.64 [R1], R12 ;  /* 0x0000000c01007387 */ /* 0x002fe40000100a00 */
[----:B------:R-:W-:Y:S01]  /*918a0*/  STL.64 [R1+0x8], R14 ;  /* 0x0000080e01007387 */ /* 0x000fe20000100a00 */
[----:B------:R-:W1:Y:S04]  /*918b0*/  LDSM.16.M88.4 R8, [R2+0x16080] ;  /* 0x016080000208783b */ /* 0x000e680000000200 */
[----:B------:R3:W4:Y:S04]  /*918c0*/  LDSM.16.M88.4 R12, [R2+0x18080] ;  /* 0x01808000020c783b */ /* 0x0007280000000200 */
[----:B---3--:R-:W3:Y:S02]  /*918d0*/  S2R R2, SR_TID.X ;  /* 0x0000000000027919 */ /* 0x008ee40000002100 */
[----:B---3--:R-:W-:-:S05]  /*918e0*/  LOP3.LUT R2, R2, 0x7f, RZ, 0xc0, !PT ;  /* 0x0000007f02027812 */ /* 0x008fca00078ec0ff */
[----:B------:R-:W-:-:S06]  /*918f0*/  IMAD.SHL.U32 R2, R2, 0x2, RZ ;  /* 0x0000000202027824 */ /* 0x000fcc00078e00ff */
[----:B0-2---:R-:W2:Y:S04]  /*91900*/  LDL.LU R2, [R1+0x764] ;  /* 0x0007640001027983 */ /* 0x005ea80000300800 */
[----:B-----5:R0:W-:Y:S04]  /*91910*/  STL [R1+0x9b74], R28 ;  /* 0x009b741c01007387 */ /* 0x0201e80000100800 */
[----:B0-----:R-:W3:Y:S04]  /*91920*/  LDL.LU R28, [R1+0x760] ;  /* 0x00076000011c7983 */ /* 0x001ee80000300800 */
[----:B------:R0:W-:Y:S04]  /*91930*/  STL [R1+0x9b70], R3 ;  /* 0x009b700301007387 */ /* 0x0001e80000100800 */
[----:B0---4-:R-:W4:Y:S04]  /*91940*/  LDL.LU R3, [R1+0x25c] ;  /* 0x00025c0001037983 */ /* 0x011f280000300800 */
[----:B------:R0:W-:Y:S04]  /*91950*/  STL [R1+0x7448], R4 ;  /* 0x0074480401007387 */ /* 0x0001e80000100800 */
[----:B0-----:R-:W2:Y:S04]  /*91960*/  LDL.LU R4, [R1+0x258] ;  /* 0x0002580001047983 */ /* 0x001ea80000300800 */
[----:B------:R0:W-:Y:S04]  /*91970*/  STL [R1+0x7444], R5 ;  /* 0x0074440501007387 */ /* 0x0001e80000100800 */
[----:B0-----:R-:W2:Y:S04]  /*91980*/  LDL.LU R5, [R1+0x254] ;  /* 0x0002540001057983 */ /* 0x001ea80000300800 */
[----:B------:R0:W-:Y:S04]  /*91990*/  STL [R1+0x62bc], R12 ;  /* 0x0062bc0c01007387 */ /* 0x0001e80000100800 */
[----:B0-----:R-:W2:Y:S04]  /*919a0*/  LDL.LU R12, [R1+0x250] ;  /* 0x00025000010c7983 */ /* 0x001ea80000300800 */
[----:B------:R-:W-:Y:S04]  /*919b0*/  STL [R1+0x62b8], R13 ;  /* 0x0062b80d01007387 */ /* 0x000fe80000100800 */
[----:B------:R-:W-:Y:S04]  /*919c0*/  STL [R1+0x61ac], R16 ;  /* 0x0061ac1001007387 */ /* 0x000fe80000100800 */
[----:B------:R-:W-:Y:S04]  /*919d0*/  STL [R1+0x61a8], R17 ;  /* 0x0061a81101007387 */ /* 0x000fe80000100800 */
[----:B------:R-:W-:Y:S04]  /*919e0*/  STL [R1+0x52b4], R26 ;  /* 0x0052b41a01007387 */ /* 0x000fe80000100800 */
[----:B------:R-:W-:Y:S04]  /*919f0*/  STL [R1+0x52b0], R27 ;  /* 0x0052b01b01007387 */ /* 0x000fe80000100800 */
[----:B------:R0:W-:Y:S04]  /*91a00*/  STL.64 [R1+0x6598], R24 ;  /* 0x0065981801007387 */ /* 0x0001e80000100a00 */
[----:B0-----:R-:W2:Y:S04]  /*91a10*/  LDL.LU.64 R24, [R1+0x7c0] ;  /* 0x0007c00001187983 */ /* 0x001ea80000300a00 */
[----:B------:R-:W2:Y:S04]  /*91a20*/  LDL.LU.64 R26, [R1+0x7c8] ;  /* 0x0007c800011a7983 */ /* 0x000ea80000300a00 */
[----:B--2---:R0:W-:Y:S04]  /*91a30*/  STL.64 [R1+0x9ee0], R26 ;  /* 0x009ee01a01007387 */ /* 0x0041e80000100a00 */
[----:B------:R-:W-:Y:S04]  /*91a40*/  STL.64 [R1+0x9ed8], R24 ;  /* 0x009ed81801007387 */ /* 0x000fe80000100a00 */
[----:B------:R2:W-:Y:S04]  /*91a50*/  STL [R1+0x5160], R18 ;  /* 0x0051601201007387 */ /* 0x0005e80000100800 */
[----:B------:R-:W-:Y:S01]  /*91a60*/  STL [R1+0x502c], R14 ;  /* 0x00502c0e01007387 */ /* 0x000fe20000100800 */
[----:B0-----:R-:W-:-:S03]  /*91a70*/  IMAD.MOV.U32 R27, RZ, RZ, R12 ;  /* 0x000000ffff1b7224 */ /* 0x001fc600078e000c */
[----:B------:R-:W-:Y:S04]  /*91a80*/  STL [R1+0x5028], R15 ;  /* 0x0050280f01007387 */ /* 0x000fe80000100800 */
[----:B------:R0:W-:Y:S04]  /*91a90*/  STL [R1+0x5010], R19 ;  /* 0x0050101301007387 */ /* 0x0001e80000100800 */
[----:B------:R-:W3:Y:S04]  /*91aa0*/  LDL.LU R16, [R1+0x7a0] ;  /* 0x0007a00001107983 */ /* 0x000ee80000300800 */
[----:B------:R-:W3:Y:S04]  /*91ab0*/  LDL.LU R17, [R1+0x7a4] ;  /* 0x0007a40001117983 */ /* 0x000ee80000300800 */
[----:B--2---:R-:W2:Y:S04]  /*91ac0*/  LDL R18, [R1+0x7a8] ;  /* 0x0007a80001127983 */ /* 0x004ea80000100800 */
[----:B0-----:R-:W2:Y:S04]  /*91ad0*/  LDL R19, [R1+0x7ac] ;  /* 0x0007ac0001137983 */ /* 0x001ea80000100800 */
[----:B--2---:R-:W-:Y:S04]  /*91ae0*/  STL.64 [R1+0x9ed0], R18 ;  /* 0x009ed01201007387 */ /* 0x004fe80000100a00 */
[----:B---3--:R-:W-:Y:S04]  /*91af0*/  STL.64 [R1+0x9ec8], R16 ;  /* 0x009ec81001007387 */ /* 0x008fe80000100a00 */
[----:B------:R-:W2:Y:S04]  /*91b00*/  LDL.LU.64 R12, [R1+0x770] ;  /* 0x00077000010c7983 */ /* 0x000ea80000300a00 */
[----:B--2---:R-:W-:Y:S04]  /*91b10*/  STL.64 [R1+0x9ee8], R12 ;  /* 0x009ee80c01007387 */ /* 0x004fe80000100a00 */
[----:B------:R-:W-:Y:S04]  /*91b20*/  STL [R1+0x4f54], R22 ;  /* 0x004f541601007387 */ /* 0x000fe80000100800 */
[----:B------:R-:W-:Y:S04]  /*91b30*/  STL [R1+0x4f50], R23 ;  /* 0x004f501701007387 */ /* 0x000fe80000100800 */
[----:B------:R0:W-:Y:S04]  /*91b40*/  STL.64 [R1+0x6218], R20 ;  /* 0x0062181401007387 */ /* 0x0001e80000100a00 */
[----:B0-----:R-:W2:Y:S04]  /*91b50*/  LDL.LU R20, [R1+0x710] ;  /* 0x0007100001147983 */ /* 0x001ea80000300800 */
[----:B------:R-:W2:Y:S04]  /*91b60*/  LDL.LU R21, [R1+0x714] ;  /* 0x0007140001157983 */ /* 0x000ea80000300800 */
[----:B--2---:R-:W-:Y:S04]  /*91b70*/  STL.64 [R1+0x9f50], R20 ;  /* 0x009f501401007387 */ /* 0x004fe80000100a00 */
[----:B------:R-:W2:Y:S04]  /*91b80*/  LDL.LU R12, [R1+0x1ba0] ;  /* 0x001ba000010c7983 */ /* 0x000ea80000300800 */
[----:B------:R-:W2:Y:S04]  /*91b90*/  LDL.LU R13, [R1+0x1ba4] ;  /* 0x001ba400010d7983 */ /* 0x000ea80000300800 */
[----:B------:R-:W3:Y:S04]  /*91ba0*/  LDL.LU R14, [R1+0x1ba8] ;  /* 0x001ba800010e7983 */ /* 0x000ee80000300800 */
[----:B------:R-:W3:Y:S04]  /*91bb0*/  LDL.LU R15, [R1+0x1bac] ;  /* 0x001bac00010f7983 */ /* 0x000ee80000300800 */
[----:B---3--:R-:W-:Y:S04]  /*91bc0*/  STL.64 [R1+0x9ef8], R14 ;  /* 0x009ef80e01007387 */ /* 0x008fe80000100a00 */
[----:B--2---:R0:W-:Y:S04]  /*91bd0*/  STL.64 [R1+0x9ef0], R12 ;  /* 0x009ef00c01007387 */ /* 0x0041e80000100a00 */
[----:B0-----:R-:W2:Y:S01]  /*91be0*/  LDL.64 R12, [R1+0x7e0] ;  /* 0x0007e000010c7983 */ /* 0x001ea20000100a00 */
[----:B------:R-:W-:-:S02]  /*91bf0*/  IMAD.MOV.U32 R14, RZ, RZ, R4 ;  /* 0x000000ffff0e7224 */ /* 0x000fc400078e0004 */
[----:B----4-:R-:W-:Y:S01]  /*91c00*/  IMAD.MOV.U32 R15, RZ, RZ, R3 ;  /* 0x000000ffff0f7224 */ /* 0x010fe200078e0003 */
[----:B--2---:R0:W-:Y:S04]  /*91c10*/  STL.64 [R1+0x9f08], R12 ;  /* 0x009f080c01007387 */ /* 0x0041e80000100a00 */
[----:B------:R-:W2:Y:S01]  /*91c20*/  LDL.64 R24, [R1+0x7d0] ;  /* 0x0007d00001187983 */ /* 0x000ea20000100a00 */
[----:B0-----:R-:W-:Y:S02]  /*91c30*/  IMAD.MOV.U32 R12, RZ, RZ, R27 ;  /* 0x000000ffff0c7224 */ /* 0x001fe400078e001b */
[----:B------:R-:W-:Y:S01]  /*91c40*/  IMAD.MOV.U32 R13, RZ, RZ, R5 ;  /* 0x000000ffff0d7224 */ /* 0x000fe200078e0005 */
[----:B--2---:R0:W-:Y:S04]  /*91c50*/  STL.64 [R1+0x9f00], R24 ;  /* 0x009f001801007387 */ /* 0x0041e80000100a00 */
[----:B0-----:R-:W2:Y:S04]  /*91c60*/  LDL.LU R24, [R1+0x1bb0] ;  /* 0x001bb00001187983 */ /* 0x001ea80000300800 */
[----:B------:R-:W2:Y:S04]  /*91c70*/  LDL.LU R25, [R1+0x1bb4] ;  /* 0x001bb40001197983 */ /* 0x000ea80000300800 */
[----:B------:R-:W3:Y:S04]  /*91c80*/  LDL.LU R26, [R1+0x1bb8] ;  /* 0x001bb800011a7983 */ /* 0x000ee80000300800 */
[----:B------:R-:W3:Y:S04]  /*91c90*/  LDL.LU R27, [R1+0x1bbc] ;  /* 0x001bbc00011b7983 */ /* 0x000ee80000300800 */
[----:B---3--:R-:W-:Y:S04]  /*91ca0*/  STL.64 [R1+0x9f18], R26 ;  /* 0x009f181a01007387 */ /* 0x008fe80000100a00 */
[----:B--2---:R0:W-:Y:S04]  /*91cb0*/  STL.64 [R1+0x9f10], R24 ;  /* 0x009f101801007387 */ /* 0x0041e80000100a00 */
[----:B0-----:R-:W2:Y:S04]  /*91cc0*/  LDL R24, [R1+0x6f0] ;  /* 0x0006f00001187983 */ /* 0x001ea80000100800 */
[----:B------:R-:W2:Y:S04]  /*91cd0*/  LDL R25, [R1+0x6f4] ;  /* 0x0006f40001197983 */ /* 0x000ea80000100800 */
[----:B--2---:R0:W-:Y:S04]  /*91ce0*/  STL.64 [R1+0x9f30], R24 ;  /* 0x009f301801007387 */ /* 0x0041e80000100a00 */
[----:B------:R2:W-:Y:S04]  /*91cf0*/  STL [R1+0x4f4c], R6 ;  /* 0x004f4c0601007387 */ /* 0x0005e80000100800 */
[----:B------:R3:W-:Y:S04]  /*91d00*/  STL [R1+0x4f48], R7 ;  /* 0x004f480701007387 */ /* 0x0007e80000100800 */
[----:B0-----:R-:W4:Y:S04]  /*91d10*/  LDL R24, [R1+0x700] ;  /* 0x0007000001187983 */ /* 0x001f280000100800 */
[----:B------:R-:W4:Y:S04]  /*91d20*/  LDL R25, [R1+0x704] ;  /* 0x0007040001197983 */ /* 0x000f280000100800 */
[----:B--2---:R-:W2:Y:S04]  /*91d30*/  LDL R6, [R1+0x768] ;  /* 0x0007680001067983 */ /* 0x004ea80000100800 */
[----:B---3--:R-:W2:Y:S04]  /*91d40*/  LDL R7, [R1+0x76c] ;  /* 0x00076c0001077983 */ /* 0x008ea80000100800 */
[----:B----4-:R0:W-:Y:S04]  /*91d50*/  STL.64 [R1+0x9f48], R24 ;  /* 0x009f481801007387 */ /* 0x0101e80000100a00 */
[----:B------:R-:W3:Y:S04]  /*91d60*/  LDL.LU R16, [R1+0x1b90] ;  /* 0x001b900001107983 */ /* 0x000ee80000300800 */
[----:B------:R-:W3:Y:S04]  /*91d70*/  LDL.LU R17, [R1+0x1b94] ;  /* 0x001b940001117983 */ /* 0x000ee80000300800 */
[----:B------:R-:W4:Y:S04]  /*91d80*/  LDL.LU R18, [R1+0x1b98] ;  /* 0x001b980001127983 */ /* 0x000f280000300800 */
[----:B------:R-:W4:Y:S04]  /*91d90*/  LDL.LU R19, [R1+0x1b9c] ;  /* 0x001b9c0001137983 */ /* 0x000f280000300800 */
[----:B0-----:R-:W2:Y:S04]  /*91da0*/  LDL.LU R24, [R1+0x8a0] ;  /* 0x0008a00001187983 */ /* 0x001ea80000300800 */
[----:B------:R-:W2:Y:S04]  /*91db0*/  LDL.LU R25, [R1+0x8a4] ;  /* 0x0008a40001197983 */ /* 0x000ea80000300800 */
[----:B------:R-:W2:Y:S04]  /*91dc0*/  LDL.LU R26, [R1+0x8a8] ;  /* 0x0008a800011a7983 */ /* 0x000ea80000300800 */
[----:B------:R-:W2:Y:S04]  /*91dd0*/  LDL.LU R27, [R1+0x8ac] ;  /* 0x0008ac00011b7983 */ /* 0x000ea80000300800 */
[----:B--2---:R-:W-:Y:S04]  /*91de0*/  STL.64 [R1+0x9f60], R26 ;  /* 0x009f601a01007387 */ /* 0x004fe80000100a00 */
[----:B------:R-:W-:Y:S04]  /*91df0*/  STL.64 [R1+0x9f58], R24 ;  /* 0x009f581801007387 */ /* 0x000fe80000100a00 */
[----:B------:R-:W2:Y:S04]  /*91e00*/  LDL R20, [R1+0x720] ;  /* 0x0007200001147983 */ /* 0x000ea80000100800 */
[----:B------:R-:W2:Y:S04]  /*91e10*/  LDL R21, [R1+0x724] ;  /* 0x0007240001157983 */ /* 0x000ea80000100800 */
[----:B--2---:R0:W-:Y:S04]  /*91e20*/  STL.64 [R1+0x9f68], R20 ;  /* 0x009f681401007387 */ /* 0x0041e80000100a00 */
[----:B0-----:R-:W2:Y:S04]  /*91e30*/  LDL.LU R20, [R1+0x880] ;  /* 0x0008800001147983 */ /* 0x001ea80000300800 */
[----:B------:R-:W2:Y:S04]  /*91e40*/  LDL.LU R21, [R1+0x884] ;  /* 0x0008840001157983 */ /* 0x000ea80000300800 */
[----:B------:R-:W2:Y:S04]  /*91e50*/  LDL.LU R22, [R1+0x888] ;  /* 0x0008880001167983 */ /* 0x000ea80000300800 */
[----:B------:R-:W2:Y:S04]  /*91e60*/  LDL.LU R23, [R1+0x88c] ;  /* 0x00088c0001177983 */ /* 0x000ea80000300800 */
[----:B--2---:R-:W-:Y:S04]  /*91e70*/  STL.64 [R1+0x9f78], R22 ;  /* 0x009f781601007387 */ /* 0x004fe80000100a00 */
[----:B------:R0:W-:Y:S04]  /*91e80*/  STL.64 [R1+0x9f70], R20 ;  /* 0x009f701401007387 */ /* 0x0001e80000100a00 */
[----:B0-----:R-:W2:Y:S04]  /*91e90*/  LDL R20, [R1+0x740] ;  /* 0x0007400001147983 */ /* 0x001ea80000100800 */
[----:B------:R-:W2:Y:S04]  /*91ea0*/  LDL R21, [R1+0x744] ;  /* 0x0007440001157983 */ /* 0x000ea80000100800 */
[----:B------:R-:W2:Y:S04]  /*91eb0*/  LDL.LU R24, [R1+0x890] ;  /* 0x0008900001187983 */ /* 0x000ea80000300800 */
[----:B------:R-:W2:Y:S04]  /*91ec0*/  LDL.LU R25, [R1+0x894] ;  /* 0x0008940001197983 */ /* 0x000ea80000300800 */
[----:B------:R-:W2:Y:S04]  /*91ed0*/  LDL.LU R26, [R1+0x898] ;  /* 0x00089800011a7983 */ /* 0x000ea80000300800 */
[----:B------:R-:W2:Y:S04]  /*91ee0*/  LDL.LU R27, [R1+0x89c] ;  /* 0x00089c00011b7983 */ /* 0x000ea80000300800 */
[----:B--2---:R-:W-:Y:S04]  /*91ef0*/  STL.64 [R1+0x9f88], R26 ;  /* 0x009f881a01007387 */ /* 0x004fe80000100a00 */
[----:B------:R0:W-:Y:S04]  /*91f00*/  STL.64 [R1+0x9f80], R24 ;  /* 0x009f801801007387 */ /* 0x0001e80000100a00 */
[----:B0-----:R-:W2:Y:S04]  /*91f10*/  LDL.LU R24, [R1+0x870] ;  /* 0x0008700001187983 */ /* 0x001ea80000300800 */
[----:B------:R-:W2:Y:S04]  /*91f20*/  LDL.LU R25, [R1+0x874] ;  /* 0x0008740001197983 */ /* 0x000ea80000300800 */
[----:B------:R-:W2:Y:S04]  /*91f30*/  LDL.LU R26, [R1+0x878] ;  /* 0x00087800011a7983 */ /* 0x000ea80000300800 */
[----:B------:R-:W2:Y:S04]  /*91f40*/  LDL.LU R27, [R1+0x87c] ;  /* 0x00087c00011b7983 */ /* 0x000ea80000300800 */
[----:B----4-:R-:W-:Y:S04]  /*91f50*/  STL.64 [R1+0x9f28], R18 ;  /* 0x009f281201007387 */ /* 0x010fe80000100a00 */
[----:B---3--:R0:W-:Y:S04]  /*91f60*/  STL.64 [R1+0x9f20], R16 ;  /* 0x009f201001007387 */ /* 0x0081e80000100a00 */
[----:B0-----:R-:W3:Y:S04]  /*91f70*/  LDL.LU R16, [R1+0x8b0] ;  /* 0x0008b00001107983 */ /* 0x001ee80000300800 */
[----:B------:R-:W3:Y:S04]  /*91f80*/  LDL.LU R17, [R1+0x8b4] ;  /* 0x0008b40001117983 */ /* 0x000ee80000300800 */
[----:B------:R-:W4:Y:S04]  /*91f90*/  LDL.LU R18, [R1+0x8b8] ;  /* 0x0008b80001127983 */ /* 0x000f280000300800 */
[----:B------:R-:W4:Y:S01]  /*91fa0*/  LDL.LU R19, [R1+0x8bc] ;  /* 0x0008bc0001137983 */ /* 0x000f220000300800 */
[----:B------:R-:W-:-:S02]  /*91fb0*/  IMAD.MOV.U32 R4, RZ, RZ, R28 ;  /* 0x000000ffff047224 */ /* 0x000fc400078e001c */
[----:B------:R-:W-:Y:S01]  /*91fc0*/  IMAD.MOV.U32 R5, RZ, RZ, R2 ;  /* 0x000000ffff057224 */ /* 0x000fe200078e0002 */
[----:B----4-:R-:W-:Y:S04]  /*91fd0*/  STL.64 [R1+0x9f40], R18 ;  /* 0x009f401201007387 */ /* 0x010fe80000100a00 */
[----:B---3--:R0:W-:Y:S04]  /*91fe0*/  STL.64 [R1+0x9f38], R16 ;  /* 0x009f381001007387 */ /* 0x0081e80000100a00 */
[----:B0-----:R-:W3:Y:S04]  /*91ff0*/  LDL.LU R16, [R1+0x8c0] ;  /* 0x0008c00001107983 */ /* 0x001ee80000300800 */
[----:B------:R-:W3:Y:S04]  /*92000*/  LDL.LU R17, [R1+0x8c4] ;  /* 0x0008c40001117983 */ /* 0x000ee80000300800 */
[----:B------:R-:W3:Y:S04]  /*92010*/  LDL.LU R18, [R1+0x8c8] ;  /* 0x0008c80001127983 */ /* 0x000ee80000300800 */
[----:B------:R-:W3:Y:S04]  /*92020*/  LDL.LU R19, [R1+0x8cc] ;  /* 0x0008cc0001137983 */ /* 0x000ee80000300800 */
[----:B------:R-:W-:Y:S04]  /*92030*/  STL.64 [R1+0x9e90], R6 ;  /* 0x009e900601007387 */ /* 0x000fe80000100a00 */
[----:B------:R0:W-:Y:S04]  /*92040*/  STL.64 [R1+0x9e88], R4 ;  /* 0x009e880401007387 */ /* 0x0001e80000100a00 */
[----:B0-----:R-:W4:Y:S04]  /*92050*/  LDL.64 R4, [R1+0x7b0] ;  /* 0x0007b00001047983 */ /* 0x001f280000100a00 */
[----:B-1----:R-:W-:Y:S04]  /*92060*/  STL [R1+0x4f2c], R10 ;  /* 0x004f2c0a01007387 */ /* 0x002fe80000100800 */
[----:B------:R-:W-:Y:S04]  /*92070*/  STL [R1+0x4f28], R11 ;  /* 0x004f280b01007387 */ /* 0x000fe80000100800 */
[----:B------:R0:W-:Y:S04]  /*92080*/  STL.64 [R1+0x62f0], R8 ;  /* 0x0062f00801007387 */ /* 0x0001e80000100a00 */
[----:B0-----:R-:W3:Y:S04]  /*92090*/  LDL.LU R8, [R1+0x730] ;  /* 0x0007300001087983 */ /* 0x001ee80000300800 */
[----:B------:R-:W3:Y:S04]  /*920a0*/  LDL.LU R9, [R1+0x734] ;  /* 0x0007340001097983 */ /* 0x000ee80000300800 */
[----:B------:R-:W3:Y:S01]  /*920b0*/  LDL.LU R10, [R1+0x738] ;  /* 0x00073800010a7983 */ /* 0x000ee20000300800 */
[C---:B--2---:R-:W-:Y:S03]  /*920c0*/  HMMA.16816.F32 R20, R12.reuse, R20, R24 ;  /* 0x000000140c14723c */ /* 0x044fe60000001818 */
[----:B---3--:R-:W-:Y:S04]  /*920d0*/  STL [R1+0x9a18], R10 ;  /* 0x009a180a01007387 */ /* 0x008fe80000100800 */
[----:B------:R-:W2:Y:S04]  /*920e0*/  LDL.LU R11, [R1+0x73c] ;  /* 0x00073c00010b7983 */ /* 0x000ea80000300800 */
[----:B--2---:R-:W-:Y:S04]  /*920f0*/  STL [R1+0x9a1c], R11 ;  /* 0x009a1c0b01007387 */ /* 0x004fe80000100800 */
[----:B------:R-:W-:Y:S04]  /*92100*/  STL [R1+0x3e50], R0 ;  /* 0x003e500001007387 */ /* 0x000fe80000100800 */
[----:B------:R-:W2:Y:S04]  /*92110*/  LDL.LU.64 R26, [R1+0x9f88] ;  /* 0x009f8800011a7983 */ /* 0x000ea80000300a00 */
[----:B------:R-:W2:Y:S04]  /*92120*/  LDL.LU.64 R24, [R1+0x9f80] ;  /* 0x009f800001187983 */ /* 0x000ea80000300a00 */
[----:B------:R-:W-:Y:S04]  /*92130*/  STL.64 [R1+0xb90], R20 ;  /* 0x000b901401007387 */ /* 0x000fe80000100a00 */
[----:B------:R0:W-:Y:S04]  /*92140*/  STL.64 [R1+0xb98], R22 ;  /* 0x000b981601007387 */ /* 0x0001e80000100a00 */
[----:B0-----:R-:W3:Y:S04]  /*92150*/  LDL.LU.64 R22, [R1+0x9f78] ;  /* 0x009f780001167983 */ /* 0x001ee80000300a00 */
[----:B------:R-:W3:Y:S02]  /*92160*/  LDL.LU.64 R20, [R1+0x9f70] ;  /* 0x009f700001147983 */ /* 0x000ee40000300a00 */
[C---:B---3--:R-:W-:Y:S11]  /*92170*/  HMMA.16816.F32 R20, R12.reuse, R8, R20 ;  /* 0x000000080c14723c */ /* 0x048ff60000001814 */
[----:B------:R-:W-:Y:S11]  /*92180*/  @!UPT UIADD3 URZ, URZ, URZ, URZ ;  /* 0x0000003f3f3ff290 */ /* 0x000ff6000fffe03f */
[----:B------:R-:W-:Y:S01]  /*92190*/  @!UPT UIADD3 URZ, URZ, URZ, URZ ;  /* 0x0000003f3f3ff290 */ /* 0x000fe2000fffe03f */
[----:B------:R0:W-:Y:S04]  /*921a0*/  STL.64 [R1+0xb80], R20 ;  /* 0x000b801401007387 */ /* 0x0001e80000100a00 */
[----:B------:R-:W-:Y:S04]  /*921b0*/  STL.64 [R1+0xb88], R22 ;  /* 0x000b881601007387 */ /* 0x000fe80000100a00 */
[----:B0-----:R-:W2:Y:S04]  /*921c0*/  LDL.LU.64 R20, [R1+0x9f68] ;  /* 0x009f680001147983 */ /* 0x001ea80000300a00 */
[----:B------:R0:W-:Y:S04]  /*921d0*/  STL.64 [R1+0x9e70], R8 ;  /* 0x009e700801007387 */ /* 0x0001e80000100a00 */
[----:B------:R-:W3:Y:S04]  /*921e0*/  LDL.64 R10, [R1+0x5f8] ;  /* 0x0005f800010a7983 */ /* 0x000ee80000100a00 */
[----:B0-----:R-:W3:Y:S01]  /*921f0*/  LDL.64 R8, [R1+0x5f0] ;  /* 0x0005f00001087983 */ /* 0x001ee20000100a00 */
[C---:B--2---:R-:W-:Y:S03]  /*92200*/  HMMA.16816.F32 R20, R12.reuse, R20, R24 ;  /* 0x000000140c14723c */ /* 0x044fe60000001818 */
[----:B------:R-:W2:Y:S04]  /*92210*/  LDL.LU.64 R26, [R1+0x9f60] ;  /* 0x009f6000011a7983 */ /* 0x000ea80000300a00 */
[----:B------:R-:W2:Y:S11]  /*92220*/  LDL.LU.64 R24, [R1+0x9f58] ;  /* 0x009f580001187983 */ /* 0x000eb60000300a00 */
[----:B------:R-:W-:Y:S05]  /*92230*/  @!UPT UIADD3 URZ, URZ, URZ, URZ ;  /* 0x0000003f3f3ff290 */ /* 0x000fea000fffe03f */
[----:B------:R0:W-:Y:S04]  /*92240*/  STL.64 [R1+0xb70], R20 ;  /* 0x000b701401007387 */ /* 0x0001e80000100a00 */
[----:B------:R-:W-:Y:S04]  /*92250*/  STL.64 [R1+0xb78], R22 ;  /* 0x000b781601007387 */ /* 0x000fe80000100a00 */
[----:B0-----:R-:W2:Y:S02]  /*92260*/  LDL.LU.64 R20, [R1+0x9f50] ;  /* 0x009f500001147983 */ /* 0x001ea40000300a00 */
[C---:B--2---:R-:W-:Y:S11]  /*92270*/  HMMA.16816.F32 R24, R12.reuse, R20, R24 ;  /* 0x000000140c18723c */ /* 0x044ff60000001818 */
[----:B------:R-:W-:Y:S11]  /*92280*/  @!UPT UIADD3 URZ, URZ, URZ, URZ ;  /* 0x0000003f3f3ff290 */ /* 0x000ff6000fffe03f */
[----:B------:R-:W-:Y:S01]  /*92290*/  @!UPT UIADD3 URZ, URZ, URZ, URZ ;  /* 0x0000003f3f3ff290 */ /* 0x000fe2000fffe03f */
[----:B------:R0:W-:Y:S04]  /*922a0*/  STL.64 [R1+0xb60], R24 ;  /* 0x000b601801007387 */ /* 0x0001e80000100a00 */
[----:B------:R1:W-:Y:S04]  /*922b0*/  STL.64 [R1+0xb68], R26 ;  /* 0x000b681a01007387 */ /* 0x0003e80000100a00 */
[----:B0-----:R-:W1:Y:S02]  /*922c0*/  LDL.LU.64 R24, [R1+0x9f48] ;  /* 0x009f480001187983 */ /* 0x001e640000300a00 */
[C---:B-1----:R-:W-:Y:S02]  /*922d0*/  HMMA.16816.F32 R24, R12.reuse, R24, R16 ;  /* 0x000000180c18723c */ /* 0x042fe40000001810 */
[----:B------:R-:W2:Y:S04]  /*922e0*/  LDL.LU.64 R18, [R1+0x9f40] ;  /* 0x009f400001127983 */ /* 0x000ea80000300a00 */
[----:B------:R-:W2:Y:S11]  /*922f0*/  LDL.LU.64 R16, [R1+0x9f38] ;  /* 0x009f380001107983 */ /* 0x000eb60000300a00 */
[----:B------:R-:W-:Y:S06]  /*92300*/  @!UPT UIADD3 URZ, URZ, URZ, URZ ;  /* 0x0000003f3f3ff290 */ /* 0x000fec000fffe03f */
[----:B------:R0:W-:Y:S04]  /*92310*/  STL.64 [R1+0xb50], R24 ;  /* 0x000b501801007387 */ /* 0x0001e80000100a00 */
[----:B------:R1:W-:Y:S04]  /*92320*/  STL.64 [R1+0xb58], R26 ;  /* 0x000b581a01007387 */ /* 0x0003e80000100a00 */
[----:B0-----:R-:W2:Y:S02]  /*92330*/  LDL.LU.64 R24, [R1+0x9f30] ;  /* 0x009f300001187983 */ /* 0x001ea40000300a00 */
[----:B--2---:R-:W-:Y:S02]  /*92340*/  HMMA.16816.F32 R12, R12, R24, R16 ;  /* 0x000000180c0c723c */ /* 0x004fe40000001810 */
[----:B------:R-:W2:Y:S04]  /*92350*/  LDL.LU.64 R18, [R1+0x9f28] ;  /* 0x009f280001127983 */ /* 0x000ea80000300a00 */
[----:B------:R-:W2:Y:S04]  /*92360*/  LDL.LU.64 R16, [R1+0x9f20] ;  /* 0x009f200001107983 */ /* 0x000ea80000300a00 */
[----:B-1----:R-:W3:Y:S04]  /*92370*/  LDL.LU.64 R26, [R1+0x9f18] ;  /* 0x009f1800011a7983 */ /* 0x002ee80000300a00 */
[----:B------:R-:W3:Y:S09]  /*92380*/  LDL.LU.64 R24, [R1+0x9f10] ;  /* 0x009f100001187983 */ /* 0x000ef20000300a00 */
[----:B------:R0:W-:Y:S04]  /*92390*/  STL.64 [R1+0xb40], R12 ;  /* 0x000b400c01007387 */ /* 0x0001e80000100a00 */
[----:B------:R-:W-:Y:S04]  /*923a0*/  STL.64 [R1+0xb48], R14 ;  /* 0x000b480e01007387 */ /* 0x000fe80000100a00 */
[----:B0-----:R-:W3:Y:S02]  /*923b0*/  LDL.LU.64 R12, [R1+0x9f08] ;  /* 0x009f0800010c7983 */ /* 0x001ee40000300a00 */
[----:B---3--:R-:W-:Y:S01]  /*923c0*/  HMMA.16816.F32 R24, R8, R12, R24 ;  /* 0x0000000c0818723c */ /* 0x008fe20000001818 */
[----:B------:R-:W-:-:S02]  /*923d0*/  IMAD.MOV.U32 R2, RZ, RZ, R12 ;  /* 0x000000ffff027224 */ /* 0x000fc400078e000c */
[----:B------:R-:W-:Y:S11]  /*923e0*/  IMAD.MOV.U32 R0, RZ, RZ, R13 ;  /* 0x000000ffff007224 */ /* 0x000ff600078e000d */
[----:B------:R-:W-:Y:S09]  /*923f0*/  @!UPT UIADD3 URZ, URZ, URZ, URZ ;  /* 0x0000003f3f3ff290 */ /* 0x000ff2000fffe03f */
[----:B------:R0:W-:Y:S04]  /*92400*/  STL.64 [R1+0xb30], R24 ;  /* 0x000b301801007387 */ /* 0x0001e80000100a00 */
[----:B------:R-:W-:Y:S04]  /*92410*/  STL.64 [R1+0xb38], R26 ;  /* 0x000b381a01007387 */ /* 0x000fe80000100a00 */
[----:B0-----:R-:W3:Y:S04]  /*92420*/  LDL.LU.64 R24, [R1+0x9f00] ;  /* 0x009f000001187983 */ /* 0x001ee80000300a00 */
[----:B------:R-:W3:Y:S04]  /*92430*/  LDL.LU.64 R14, [R1+0x9ef8] ;  /* 0x009ef800010e7983 */ /* 0x000ee80000300a00 */
[----:B------:R-:W3:Y:S02]  /*92440*/  LDL.LU.64 R12, [R1+0x9ef0] ;  /* 0x009ef000010c7983 */ /* 0x000ee40000300a00 */
[C---:B---3--:R-:W-:Y:S11]  /*92450*/  HMMA.16816.F32 R12, R8.reuse, R24, R12 ;  /* 0x00000018080c723c */ /* 0x048ff6000000180c */
[----:B------:R-:W-:Y:S11]  /*92460*/  @!UPT UIADD3 URZ, URZ, URZ, URZ ;  /* 0x0000003f3f3ff290 */ /* 0x000ff6000fffe03f */
[----:B------:R-:W-:Y:S01]  /*92470*/  @!UPT UIADD3 URZ, URZ, URZ, URZ ;  /* 0x0000003f3f3ff290 */ /* 0x000fe2000fffe03f */
[----:B------:R0:W-:Y:S04]  /*92480*/  STL.64 [R1+0xb20], R12 ;  /* 0x000b200c01007387 */ /* 0x0001e80000100a00 */
[----:B------:R1:W-:Y:S04]  /*92490*/  STL.64 [R1+0xb28], R14 ;  /* 0x000b280e01007387 */ /* 0x0003e80000100a00 */
[----:B0-----:R-:W3:Y:S01]  /*924a0*/  LDL.LU.64 R12, [R1+0x9ee8] ;  /* 0x009ee800010c7983 */ /* 0x001ee20000300a00 */
[----:B------:R-:W-:Y:S02]  /*924b0*/  IMAD.MOV.U32 R22, RZ, RZ, R24 ;  /* 0x000000ffff167224 */ /* 0x000fe400078e0018 */
[----:B-1----:R-:W-:Y:S01]  /*924c0*/  IMAD.MOV.U32 R15, RZ, RZ, R25 ;  /* 0x000000ffff0f7224 */ /* 0x002fe200078e0019 */
[----:B------:R-:W2:Y:S04]  /*924d0*/  LDL.LU.64 R26, [R1+0x9ee0] ;  /* 0x009ee000011a7983 */ /* 0x000ea80000300a00 */
[----:B------:R-:W2:Y:S04]  /*924e0*/  LDL.LU.64 R24, [R1+0x9ed8] ;  /* 0x009ed80001187983 */ /* 0x000ea80000300a00 */
[----:B------:R-:W-:Y:S04]  /*924f0*/  STL [R1+0x9ea0], R15 ;  /* 0x009ea00f01007387 */ /* 0x000fe80000100800 */
[----:B---3--:R0:W-:Y:S04]  /*92500*/  STL.64 [R1+0x9e98], R12 ;  /* 0x009e980c01007387 */ /* 0x0081e80000100a00 */
[----:B0-----:R-:W3:Y:S04]  /*92510*/  LDL.LU R12, [R1+0x1b80] ;  /* 0x001b8000010c7983 */ /* 0x001ee80000300800 */
[----:B------:R-:W3:Y:S04]  /*92520*/  LDL.LU R13, [R1+0x1b84] ;  /* 0x001b8400010d7983 */ /* 0x000ee80000300800 */
[----:B------:R-:W3:Y:S04]  /*92530*/  LDL.LU R14, [R1+0x1b88] ;  /* 0x001b8800010e7983 */ /* 0x000ee80000300800 */
[----:B------:R-:W3:Y:S01]  /*92540*/  LDL.LU R15, [R1+0x1b8c] ;  /* 0x001b8c00010f7983 */ /* 0x000ee20000300800 */
[C---:B--2---:R-:W-:Y:S01]  /*92550*/  HMMA.16816.F32 R16, R8.reuse, R24, R16 ;  /* 0x000000180810723c */ /* 0x044fe20000001810 */
[----:B----4-:R-:W-:Y:S11]  /*92560*/  IMAD.MOV.U32 R23, RZ, RZ, R5 ;  /* 0x000000ffff177224 */ /* 0x010ff600078e0005 */
[----:B------:R-:W-:Y:S11]  /*92570*/  @!UPT UIADD3 URZ, URZ, URZ, URZ ;  /* 0x0000003f3f3ff290 */ /* 0x000ff6000fffe03f */
[----:B------:R-:W-:Y:S04]  /*92580*/  STL.64 [R1+0xb10], R16 ;  /* 0x000b101001007387 */ /* 0x000fe80000100a00 */
[----:B------:R0:W-:Y:S04]  /*92590*/  STL.64 [R1+0xb18], R18 ;  /* 0x000b181201007387 */ /* 0x0001e80000100a00 */
[----:B0-----:R-:W2:Y:S04]  /*925a0*/  LDL.LU.64 R18, [R1+0x9ed0] ;  /* 0x009ed00001127983 */ /* 0x001ea80000300a00 */
[----:B------:R-:W4:Y:S04]  /*925b0*/  LDL.LU.64 R16, [R1+0x9ec8] ;  /* 0x009ec80001107983 */ /* 0x000f280000300a00 */
[----:B------:R-:W-:Y:S04]  /*925c0*/  STL.64 [R1+0x9db8], R26 ;  /* 0x009db81a01007387 */ /* 0x000fe80000100a00 */
[----:B------:R-:W-:Y:S01]  /*925d0*/  STL.64 [R1+0x9db0], R24 ;  /* 0x009db01801007387 */ /* 0x000fe20000100a00 */
[----:B---3--:R-:W-:Y:S11]  /*925e0*/  HMMA.16816.F32 R12, R8, R4, R12 ;  /* 0x00000004080c723c */ /* 0x008ff6000000180c */
[----:B------:R-:W-:Y:S11]  /*925f0*/  @!UPT UIADD3 URZ, URZ, URZ, URZ ;  /* 0x0000003f3f3ff290 */ /* 0x000ff6000fffe03f */
[----:B------:R-:W-:Y:S01]  /*92600*/  @!UPT UIADD3 URZ, URZ, URZ, URZ ;  /* 0x0000003f3f3ff290 */ /* 0x000fe2000fffe03f */
[----:B------:R-:W-:Y:S04]  /*92610*/  STL.64 [R1+0xb00], R12 ;  /* 0x000b000c01007387 */ /* 0x000fe80000100a00 */
[----:B------:R-:W-:Y:S04]  /*92620*/  STL.64 [R1+0xb08], R14 ;  /* 0x000b080e01007387 */ /* 0x000fe80000100a00 */
[----:B------:R-:W-:Y:S04]  /*92630*/  STL.64 [R1+0x9e40], R22 ;  /* 0x009e401601007387 */ /* 0x000fe80000100a00 */
[----:B------:R0:W-:Y:S04]  /*92640*/  STL.64 [R1+0x9e38], R20 ;  /* 0x009e381401007387 */ /* 0x0001e80000100a00 */
[----:B0-----:R-:W3:Y:S04]  /*92650*/  LDL.LU R20, [R1+0x1af0] ;  /* 0x001af00001147983 */ /* 0x001ee80000300800 */
[----:B------:R-:W3:Y:S04]  /*92660*/  LDL.LU R21, [R1+0x1af4] ;  /* 0x001af40001157983 */ /* 0x000ee80000300800 */
[----:B------:R-:W2:Y:S04]  /*92670*/  LDL.LU R22, [R1+0x1af8] ;  /* 0x001af80001167983 */ /* 0x000ea80000300800 */
[----:B------:R-:W2:Y:S04]  /*92680*/  LDL.LU R23, [R1+0x1afc] ;  /* 0x001afc0001177983 */ /* 0x000ea80000300800 */
[----:B------:R-:W2:Y:S04]  /*92690*/  LDL.64 R12, [R1+0x780] ;  /* 0x00078000010c7983 */ /* 0x000ea80000100a00 */
[----:B--2---:R0:W-:Y:S04]  /*926a0*/  STL.64 [R1+0x9eb8], R12 ;  /* 0x009eb80c01007387 */ /* 0x0041e80000100a00 */
[----:B0-----:R-:W2:Y:S01]  /*926b0*/  LDL.64 R12, [R1+0x790] ;  /* 0x00079000010c7983 */ /* 0x001ea20000100a00 */
[----:B------:R-:W-:-:S02]  /*926c0*/  IMAD.MOV.U32 R27, RZ, RZ, R8 ;  /* 0x000000ffff1b7224 */ /* 0x000fc400078e0008 */
[----:B------:R-:W-:Y:S02]  /*926d0*/  IMAD.MOV.U32 R25, RZ, RZ, R9 ;  /* 0x000000ffff197224 */ /* 0x000fe400078e0009 */
[----:B------:R-:W-:Y:S02]  /*926e0*/  IMAD.MOV.U32 R26, RZ, RZ, R10 ;  /* 0x000000ffff1a7224 */ /* 0x000fe400078e000a */
[----:B------:R-:W-:Y:S02]  /*926f0*/  IMAD.MOV.U32 R3, RZ, RZ, R11 ;  /* 0x000000ffff037224 */ /* 0x000fe400078e000b */
[----:B------:R-:W-:Y:S01]  /*92700*/  IMAD.MOV.U32 R24, RZ, RZ, R4 ;  /* 0x000000ffff187224 */ /* 0x000fe200078e0004 */
[----:B--2---:R0:W-:Y:S04]  /*92710*/  STL.64 [R1+0x9ec0], R12 ;  /* 0x009ec00c01007387 */ /* 0x0041e80000100a00 */
[----:B0-----:R-:W4:Y:S04]  /*92720*/  LDL.LU R12, [R1+0x1b70] ;  /* 0x001b7000010c7983 */ /* 0x001f280000300800 */
[----:B------:R-:W4:Y:S04]  /*92730*/  LDL.LU R13, [R1+0x1b74] ;  /* 0x001b7400010d7983 */ /* 0x000f280000300800 */
[----:B------:R-:W4:Y:S04]  /*92740*/  LDL.LU R14, [R1+0x1b78] ;  /* 0x001b7800010e7983 */ /* 0x000f280000300800 */
[----:B------:R-:W4:Y:S04]  /*92750*/  LDL.LU R15, [R1+0x1b7c] ;  /* 0x001b7c00010f7983 */ /* 0x000f280000300800 */
[----:B------:R-:W2:Y:S04]  /*92760*/  LDL.LU R8, [R1+0x1b20] ;  /* 0x001b200001087983 */ /* 0x000ea80000300800 */
[----:B------:R-:W2:Y:S04]  /*92770*/  LDL.LU R9, [R1+0x1b24] ;  /* 0x001b240001097983 */ /* 0x000ea80000300800 */
[----:B------:R-:W2:Y:S04]  /*92780*/  LDL.LU R10, [R1+0x1b28] ;  /* 0x001b2800010a7983 */ /* 0x000ea80000300800 */
[----:B------:R-:W2:Y:S04]  /*92790*/  LDL.LU R11, [R1+0x1b2c] ;  /* 0x001b2c00010b7983 */ /* 0x000ea80000300800 */
        /* <DEDUP_REMOVED lines=10> */
[----:B------:R-:W-:Y:S04]  /*92840*/  STL.64 [R1+0x9e80], R10 ;  /* 0x009e800a01007387 */ /* 0x000fe80000100a00 */
[----:B------:R0:W-:Y:S04]  /*92850*/  STL.64 [R1+0x9e78], R8 ;  /* 0x009e780801007387 */ /* 0x0001e80000100a00 */
[----:B0-----:R-:W2:Y:S04]  /*92860*/  LDL.LU R8, [R1+0x1b30] ;  /* 0x001b300001087983 */ /* 0x001ea80000300800 */
[----:B------:R-:W2:Y:S04]  /*92870*/  LDL.LU R9, [R1+0x1b34] ;  /* 0x001b340001097983 */ /* 0x000ea80000300800 */
[----:B------:R-:W2:Y:S04]  /*92880*/  LDL.LU R10, [R1+0x1b38] ;  /* 0x001b3800010a7983 */ /* 0x000ea80000300800 */
[----:B------:R-:W2:Y:S04]  /*92890*/  LDL.LU R11, [R1+0x1b3c] ;  /* 0x001b3c00010b7983 */ /* 0x000ea80000300800 */
[----:B------:R-:W-:Y:S04]  /*928a0*/  STL.64 [R1+0x9e50], R22 ;  /* 0x009e501601007387 */ /* 0x000fe80000100a00 */
[----:B---3--:R0:W-:Y:S04]  /*928b0*/  STL.64 [R1+0x9e48], R20 ;  /* 0x009e481401007387 */ /* 0x0081e80000100a00 */
[----:B0-----:R-:W3:Y:S04]  /*928c0*/  LDL.64 R20, [R1+0x740] ;  /* 0x0007400001147983 */ /* 0x001ee80000100a00 */
[----:B---3--:R0:W-:Y:S04]  /*928d0*/  STL.64 [R1+0x9e68], R20 ;  /* 0x009e681401007387 */ /* 0x0081e80000100a00 */
[----:B0-----:R-:W3:Y:S04]  /*928e0*/  LDL.64 R20, [R1+0x750] ;  /* 0x0007500001147983 */ /* 0x001ee80000100a00 */
[----:B------:R0:W-:Y:S02]  /*928f0*/  STL [R1+0x9e30], R24 ;  /* 0x009e301801007387 */ /* 0x0001e40000100800 */
[----:B0-----:R-:W-:-:S02]  /*92900*/  IMAD.MOV.U32 R24, RZ, RZ, R27 ;  /* 0x000000ffff187224 */ /* 0x001fc400078e001b */
[----:B------:R-:W-:-:S07]  /*92910*/  IMAD.MOV.U32 R27, RZ, RZ, R3 ;  /* 0x000000ffff1b7224 */ /* 0x000fce00078e0003 */
[C---:B----4-:R-:W-:Y:S11]  /*92920*/  HMMA.16816.F32 R12, R24.reuse, R16, R12 ;  /* 0x00000010180c723c */ /* 0x050ff6000000180c */
[----:B------:R-:W-:Y:S11]  /*92930*/  @!UPT UIADD3 URZ, URZ, URZ, URZ ;  /* 0x0000003f3f3ff290 */ /* 0x000ff6000fffe03f */
[----:B------:R-:W-:Y:S01]  /*92940*/  @!UPT UIADD3 URZ, URZ, URZ, URZ ;  /* 0x0000003f3f3ff290 */ /* 0x000fe2000fffe03f */
[----:B------:R0:W-:Y:S04]  /*92950*/  STL.64 [R1+0xaf0], R12 ;  /* 0x000af00c01007387 */ /* 0x0001e80000100a00 */
[----:B------:R-:W-:Y:S04]  /*92960*/  STL.64 [R1+0xaf8], R14 ;  /* 0x000af80e01007387 */ /* 0x000fe80000100a00 */
[----:B0-----:R-:W4:Y:S04]  /*92970*/  LDL.LU.64 R12, [R1+0x9ec0] ;  /* 0x009ec000010c7983 */ /* 0x001f280000300a00 */
[----:B------:R-:W-:Y:S04]  /*92980*/  STL.64 [R1+0x9d88], R18 ;  /* 0x009d881201007387 */ /* 0x000fe80000100a00 */
[----:B------:R0:W-:Y:S04]  /*92990*/  STL.64 [R1+0x9d80], R16 ;  /* 0x009d801001007387 */ /* 0x0001e80000100a00 */
[----:B0-----:R-:W4:Y:S04]  /*929a0*/  LDL.LU R16, [R1+0x1b60] ;  /* 0x001b600001107983 */ /* 0x001f280000300800 */
[----:B------:R-:W4:Y:S04]  /*929b0*/  LDL.LU R17, [R1+0x1b64] ;  /* 0x001b640001117983 */ /* 0x000f280000300800 */
[----:B------:R-:W4:Y:S04]  /*929c0*/  LDL.LU R18, [R1+0x1b68] ;  /* 0x001b680001127983 */ /* 0x000f280000300800 */
[----:B------:R-:W4:Y:S02]  /*929d0*/  LDL.LU R19, [R1+0x1b6c] ;  /* 0x001b6c0001137983 */ /* 0x000f240000300800 */
[C---:B----4-:R-:W-:Y:S11]  /*929e0*/  HMMA.16816.F32 R16, R24.reuse, R12, R16 ;  /* 0x0000000c1810723c */ /* 0x050ff60000001810 */
[----:B------:R-:W-:Y:S11]  /*929f0*/  @!UPT UIADD3 URZ, URZ, URZ, URZ ;  /* 0x0000003f3f3ff290 */ /* 0x000ff6000fffe03f */
[----:B------:R-:W-:Y:S01]  /*92a00*/  @!UPT UIADD3 URZ, URZ, URZ, URZ ;  /* 0x0000003f3f3ff290 */ /* 0x000fe2000fffe03f */
[----:B------:R-:W-:Y:S04]  /*92a10*/  STL.64 [R1+0xae0], R16 ;  /* 0x000ae01001007387 */ /* 0x000fe80000100a00 */
[----:B------:R0:W-:Y:S02]  /*92a20*/  STL.64 [R1+0xae8], R18 ;  /* 0x000ae81201007387 */ /* 0x0001e40000100a00 */
[----:B0-----:R-:W-:Y:S02]  /*92a30*/  IMAD.MOV.U32 R19, RZ, RZ, R12 ;  /* 0x000000ffff137224 */ /* 0x001fe400078e000c */
[----:B------:R-:W-:Y:S02]  /*92a40*/  IMAD.MOV.U32 R18, RZ, RZ, R13 ;  /* 0x000000ffff127224 */ /* 0x000fe400078e000d */
[----:B------:R-:W2:Y:S02]  /*92a50*/  LDL.LU.64 R12, [R1+0x9eb8] ;  /* 0x009eb800010c7983 */ /* 0x000ea40000300a00 */
[----:B--2---:R-:W-:Y:S01]  /*92a60*/  HMMA.16816.F32 R4, R24, R12, R4 ;  /* 0x0000000c1804723c */ /* 0x004fe20000001804 */
[----:B------:R-:W-:-:S02]  /*92a70*/  IMAD.MOV.U32 R17, RZ, RZ, R12 ;  /* 0x000000ffff117224 */ /* 0x000fc400078e000c */
[----:B------:R-:W-:Y:S11]  /*92a80*/  IMAD.MOV.U32 R16, RZ, RZ, R13 ;  /* 0x000000ffff107224 */ /* 0x000ff600078e000d */
[----:B------:R-:W-:Y:S09]  /*92a90*/  @!UPT UIADD3 URZ, URZ, URZ, URZ ;  /* 0x0000003f3f3ff290 */ /* 0x000ff2000fffe03f */
[----:B------:R-:W-:Y:S04]  /*92aa0*/  STL.64 [R1+0xad0], R4 ;  /* 0x000ad00401007387 */ /* 0x000fe80000100a00 */
[----:B------:R0:W-:Y:S04]  /*92ab0*/  STL.64 [R1+0xad8], R6 ;  /* 0x000ad80601007387 */ /* 0x0001e80000100a00 */
[----:B0-----:R-:W2:Y:S04]  /*92ac0*/  LDL.LU.64 R6, [R1+0x9eb0] ;  /* 0x009eb00001067983 */ /* 0x001ea80000300a00 */
[----:B------:R-:W2:Y:S04]  /*92ad0*/  LDL.LU.64 R4, [R1+0x9ea8] ;  /* 0x009ea80001047983 */ /* 0x000ea80000300a00 */
[----:B------:R-:W4:Y:S04]  /*92ae0*/  LDL.LU R15, [R1+0x9ea0] ;  /* 0x009ea000010f7983 */ /* 0x000f280000300800 */
[----:B------:R-:W2:Y:S04]  /*92af0*/  LDL.LU.64 R12, [R1+0x9e98] ;  /* 0x009e9800010c7983 */ /* 0x000ea80000300a00 */
[----:B------:R-:W-:Y:S04]  /*92b00*/  STL.64 [R1+0x9e60], R18 ;  /* 0x009e601201007387 */ /* 0x000fe80000100a00 */
[----:B------:R0:W-:Y:S04]  /*92b10*/  STL.64 [R1+0x9e58], R16 ;  /* 0x009e581001007387 */ /* 0x0001e80000100a00 */
[----:B0-----:R-:W3:Y:S04]  /*92b20*/  LDL.LU R16, [R1+0x1b10] ;  /* 0x001b100001107983 */ /* 0x001ee80000300800 */
[----:B------:R-:W3:Y:S04]  /*92b30*/  LDL.LU R17, [R1+0x1b14] ;  /* 0x001b140001117983 */ /* 0x000ee80000300800 */
[----:B------:R-:W3:Y:S04]  /*92b40*/  LDL.LU R18, [R1+0x1b18] ;  /* 0x001b180001127983 */ /* 0x000ee80000300800 */
[----:B------:R-:W3:Y:S01]  /*92b50*/  LDL.LU R19, [R1+0x1b1c] ;  /* 0x001b1c0001137983 */ /* 0x000ee20000300800 */
[C---:B--2---:R-:W-:Y:S11]  /*92b60*/  HMMA.16816.F32 R4, R24.reuse, R12, R4 ;  /* 0x0000000c1804723c */ /* 0x044ff60000001804 */
[----:B------:R-:W-:Y:S11]  /*92b70*/  @!UPT UIADD3 URZ, URZ, URZ, URZ ;  /* 0x0000003f3f3ff290 */ /* 0x000ff6000fffe03f */
[----:B------:R-:W-:Y:S01]  /*92b80*/  @!UPT UIADD3 URZ, URZ, URZ, URZ ;  /* 0x0000003f3f3ff290 */ /* 0x000fe2000fffe03f */
[----:B------:R-:W-:Y:S04]  /*92b90*/  STL.64 [R1+0xac0], R4 ;  /* 0x000ac00401007387 */ /* 0x000fe80000100a00 */
[----:B------:R0:W-:Y:S04]  /*92ba0*/  STL.64 [R1+0xac8], R6 ;  /* 0x000ac80601007387 */ /* 0x0001e80000100a00 */
[----:B0-----:R-:W2:Y:S04]  /*92bb0*/  LDL.LU.64 R6, [R1+0x9e90] ;  /* 0x009e900001067983 */ /* 0x001ea80000300a00 */
[----:B------:R-:W2:Y:S02]  /*92bc0*/  LDL.LU.64 R4, [R1+0x9e88] ;  /* 0x009e880001047983 */ /* 0x000ea40000300a00 */
[----:B--2---:R-:W-:Y:S11]  /*92bd0*/  HMMA.16816.F32 R8, R24, R4, R8 ;  /* 0x000000041808723c */ /* 0x004ff60000001808 */
[----:B------:R-:W-:Y:S11]  /*92be0*/  @!UPT UIADD3 URZ, URZ, URZ, URZ ;  /* 0x0000003f3f3ff290 */ /* 0x000ff6000fffe03f */
[----:B------:R-:W-:Y:S01]  /*92bf0*/  @!UPT UIADD3 URZ, URZ, URZ, URZ ;  /* 0x0000003f3f3ff290 */ /* 0x000fe2000fffe03f */
[----:B------:R-:W-:Y:S04]  /*92c00*/  STL.64 [R1+0xab0], R8 ;  /* 0x000ab00801007387 */ /* 0x000fe80000100a00 */
[----:B------:R0:W-:Y:S04]  /*92c10*/  STL.64 [R1+0xab8], R10 ;  /* 0x000ab80a01007387 */ /* 0x0001e80000100a00 */
[----:B0-----:R-:W2:Y:S04]  /*92c20*/  LDL.LU.64 R10, [R1+0x9e80] ;  /* 0x009e8000010a7983 */ /* 0x001ea80000300a00 */
[----:B------:R-:W2:Y:S04]  /*92c30*/  LDL.LU.64 R8, [R1+0x9e78] ;  /* 0x009e780001087983 */ /* 0x000ea80000300a00 */
[----:B------:R-:W-:Y:S04]  /*92c40*/  STL.64 [R1+0x9d40], R6 ;  /* 0x009d400601007387 */ /* 0x000fe80000100a00 */
[----:B------:R0:W-:Y:S01]  /*92c50*/  STL.64 [R1+0x9d38], R4 ;  /* 0x009d380401007387 */ /* 0x0001e20000100a00 */
[----:B---3--:R-:W-:-:S03]  /*92c60*/  IMAD.MOV.U32 R3, RZ, RZ, R21 ;  /* 0x000000ffff037224 */ /* 0x008fc600078e0015 */
[----:B0-----:R-:W3:Y:S04]  /*92c70*/  LDL.LU R4, [R1+0x1b00] ;  /* 0x001b000001047983 */ /* 0x001ee80000300800 */
[----:B------:R-:W3:Y:S04]  /*92c80*/  LDL.LU R5, [R1+0x1b04] ;  /* 0x001b040001057983 */ /* 0x000ee80000300800 */
[----:B------:R-:W3:Y:S04]  /*92c90*/  LDL.LU R6, [R1+0x1b08] ;  /* 0x001b080001067983 */ /* 0x000ee80000300800 */
[----:B------:R-:W3:Y:S01]  /*92ca0*/  LDL.LU R7, [R1+0x1b0c] ;  /* 0x001b0c0001077983 */ /* 0x000ee20000300800 */
[----:B--2---:R-:W-:Y:S11]  /*92cb0*/  HMMA.16816.F32 R8, R24, R20, R8 ;  /* 0x000000141808723c */ /* 0x004ff60000001808 */
[----:B------:R-:W-:Y:S11]  /*92cc0*/  @!UPT UIADD3 URZ, URZ, URZ, URZ ;  /* 0x0000003f3f3ff290 */ /* 0x000ff6000fffe03f */
[----:B------:R-:W-:Y:S01]  /*92cd0*/  @!UPT UIADD3 URZ, URZ, URZ, URZ ;  /* 0x0000003f3f3ff290 */ /* 0x000fe2000fffe03f */
[----:B------:R0:W-:Y:S04]  /*92ce0*/  STL.64 [R1+0xaa0], R8 ;  /* 0x000aa00801007387 */ /* 0x0001e80000100a00 */
[----:B------:R1:W-:Y:S04]  /*92cf0*/  STL.64 [R1+0xaa8], R10 ;  /* 0x000aa80a01007387 */ /* 0x0003e80000100a00 */
[----:B0-----:R-:W3:Y:S01]  /*92d00*/  LDL.LU.64 R8, [R1+0x9e70] ;  /* 0x009e700001087983 */ /* 0x001ee20000300a00 */
[----:B-1----:R-:W-:-:S03]  /*92d10*/  IMAD.MOV.U32 R10, RZ, RZ, R20 ;  /* 0x000000ffff0a7224 */ /* 0x002fc600078e0014 */
[----:B------:R-:W2:Y:S02]  /*92d20*/  LDL.LU.64 R20, [R1+0x9e68] ;  /* 0x009e680001147983 */ /* 0x000ea40000300a00 */
[C---:B--2---:R-:W-:Y:S11]  /*92d30*/  HMMA.16816.F32 R16, R24.reuse, R20, R16 ;  /* 0x000000141810723c */ /* 0x044ff60000001810 */
[----:B------:R-:W-:Y:S11]  /*92d40*/  @!UPT UIADD3 URZ, URZ, URZ, URZ ;  /* 0x0000003f3f3ff290 */ /* 0x000ff6000fffe03f */
[----:B------:R-:W-:Y:S01]  /*92d50*/  @!UPT UIADD3 URZ, URZ, URZ, URZ ;  /* 0x0000003f3f3ff290 */ /* 0x000fe2000fffe03f */
[----:B------:R-:W-:Y:S04]  /*92d60*/  STL.64 [R1+0xa90], R16 ;  /* 0x000a901001007387 */ /* 0x000fe80000100a00 */
[----:B------:R0:W-:Y:S04]  /*92d70*/  STL.64 [R1+0xa98], R18 ;  /* 0x000a981201007387 */ /* 0x0001e80000100a00 */
[----:B0-----:R-:W2:Y:S04]  /*92d80*/  LDL.LU.64 R18, [R1+0x9e60] ;  /* 0x009e600001127983 */ /* 0x001ea80000300a00 */
[----:B------:R-:W2:Y:S01]  /*92d90*/  LDL.LU.64 R16, [R1+0x9e58] ;  /* 0x009e580001107983 */ /* 0x000ea20000300a00 */
[----:B---3--:R-:W-:Y:S01]  /*92da0*/  HMMA.16816.F32 R4, R24, R8, R4 ;  /* 0x000000081804723c */ /* 0x008fe20000001804 */
[----:B------:R-:W-:-:S02]  /*92db0*/  IMAD.MOV.U32 R14, RZ, RZ, R20 ;  /* 0x000000ffff0e7224 */ /* 0x000fc400078e0014 */
[----:B------:R-:W-:Y:S01]  /*92dc0*/  IMAD.MOV.U32 R11, RZ, RZ, R21 ;  /* 0x000000ffff0b7224 */ /* 0x000fe200078e0015 */
[----:B------:R-:W3:Y:S04]  /*92dd0*/  LDL.LU.64 R22, [R1+0x9e50] ;  /* 0x009e500001167983 */ /* 0x000ee80000300a00 */
[----:B------:R-:W3:Y:S04]  /*92de0*/  LDL.LU.64 R20, [R1+0x9e48] ;  /* 0x009e480001147983 */ /* 0x000ee80000300a00 */
[----:B------:R-:W-:Y:S04]  /*92df0*/  STL [R1+0x9df0], R14 ;  /* 0x009df00e01007387 */ /* 0x000fe80000100800 */
[----:B------:R-:W-:Y:S07]  /*92e00*/  STL.64 [R1+0x9de8], R12 ;  /* 0x009de80c01007387 */ /* 0x000fee0000100a00 */
[----:B------:R2:W-:Y:S04]  /*92e10*/  STL.64 [R1+0xa80], R4 ;  /* 0x000a800401007387 */ /* 0x0005e80000100a00 */
[----:B------:R-:W-:Y:S01]  /*92e20*/  STL.64 [R1+0xa88], R6 ;  /* 0x000a880601007387 */ /* 0x000fe20000100a00 */
[----:B--2---:R-:W-:-:S02]  /*92e30*/  IMAD.MOV.U32 R4, RZ, RZ, R17 ;  /* 0x000000ffff047224 */ /* 0x004fc400078e0011 */
[----:B------:R-:W-:-:S05]  /*92e40*/  IMAD.MOV.U32 R5, RZ, RZ, R16 ;  /* 0x000000ffff057224 */ /* 0x000fca00078e0010 */
[----:B------:R0:W-:Y:S04]  /*92e50*/  STL.64 [R1+0x9d68], R4 ;  /* 0x009d680401007387 */ /* 0x0001e80000100a00 */
[----:B0-----:R-:W3:Y:S04]  /*92e60*/  LDL.64 R4, [R1+0x720] ;  /* 0x0007200001047983 */ /* 0x001ee80000100a00 */
[----:B------:R-:W-:Y:S01]  /*92e70*/  STL.64 [R1+0x9d08], R8 ;  /* 0x009d080801007387 */ /* 0x000fe20000100a00 */
[----:B---3--:R-:W-:Y:S03]  /*92e80*/  HMMA.16816.F32 R24, R24, R4, R20 ;  /* 0x000000041818723c */ /* 0x008fe60000001814 */
[----:B------:R-:W2:Y:S04]  /*92e90*/  LDL.LU.64 R22, [R1+0x9e40] ;  /* 0x009e400001167983 */ /* 0x000ea80000300a00 */
[----:B------:R-:W3:Y:S11]  /*92ea0*/  LDL.LU.64 R20, [R1+0x9e38] ;  /* 0x009e380001147983 */ /* 0x000ef60000300a00 */
[----:B------:R-:W-:Y:S05]  /*92eb0*/  @!UPT UIADD3 URZ, URZ, URZ, URZ ;  /* 0x0000003f3f3ff290 */ /* 0x000fea000fffe03f */
[----:B------:R0:W-:Y:S04]  /*92ec0*/  STL.64 [R1+0xa70], R24 ;  /* 0x000a701801007387 */ /* 0x0001e80000100a00 */
[----:B------:R-:W-:Y:S04]  /*92ed0*/  STL.64 [R1+0xa78], R26 ;  /* 0x000a781a01007387 */ /* 0x000fe80000100a00 */
[----:B0-----:R-:W3:Y:S01]  /*92ee0*/  LDL.LU R24, [R1+0x9e30] ;  /* 0x009e300001187983 */ /* 0x001ee20000300800 */
[----:B------:R-:W-:Y:S02]  /*92ef0*/  IMAD.MOV.U32 R9, RZ, RZ, R4 ;  /* 0x000000ffff097224 */ /* 0x000fe400078e0004 */
[----:B------:R-:W-:Y:S01]  /*92f00*/  IMAD.MOV.U32 R8, RZ, RZ, R5 ;  /* 0x000000ffff087224 */ /* 0x000fe200078e0005 */
[----:B------:R-:W4:Y:S04]  /*92f10*/  LDL.LU R4, [R1+0x1a60] ;  /* 0x001a600001047983 */ /* 0x000f280000300800 */
[----:B------:R-:W4:Y:S04]  /*92f20*/  LDL.LU R5, [R1+0x1a64] ;  /* 0x001a640001057983 */ /* 0x000f280000300800 */
[----:B------:R-:W4:Y:S04]  /*92f30*/  LDL.LU R6, [R1+0x1a68] ;  /* 0x001a680001067983 */ /* 0x000f280000300800 */
[----:B------:R-:W4:Y:S04]  /*92f40*/  LDL.LU R7, [R1+0x1a6c] ;  /* 0x001a6c0001077983 */ /* 0x000f280000300800 */
[----:B------:R-:W-:Y:S01]  /*92f50*/  STL.64 [R1+0x9da8], R18 ;  /* 0x009da81201007387 */ /* 0x000fe20000100a00 */
[----:B--2---:R-:W-:-:S02]  /*92f60*/  IMAD.MOV.U32 R17, RZ, RZ, R23 ;  /* 0x000000ffff117224 */ /* 0x004fc400078e0017 */
[----:B---3--:R-:W-:-:S05]  /*92f70*/  IMAD.MOV.U32 R16, RZ, RZ, R24 ;  /* 0x000000ffff107224 */ /* 0x008fca00078e0018 */
[----:B------:R0:W-:Y:S04]  /*92f80*/  STL.64 [R1+0x9da0], R16 ;  /* 0x009da01001007387 */ /* 0x0001e80000100a00 */
[----:B0-----:R-:W2:Y:S04]  /*92f90*/  LDL.LU R16, [R1+0x1a90] ;  /* 0x001a900001107983 */ /* 0x001ea80000300800 */
[----:B------:R-:W2:Y:S04]  /*92fa0*/  LDL.LU R17, [R1+0x1a94] ;  /* 0x001a940001117983 */ /* 0x000ea80000300800 */
[----:B------:R-:W3:Y:S04]  /*92fb0*/  LDL.LU R18, [R1+0x1a98] ;  /* 0x001a980001127983 */ /* 0x000ee80000300800 */
[----:B------:R-:W3:Y:S01]  /*92fc0*/  LDL.LU R19, [R1+0x1a9c] ;  /* 0x001a9c0001137983 */ /* 0x000ee20000300800 */
[----:B------:R-:W-:-:S02]  /*92fd0*/  IMAD.MOV.U32 R24, RZ, RZ, R22 ;  /* 0x000000ffff187224 */ /* 0x000fc400078e0016 */
[----:B----4-:R-:W-:Y:S01]  /*92fe0*/  IMAD.MOV.U32 R25, RZ, RZ, R15 ;  /* 0x000000ffff197224 */ /* 0x010fe200078e000f */
[----:B---3--:R-:W-:Y:S04]  /*92ff0*/  STL.64 [R1+0x9dc8], R18 ;  /* 0x009dc81201007387 */ /* 0x008fe80000100a00 */
[----:B--2---:R0:W-:Y:S04]  /*93000*/  STL.64 [R1+0x9dc0], R16 ;  /* 0x009dc01001007387 */ /* 0x0041e80000100a00 */
[----:B------:R1:W-:Y:S04]  /*93010*/  STL.64 [R1+0x9dd0], R24 ;  /* 0x009dd01801007387 */ /* 0x0003e80000100a00 */
[----:B0-----:R-:W2:Y:S04]  /*93020*/  LDL.LU R16, [R1+0x1aa0] ;  /* 0x001aa00001107983 */ /* 0x001ea80000300800 */
[----:B------:R-:W2:Y:S04]  /*93030*/  LDL.LU R17, [R1+0x1aa4] ;  /* 0x001aa40001117983 */ /* 0x000ea80000300800 */
[----:B------:R-:W3:Y:S04]  /*93040*/  LDL.LU R18, [R1+0x1aa8] ;  /* 0x001aa80001127983 */ /* 0x000ee80000300800 */
[----:B------:R-:W3:Y:S04]  /*93050*/  LDL.LU R19, [R1+0x1aac] ;  /* 0x001aac0001137983 */ /* 0x000ee80000300800 */
[----:B------:R-:W4:Y:S01]  /*93060*/  LDL.64 R12, [R1+0x6f0] ;  /* 0x0006f000010c7983 */ /* 0x000f220000100a00 */
[----:B-1----:R-:W-:-:S03]  /*93070*/  IMAD.MOV.U32 R24, RZ, RZ, R2 ;  /* 0x000000ffff187224 */ /* 0x002fc600078e0002 */
[----:B----4-:R0:W-:Y:S04]  /*93080*/  STL.64 [R1+0x9e00], R12 ;  /* 0x009e000c01007387 */ /* 0x0101e80000100a00 */
[----:B---3--:R-:W-:Y:S04]  /*93090*/  STL.64 [R1+0x9de0], R18 ;  /* 0x009de01201007387 */ /* 0x008fe80000100a00 */
[----:B--2---:R-:W-:Y:S04]  /*930a0*/  STL.64 [R1+0x9dd8], R16 ;  /* 0x009dd81001007387 */ /* 0x004fe80000100a00 */
[----:B0-----:R-:W2:Y:S01]  /*930b0*/  LDL.64 R12, [R1+0x700] ;  /* 0x00070000010c7983 */ /* 0x001ea20000100a00 */
[----:B------:R-:W-:-:S03]  /*930c0*/  IMAD.MOV.U32 R25, RZ, RZ, R0 ;  /* 0x000000ffff197224 */ /* 0x000fc600078e0000 */
[----:B--2---:R-:W-:Y:S04]  /*930d0*/  STL.64 [R1+0x9e28], R12 ;  /* 0x009e280c01007387 */ /* 0x004fe80000100a00 */
[----:B------:R0:W-:Y:S04]  /*930e0*/  STL.64 [R1+0x9df8], R24 ;  /* 0x009df81801007387 */ /* 0x0001e80000100a00 */
[----:B0-----:R-:W2:Y:S04]  /*930f0*/  LDL.LU R24, [R1+0x1ac0] ;  /* 0x001ac00001187983 */ /* 0x001ea80000300800 */
[----:B------:R-:W2:Y:S04]  /*93100*/  LDL.LU R25, [R1+0x1ac4] ;  /* 0x001ac40001197983 */ /* 0x000ea80000300800 */
[----:B------:R-:W3:Y:S04]  /*93110*/  LDL.LU R26, [R1+0x1ac8] ;  /* 0x001ac800011a7983 */ /* 0x000ee80000300800 */
[----:B------:R-:W3:Y:S04]  /*93120*/  LDL.LU R27, [R1+0x1acc] ;  /* 0x001acc00011b7983 */ /* 0x000ee80000300800 */
[----:B------:R-:W4:Y:S04]  /*93130*/  LDL.LU R12, [R1+0x1ae0] ;  /* 0x001ae000010c7983 */ /* 0x000f280000300800 */
[----:B------:R-:W4:Y:S04]  /*93140*/  LDL.LU R13, [R1+0x1ae4] ;  /* 0x001ae400010d7983 */ /* 0x000f280000300800 */
[----:B------:R-:W4:Y:S04]  /*93150*/  LDL.LU R14, [R1+0x1ae8] ;  /* 0x001ae800010e7983 */ /* 0x000f280000300800 */
[----:B------:R-:W4:Y:S04]  /*93160*/  LDL.LU R15, [R1+0x1aec] ;  /* 0x001aec00010f7983 */ /* 0x000f280000300800 */
[----:B---3--:R-:W-:Y:S04]  /*93170*/  STL.64 [R1+0x9e10], R26 ;  /* 0x009e101a01007387 */ /* 0x008fe80000100a00 */
[----:B--2---:R0:W-:Y:S04]  /*93180*/  STL.64 [R1+0x9e08], R24 ;  /* 0x009e081801007387 */ /* 0x0041e80000100a00 */
[----:B0-----:R-:W2:Y:S04]  /*93190*/  LDL.LU R24, [R1+0x1ad0] ;  /* 0x001ad00001187983 */ /* 0x001ea80000300800 */
[----:B------:R-:W2:Y:S04]  /*931a0*/  LDL.LU R25, [R1+0x1ad4] ;  /* 0x001ad40001197983 */ /* 0x000ea80000300800 */
[----:B------:R-:W3:Y:S04]  /*931b0*/  LDL.LU R26, [R1+0x1ad8] ;  /* 0x001ad800011a7983 */ /* 0x000ee80000300800 */
[----:B------:R-:W3:Y:S04]  /*931c0*/  LDL.LU R27, [R1+0x1adc] ;  /* 0x001adc00011b7983 */ /* 0x000ee80000300800 */
[----:B---3--:R-:W-:Y:S04]  /*931d0*/  STL.64 [R1+0x9e20], R26 ;  /* 0x009e201a01007387 */ /* 0x008fe80000100a00 */
[----:B--2---:R0:W-:Y:S04]  /*931e0*/  STL.64 [R1+0x9e18], R24 ;  /* 0x009e181801007387 */ /* 0x0041e80000100a00 */
[----:B0-----:R-:W4:Y:S04]  /*931f0*/  LDL.LU.64 R24, [R1+0x5f0] ;  /* 0x0005f00001187983 */ /* 0x001f280000300a00 */
[----:B------:R-:W4:Y:S04]  /*93200*/  LDL.LU.64 R26, [R1+0x5f8] ;  /* 0x0005f800011a7983 */ /* 0x000f280000300a00 */
[----:B------:R-:W2:Y:S04]  /*93210*/  LDL.LU R16, [R1+0x1ab0] ;  /* 0x001ab00001107983 */ /* 0x000ea80000300800 */
[----:B------:R-:W2:Y:S04]  /*93220*/  LDL.LU R17, [R1+0x1ab4] ;  /* 0x001ab40001117983 */ /* 0x000ea80000300800 */
[----:B------:R-:W2:Y:S04]  /*93230*/  LDL.LU R18, [R1+0x1ab8] ;  /* 0x001ab80001127983 */ /* 0x000ea80000300800 */
[----:B------:R-:W2:Y:S04]  /*93240*/  LDL.LU R19, [R1+0x1abc] ;  /* 0x001abc0001137983 */ /* 0x000ea80000300800 */
[----:B------:R-:W-:Y:S04]  /*93250*/  STL.64 [R1+0x9d78], R6 ;  /* 0x009d780601007387 */ /* 0x000fe80000100a00 */
[----:B------:R0:W-:Y:S04]  /*93260*/  STL.64 [R1+0x9d70], R4 ;  /* 0x009d700401007387 */ /* 0x0001e80000100a00 */
[----:B0-----:R-:W3:Y:S04]  /*93270*/  LDL.LU R4, [R1+0x1a70] ;  /* 0x001a700001047983 */ /* 0x001ee80000300800 */
[----:B------:R-:W3:Y:S04]  /*93280*/  LDL.LU R5, [R1+0x1a74] ;  /* 0x001a740001057983 */ /* 0x000ee80000300800 */
[----:B------:R-:W2:Y:S04]  /*93290*/  LDL.LU R6, [R1+0x1a78] ;  /* 0x001a780001067983 */ /* 0x000ea80000300800 */
[----:B------:R-:W2:Y:S01]  /*932a0*/  LDL.LU R7, [R1+0x1a7c] ;  /* 0x001a7c0001077983 */ /* 0x000ea20000300800 */
[----:B----4-:R-:W-:Y:S01]  /*932b0*/  HMMA.16816.F32 R12, R24, R20, R12 ;  /* 0x00000014180c723c */ /* 0x010fe2000000180c */
[----:B------:R-:W-:-:S02]  /*932c0*/  IMAD.MOV.U32 R2, RZ, RZ, R26 ;  /* 0x000000ffff027224 */ /* 0x000fc400078e001a */
[----:B------:R-:W-:Y:S01]  /*932d0*/  IMAD.MOV.U32 R0, RZ, RZ, R27 ;  /* 0x000000ffff007224 */ /* 0x000fe200078e001b */
[----:B--2---:R-:W-:Y:S04]  /*932e0*/  STL.64 [R1+0x9d98], R6 ;  /* 0x009d980601007387 */ /* 0x004fe80000100a00 */
[----:B---3--:R0:W-:Y:S04]  /*932f0*/  STL.64 [R1+0x9d90], R4 ;  /* 0x009d900401007387 */ /* 0x0081e80000100a00 */
[----:B0-----:R-:W2:Y:S04]  /*93300*/  LDL.LU R4, [R1+0x1a80] ;  /* 0x001a800001047983 */ /* 0x001ea80000300800 */
[----:B------:R-:W2:Y:S04]  /*93310*/  LDL.LU R5, [R1+0x1a84] ;  /* 0x001a840001057983 */ /* 0x000ea80000300800 */
[----:B------:R-:W2:Y:S04]  /*93320*/  LDL.LU R6, [R1+0x1a88] ;  /* 0x001a880001067983 */ /* 0x000ea80000300800 */
[----:B------:R-:W2:Y:S04]  /*93330*/  LDL.LU R7, [R1+0x1a8c] ;  /* 0x001a8c0001077983 */ /* 0x000ea80000300800 */
[----:B------:R-:W-:Y:S04]  /*93340*/  STL.64 [R1+0x9d50], R10 ;  /* 0x009d500a01007387 */ /* 0x000fe80000100a00 */
[----:B------:R0:W-:Y:S04]  /*93350*/  STL.64 [R1+0x9d48], R8 ;  /* 0x009d480801007387 */ /* 0x0001e80000100a00 */
[----:B0-----:R-:W3:Y:S04]  /*93360*/  LDL.LU R8, [R1+0x1a50] ;  /* 0x001a500001087983 */ /* 0x001ee80000300800 */
[----:B------:R-:W3:Y:S04]  /*93370*/  LDL.LU R9, [R1+0x1a54] ;  /* 0x001a540001097983 */ /* 0x000ee80000300800 */
[----:B------:R-:W3:Y:S04]  /*93380*/  LDL.LU R10, [R1+0x1a58] ;  /* 0x001a5800010a7983 */ /* 0x000ee80000300800 */
[----:B------:R-:W3:Y:S04]  /*93390*/  LDL.LU R11, [R1+0x1a5c] ;  /* 0x001a5c00010b7983 */ /* 0x000ee80000300800 */
[----:B------:R0:W-:Y:S04]  /*933a0*/  STL.64 [R1+0xa60], R12 ;  /* 0x000a600c01007387 */ /* 0x0001e80000100a00 */
[----:B------:R1:W-:Y:S04]  /*933b0*/  STL.64 [R1+0xa68], R14 ;  /* 0x000a680e01007387 */ /* 0x0003e80000100a00 */
[----:B0-----:R-:W4:Y:S01]  /*933c0*/  LDL.LU.64 R12, [R1+0x9e28] ;  /* 0x009e2800010c7983 */ /* 0x001f220000300a00 */
[----:B-1----:R-:W-:-:S03]  /*933d0*/  IMAD.MOV.U32 R15, RZ, RZ, R24 ;  /* 0x000000ffff0f7224 */ /* 0x002fc600078e0018 */
[----:B------:R-:W4:Y:S01]  /*933e0*/  LDL.LU.64 R26, [R1+0x9e20] ;  /* 0x009e2000011a7983 */ /* 0x000f220000300a00 */
[----:B------:R-:W-:-:S03]  /*933f0*/  IMAD.MOV.U32 R14, RZ, RZ, R25 ;  /* 0x000000ffff0e7224 */ /* 0x000fc600078e0019 */
[----:B------:R-:W4:Y:S01]  /*93400*/  LDL.LU.64 R24, [R1+0x9e18] ;  /* 0x009e180001187983 */ /* 0x000f220000300a00 */
[----:B------:R-:W-:Y:S02]  /*93410*/  IMAD.MOV.U32 R22, RZ, RZ, R2 ;  /* 0x000000ffff167224 */ /* 0x000fe400078e0002 */
[----:B------:R-:W-:Y:S01]  /*93420*/  IMAD.MOV.U32 R23, RZ, RZ, R0 ;  /* 0x000000ffff177224 */ /* 0x000fe200078e0000 */
[----:B------:R0:W-:Y:S02]  /*93430*/  STL.64 [R1+0x9ce8], R20 ;  /* 0x009ce81401007387 */ /* 0x0001e40000100a00 */
[----:B0-----:R-:W-:Y:S02]  /*93440*/  IMAD.MOV.U32 R20, RZ, RZ, R15 ;  /* 0x000000ffff147224 */ /* 0x001fe400078e000f */
[----:B------:R-:W-:-:S07]  /*93450*/  IMAD.MOV.U32 R21, RZ, RZ, R14 ;  /* 0x000000ffff157224 */ /* 0x000fce00078e000e */
[C---:B----4-:R-:W-:Y:S01]  /*93460*/  HMMA.16816.F32 R24, R20.reuse, R12, R24 ;  /* 0x0000000c1418723c */ /* 0x050fe20000001818 */
[----:B------:R-:W-:Y:S02]  /*93470*/  IMAD.MOV.U32 R2, RZ, RZ, R12 ;  /* 0x000000ffff027224 */ /* 0x000fe400078e000c */
[----:B------:R-:W-:Y:S11]  /*93480*/  IMAD.MOV.U32 R0, RZ, RZ, R13 ;  /* 0x000000ffff007224 */ /* 0x000ff600078e000d */
[----:B------:R-:W-:Y:S09]  /*93490*/  @!UPT UIADD3 URZ, URZ, URZ, URZ ;  /* 0x0000003f3f3ff290 */ /* 0x000ff2000fffe03f */
[----:B------:R-:W-:Y:S04]  /*934a0*/  STL.64 [R1+0xa50], R24 ;  /* 0x000a501801007387 */ /* 0x000fe80000100a00 */
[----:B------:R0:W-:Y:S04]  /*934b0*/  STL.64 [R1+0xa58], R26 ;  /* 0x000a581a01007387 */ /* 0x0001e80000100a00 */
[----:B0-----:R-:W4:Y:S04]  /*934c0*/  LDL.LU.64 R26, [R1+0x9e10] ;  /* 0x009e1000011a7983 */ /* 0x001f280000300a00 */
[----:B------:R-:W4:Y:S04]  /*934d0*/  LDL.LU.64 R24, [R1+0x9e08] ;  /* 0x009e080001187983 */ /* 0x000f280000300a00 */
[----:B------:R-:W4:Y:S02]  /*934e0*/  LDL.LU.64 R12, [R1+0x9e00] ;  /* 0x009e0000010c7983 */ /* 0x000f240000300a00 */
[----:B----4-:R-:W-:Y:S02]  /*934f0*/  HMMA.16816.F32 R20, R20, R12, R24 ;  /* 0x0000000c1414723c */ /* 0x010fe40000001818 */
[----:B------:R-:W4:Y:S01]  /*93500*/  LDL.LU.64 R24, [R1+0x9df8] ;  /* 0x009df80001187983 */ /* 0x000f220000300a00 */
[----:B------:R-:W-:Y:S11]  /*93510*/  IMAD.MOV.U32 R15, RZ, RZ, R13 ;  /* 0x000000ffff0f7224 */ /* 0x000ff600078e000d */
[----:B------:R-:W-:Y:S09]  /*93520*/  @!UPT UIADD3 URZ, URZ, URZ, URZ ;  /* 0x0000003f3f3ff290 */ /* 0x000ff2000fffe03f */
[----:B------:R0:W-:Y:S04]  /*93530*/  STL.64 [R1+0xa40], R20 ;  /* 0x000a401401007387 */ /* 0x0001e80000100a00 */
[----:B------:R-:W-:Y:S04]  /*93540*/  STL.64 [R1+0xa48], R22 ;  /* 0x000a481601007387 */ /* 0x000fe80000100a00 */
[----:B------:R-:W2:Y:S01]  /*93550*/  LDL.LU R14, [R1+0x9df0] ;  /* 0x009df000010e7983 */ /* 0x000ea20000300800 */
[----:B0-----:R-:W-:-:S03]  /*93560*/  IMAD.MOV.U32 R20, RZ, RZ, R12 ;  /* 0x000000ffff147224 */ /* 0x001fc600078e000c */
[----:B------:R-:W3:Y:S04]  /*93570*/  LDL.LU.64 R12, [R1+0x9de8] ;  /* 0x009de800010c7983 */ /* 0x000ee80000300a00 */
[----:B--2---:R-:W-:Y:S04]  /*93580*/  STL.64 [R1+0x9d60], R14 ;  /* 0x009d600e01007387 */ /* 0x004fe80000100a00 */
[----:B---3--:R0:W-:Y:S04]  /*93590*/  STL.64 [R1+0x9d58], R12 ;  /* 0x009d580c01007387 */ /* 0x0081e80000100a00 */
[----:B0-----:R-:W4:Y:S04]  /*935a0*/  LDL.LU.64 R12, [R1+0x4a0] ;  /* 0x0004a000010c7983 */ /* 0x001f280000300a00 */
[----:B------:R-:W4:Y:S02]  /*935b0*/  LDL.LU.64 R14, [R1+0x4a8] ;  /* 0x0004a800010e7983 */ /* 0x000f240000300a00 */
[C---:B----4-:R-:W-:Y:S02]  /*935c0*/  HMMA.16816.F32 R24, R12.reuse, R24, R16 ;  /* 0x000000180c18723c */ /* 0x050fe40000001810 */
[----:B------:R-:W2:Y:S04]  /*935d0*/  LDL.LU.64 R18, [R1+0x9de0] ;  /* 0x009de00001127983 */ /* 0x000ea80000300a00 */
[----:B------:R-:W2:Y:S11]  /*935e0*/  LDL.LU.64 R16, [R1+0x9dd8] ;  /* 0x009dd80001107983 */ /* 0x000eb60000300a00 */
[----:B------:R-:W-:Y:S06]  /*935f0*/  @!UPT UIADD3 URZ, URZ, URZ, URZ ;  /* 0x0000003f3f3ff290 */ /* 0x000fec000fffe03f */
[----:B------:R0:W-:Y:S04]  /*93600*/  STL.64 [R1+0xa30], R24 ;  /* 0x000a301801007387 */ /* 0x0001e80000100a00 */
[----:B------:R2:W-:Y:S04]  /*93610*/  STL.64 [R1+0xa38], R26 ;  /* 0x000a381a01007387 */ /* 0x0005e80000100a00 */
[----:B0-----:R-:W2:Y:S02]  /*93620*/  LDL.LU.64 R24, [R1+0x9dd0] ;  /* 0x009dd00001187983 */ /* 0x001ea40000300a00 */
[C---:B--2---:R-:W-:Y:S02]  /*93630*/  HMMA.16816.F32 R24, R12.reuse, R24, R16 ;  /* 0x000000180c18723c */ /* 0x044fe40000001810 */
[----:B------:R-:W2:Y:S04]  /*93640*/  LDL.LU.64 R18, [R1+0x9dc8] ;  /* 0x009dc80001127983 */ /* 0x000ea80000300a00 */
[----:B------:R-:W2:Y:S11]  /*93650*/  LDL.LU.64 R16, [R1+0x9dc0] ;  /* 0x009dc00001107983 */ /* 0x000eb60000300a00 */
[----:B------:R-:W-:Y:S06]  /*93660*/  @!UPT UIADD3 URZ, URZ, URZ, URZ ;  /* 0x0000003f3f3ff290 */ /* 0x000fec000fffe03f */
[----:B------:R-:W-:Y:S04]  /*93670*/  STL.64 [R1+0xa20], R24 ;  /* 0x000a201801007387 */ /* 0x000fe80000100a00 */
[----:B------:R0:W-:Y:S04]  /*93680*/  STL.64 [R1+0xa28], R26 ;  /* 0x000a281a01007387 */ /* 0x0001e80000100a00 */
[----:B0-----:R-:W3:Y:S04]  /*93690*/  LDL.LU.64 R26, [R1+0x9db8] ;  /* 0x009db800011a7983 */ /* 0x001ee80000300a00 */
[----:B------:R-:W2:Y:S02]  /*936a0*/  LDL.LU.64 R24, [R1+0x9db0] ;  /* 0x009db00001187983 */ /* 0x000ea40000300a00 */
[----:B--2---:R-:W-:Y:S11]  /*936b0*/  HMMA.16816.F32 R16, R12, R24, R16 ;  /* 0x000000180c10723c */ /* 0x004ff60000001810 */
[----:B------:R-:W-:Y:S11]  /*936c0*/  @!UPT UIADD3 URZ, URZ, URZ, URZ ;  /* 0x0000003f3f3ff290 */ /* 0x000ff6000fffe03f */
[----:B------:R-:W-:Y:S01]  /*936d0*/  @!UPT UIADD3 URZ, URZ, URZ, URZ ;  /* 0x0000003f3f3ff290 */ /* 0x000fe2000fffe03f */
[----:B------:R-:W-:Y:S04]  /*936e0*/  STL.64 [R1+0xa10], R16 ;  /* 0x000a101001007387 */ /* 0x000fe80000100a00 */
[----:B------:R0:W-:Y:S04]  /*936f0*/  STL.64 [R1+0xa18], R18 ;  /* 0x000a181201007387 */ /* 0x0001e80000100a00 */
[----:B0-----:R-:W2:Y:S04]  /*93700*/  LDL.LU.64 R18, [R1+0x9da8] ;  /* 0x009da80001127983 */ /* 0x001ea80000300a00 */
[----:B------:R-:W4:Y:S04]  /*93710*/  LDL.LU.64 R16, [R1+0x9da0] ;  /* 0x009da00001107983 */ /* 0x000f280000300a00 */
[----:B---3--:R-:W-:Y:S04]  /*93720*/  STL.64 [R1+0x9ca8], R26 ;  /* 0x009ca81a01007387 */ /* 0x008fe80000100a00 */
[----:B------:R2:W-:Y:S02]  /*93730*/  STL.64 [R1+0x9ca0], R24 ;  /* 0x009ca01801007387 */ /* 0x0005e40000100a00 */
[----:B--2---:R-:W-:-:S02]  /*93740*/  IMAD.MOV.U32 R24, RZ, RZ, R19 ;  /* 0x000000ffff187224 */ /* 0x004fc400078e0013 */
[----:B------:R-:W-:Y:S02]  /*93750*/  IMAD.MOV.U32 R25, RZ, RZ, R18 ;  /* 0x000000ffff197224 */ /* 0x000fe400078e0012 */
[C---:B----4-:R-:W-:Y:S01]  /*93760*/  HMMA.16816.F32 R16, R12.reuse, R16, R4 ;  /* 0x000000100c10723c */ /* 0x050fe20000001804 */
[----:B------:R-:W2:Y:S04]  /*93770*/  LDL.LU.64 R6, [R1+0x9d98] ;  /* 0x009d980001067983 */ /* 0x000ea80000300a00 */
[----:B------:R-:W2:Y:S11]  /*93780*/  LDL.LU.64 R4, [R1+0x9d90] ;  /* 0x009d900001047983 */ /* 0x000eb60000300a00 */
[----:B------:R-:W-:Y:S07]  /*93790*/  @!UPT UIADD3 URZ, URZ, URZ, URZ ;  /* 0x0000003f3f3ff290 */ /* 0x000fee000fffe03f */
        /* <DEDUP_REMOVED lines=11> */
[----:B---3--:R-:W-:Y:S04]  /*93850*/  STL.64 [R1+0x9c90], R18 ;  /* 0x009c901201007387 */ /* 0x008fe80000100a00 */
[----:B------:R0:W-:Y:S01]  /*93860*/  STL.64 [R1+0x9c88], R16 ;  /* 0x009c881001007387 */ /* 0x0001e20000100a00 */
[----:B------:R-:W-:-:S02]  /*93870*/  IMAD.MOV.U32 R22, RZ, RZ, R12 ;  /* 0x000000ffff167224 */ /* 0x000fc400078e000c */
[----:B------:R-:W-:Y:S01]  /*93880*/  IMAD.MOV.U32 R21, RZ, RZ, R13 ;  /* 0x000000ffff157224 */ /* 0x000fe200078e000d */
[----:B0-----:R-:W3:Y:S04]  /*93890*/  LDL.LU R16, [R1+0x1a40] ;  /* 0x001a400001107983 */ /* 0x001ee80000300800 */
[----:B------:R-:W3:Y:S04]  /*938a0*/  LDL.LU R17, [R1+0x1a44] ;  /* 0x001a440001117983 */ /* 0x000ee80000300800 */
[----:B------:R-:W3:Y:S04]  /*938b0*/  LDL.LU R18, [R1+0x1a48] ;  /* 0x001a480001127983 */ /* 0x000ee80000300800 */
[----:B------:R-:W3:Y:S01]  /*938c0*/  LDL.LU R19, [R1+0x1a4c] ;  /* 0x001a4c0001137983 */ /* 0x000ee20000300800 */
[----:B--2---:R-:W-:Y:S03]  /*938d0*/  HMMA.16816.F32 R24, R12, R24, R4 ;  /* 0x000000180c18723c */ /* 0x004fe60000001804 */
[----:B------:R-:W2:Y:S04]  /*938e0*/  LDL.LU.64 R4, [R1+0x9d68] ;  /* 0x009d680001047983 */ /* 0x000ea80000300a00 */
[----:B------:R-:W-:-:S02]  /*938f0*/  IMAD.MOV.U32 R7, RZ, RZ, R14 ;  /* 0x000000ffff077224 */ /* 0x000fc400078e000e */
[----:B------:R-:W-:Y:S11]  /*93900*/  IMAD.MOV.U32 R6, RZ, RZ, R15 ;  /* 0x000000ffff067224 */ /* 0x000ff600078e000f */
[----:B------:R-:W-:Y:S03]  /*93910*/  @!UPT UIADD3 URZ, URZ, URZ, URZ ;  /* 0x0000003f3f3ff290 */ /* 0x000fe6000fffe03f */
[----:B------:R0:W-:Y:S04]  /*93920*/  STL.64 [R1+0x9e0], R24 ;  /* 0x0009e01801007387 */ /* 0x0001e80000100a00 */
[----:B------:R1:W-:Y:S04]  /*93930*/  STL.64 [R1+0x9e8], R26 ;  /* 0x0009e81a01007387 */ /* 0x0003e80000100a00 */
[----:B------:R-:W4:Y:S04]  /*93940*/  LDL.LU.64 R14, [R1+0x9d60] ;  /* 0x009d6000010e7983 */ /* 0x000f280000300a00 */
[----:B------:R-:W3:Y:S04]  /*93950*/  LDL.LU.64 R12, [R1+0x9d58] ;  /* 0x009d5800010c7983 */ /* 0x000ee80000300a00 */
[----:B0-----:R-:W2:Y:S01]  /*93960*/  LDL.LU.64 R24, [R1+0x7e0] ;  /* 0x0007e00001187983 */ /* 0x001ea20000300a00 */
[----:B-1----:R-:W-:-:S02]  /*93970*/  IMAD.MOV.U32 R26, RZ, RZ, R7 ;  /* 0x000000ffff1a7224 */ /* 0x002fc400078e0007 */
[----:B------:R-:W-:Y:S01]  /*93980*/  IMAD.MOV.U32 R27, RZ, RZ, R6 ;  /* 0x000000ffff1b7224 */ /* 0x000fe200078e0006 */
[----:B--2---:R0:W-:Y:S02]  /*93990*/  STL.64 [R1+0x9cb0], R24 ;  /* 0x009cb01801007387 */ /* 0x0041e40000100a00 */
[----:B0-----:R-:W-:Y:S02]  /*939a0*/  IMAD.MOV.U32 R24, RZ, RZ, R22 ;  /* 0x000000ffff187224 */ /* 0x001fe400078e0016 */
[----:B------:R-:W-:-:S07]  /*939b0*/  IMAD.MOV.U32 R25, RZ, RZ, R21 ;  /* 0x000000ffff197224 */ /* 0x000fce00078e0015 */
[C---:B------:R-:W-:Y:S01]  /*939c0*/  HMMA.16816.F32 R4, R24.reuse, R4, R8 ;  /* 0x000000041804723c */ /* 0x040fe20000001808 */
[----:B------:R-:W2:Y:S04]  /*939d0*/  LDL.LU.64 R10, [R1+0x9d50] ;  /* 0x009d5000010a7983 */ /* 0x000ea80000300a00 */
[----:B------:R-:W2:Y:S03]  /*939e0*/  LDL.LU.64 R8, [R1+0x9d48] ;  /* 0x009d480001087983 */ /* 0x000ea60000300a00 */
[----:B---3--:R-:W-:Y:S11]  /*939f0*/  HMMA.16816.F32 R16, R24, R12, R16 ;  /* 0x0000000c1810723c */ /* 0x008ff60000001810 */
[----:B------:R-:W-:Y:S04]  /*93a00*/  @!UPT UIADD3 URZ, URZ, URZ, URZ ;  /* 0x0000003f3f3ff290 */ /* 0x000fe8000fffe03f */
[----:B------:R-:W-:Y:S04]  /*93a10*/  STL.64 [R1+0x9d0], R4 ;  /* 0x0009d00401007387 */ /* 0x000fe80000100a00 */
[----:B------:R0:W-:Y:S04]  /*93a20*/  STL.64 [R1+0x9d8], R6 ;  /* 0x0009d80601007387 */ /* 0x0001e80000100a00 */
[----:B0-----:R-:W3:Y:S04]  /*93a30*/  LDL.LU.64 R6, [R1+0x9d40] ;  /* 0x009d400001067983 */ /* 0x001ee80000300a00 */
[----:B------:R-:W2:Y:S04]  /*93a40*/  LDL.LU.64 R4, [R1+0x9d38] ;  /* 0x009d380001047983 */ /* 0x000ea80000300a00 */
[----:B------:R0:W-:Y:S04]  /*93a50*/  STL.64 [R1+0x9c60], R12 ;  /* 0x009c600c01007387 */ /* 0x0001e80000100a00 */
[----:B0-----:R-:W2:Y:S04]  /*93a60*/  LDL.LU.64 R12, [R1+0x7d0] ;  /* 0x0007d000010c7983 */ /* 0x001ea80000300a00 */
[----:B------:R0:W-:Y:S04]  /*93a70*/  STL.64 [R1+0x9c0], R16 ;  /* 0x0009c01001007387 */ /* 0x0001e80000100a00 */
[----:B------:R1:W-:Y:S04]  /*93a80*/  STL.64 [R1+0x9c8], R18 ;  /* 0x0009c81201007387 */ /* 0x0003e80000100a00 */
[----:B--2---:R2:W-:Y:S04]  /*93a90*/  STL.64 [R1+0x9cb8], R12 ;  /* 0x009cb80c01007387 */ /* 0x0045e80000100a00 */
[----:B0-----:R-:W3:Y:S04]  /*93aa0*/  LDL.LU R16, [R1+0x19e0] ;  /* 0x0019e00001107983 */ /* 0x001ee80000300800 */
[----:B------:R-:W3:Y:S04]  /*93ab0*/  LDL.LU R17, [R1+0x19e4] ;  /* 0x0019e40001117983 */ /* 0x000ee80000300800 */
[----:B-1----:R-:W3:Y:S04]  /*93ac0*/  LDL.LU R18, [R1+0x19e8] ;  /* 0x0019e80001127983 */ /* 0x002ee80000300800 */
[----:B------:R-:W3:Y:S01]  /*93ad0*/  LDL.LU R19, [R1+0x19ec] ;  /* 0x0019ec0001137983 */ /* 0x000ee20000300800 */
[----:B--2---:R-:W-:-:S02]  /*93ae0*/  IMAD.MOV.U32 R12, RZ, RZ, R20 ;  /* 0x000000ffff0c7224 */ /* 0x004fc400078e0014 */
[----:B------:R-:W-:Y:S02]  /*93af0*/  IMAD.MOV.U32 R20, RZ, RZ, R9 ;  /* 0x000000ffff147224 */ /* 0x000fe400078e0009 */
[----:B------:R-:W-:Y:S02]  /*93b00*/  IMAD.MOV.U32 R21, RZ, RZ, R8 ;  /* 0x000000ffff157224 */ /* 0x000fe400078e0008 */
[----:B----4-:R-:W-:Y:S02]  /*93b10*/  IMAD.MOV.U32 R8, RZ, RZ, R14 ;  /* 0x000000ffff087224 */ /* 0x010fe400078e000e */
[----:B------:R-:W-:Y:S01]  /*93b20*/  IMAD.MOV.U32 R9, RZ, RZ, R11 ;  /* 0x000000ffff097224 */ /* 0x000fe200078e000b */
[----:B---3--:R-:W-:Y:S04]  /*93b30*/  STL.64 [R1+0x9cf8], R18 ;  /* 0x009cf81201007387 */ /* 0x008fe80000100a00 */
[----:B------:R-:W-:Y:S04]  /*93b40*/  STL.64 [R1+0x9cf0], R16 ;  /* 0x009cf01001007387 */ /* 0x000fe80000100a00 */
[----:B------:R-:W-:Y:S04]  /*93b50*/  STL.64 [R1+0x9d20], R8 ;  /* 0x009d200801007387 */ /* 0x000fe80000100a00 */
[----:B------:R0:W-:Y:S04]  /*93b60*/  STL.64 [R1+0x9d00], R20 ;  /* 0x009d001401007387 */ /* 0x0001e80000100a00 */
[----:B0-----:R-:W2:Y:S04]  /*93b70*/  LDL.LU R20, [R1+0x1a00] ;  /* 0x001a000001147983 */ /* 0x001ea80000300800 */
[----:B------:R-:W2:Y:S04]  /*93b80*/  LDL.LU R21, [R1+0x1a04] ;  /* 0x001a040001157983 */ /* 0x000ea80000300800 */
[----:B------:R-:W3:Y:S04]  /*93b90*/  LDL.LU R22, [R1+0x1a08] ;  /* 0x001a080001167983 */ /* 0x000ee80000300800 */
[----:B------:R-:W3:Y:S04]  /*93ba0*/  LDL.LU R23, [R1+0x1a0c] ;  /* 0x001a0c0001177983 */ /* 0x000ee80000300800 */
[----:B---3--:R-:W-:Y:S04]  /*93bb0*/  STL.64 [R1+0x9d18], R22 ;  /* 0x009d181601007387 */ /* 0x008fe80000100a00 */
[----:B--2---:R0:W-:Y:S04]  /*93bc0*/  STL.64 [R1+0x9d10], R20 ;  /* 0x009d101401007387 */ /* 0x0041e80000100a00 */
[----:B0-----:R-:W2:Y:S04]  /*93bd0*/  LDL.LU R20, [R1+0x1a10] ;  /* 0x001a100001147983 */ /* 0x001ea80000300800 */
[----:B------:R-:W2:Y:S04]  /*93be0*/  LDL.LU R21, [R1+0x1a14] ;  /* 0x001a140001157983 */ /* 0x000ea80000300800 */
[----:B------:R-:W3:Y:S04]  /*93bf0*/  LDL.LU R22, [R1+0x1a18] ;  /* 0x001a180001167983 */ /* 0x000ee80000300800 */
[----:B------:R-:W3:Y:S01]  /*93c00*/  LDL.LU R23, [R1+0x1a1c] ;  /* 0x001a1c0001177983 */ /* 0x000ee20000300800 */
[----:B------:R-:W-:-:S03]  /*93c10*/  IMAD.MOV.U32 R13, RZ, RZ, R15 ;  /* 0x000000ffff0d7224 */ /* 0x000fc600078e000f */
[----:B---3--:R-:W-:Y:S04]  /*93c20*/  STL.64 [R1+0x9d30], R22 ;  /* 0x009d301601007387 */ /* 0x008fe80000100a00 */
[----:B--2---:R0:W-:Y:S04]  /*93c30*/  STL.64 [R1+0x9d28], R20 ;  /* 0x009d281401007387 */ /* 0x0041e80000100a00 */
[----:B0-----:R-:W2:Y:S04]  /*93c40*/  LDL.LU R20, [R1+0x1a20] ;  /* 0x001a200001147983 */ /* 0x001ea80000300800 */
[----:B------:R-:W2:Y:S04]  /*93c50*/  LDL.LU R21, [R1+0x1a24] ;  /* 0x001a240001157983 */ /* 0x000ea80000300800 */
[----:B------:R-:W2:Y:S04]  /*93c60*/  LDL.LU R22, [R1+0x1a28] ;  /* 0x001a280001167983 */ /* 0x000ea80000300800 */
[----:B------:R-:W2:Y:S04]  /*93c70*/  LDL.LU R23, [R1+0x1a2c] ;  /* 0x001a2c0001177983 */ /* 0x000ea80000300800 */
[----:B------:R-:W3:Y:S04]  /*93c80*/  LDL.LU R16, [R1+0x19f0] ;  /* 0x0019f00001107983 */ /* 0x000ee80000300800 */
[----:B------:R-:W3:Y:S04]  /*93c90*/  LDL.LU R17, [R1+0x19f4] ;  /* 0x0019f40001117983 */ /* 0x000ee80000300800 */
[----:B------:R-:W3:Y:S04]  /*93ca0*/  LDL.LU R18, [R1+0x19f8] ;  /* 0x0019f80001127983 */ /* 0x000ee80000300800 */
[----:B------:R-:W3:Y:S04]  /*93cb0*/  LDL.LU R19, [R1+0x19fc] ;  /* 0x0019fc0001137983 */ /* 0x000ee80000300800 */
[----:B------:R0:W-:Y:S04]  /*93cc0*/  STL.64 [R1+0x9cd0], R12 ;  /* 0x009cd00c01007387 */ /* 0x0001e80000100a00 */
[----:B0-----:R-:W4:Y:S04]  /*93cd0*/  LDL.LU R12, [R1+0x1a30] ;  /* 0x001a3000010c7983 */ /* 0x001f280000300800 */
[----:B------:R-:W4:Y:S04]  /*93ce0*/  LDL.LU R13, [R1+0x1a34] ;  /* 0x001a3400010d7983 */ /* 0x000f280000300800 */
[----:B------:R-:W4:Y:S04]  /*93cf0*/  LDL.LU R14, [R1+0x1a38] ;  /* 0x001a3800010e7983 */ /* 0x000f280000300800 */
[----:B------:R-:W4:Y:S02]  /*93d00*/  LDL.LU R15, [R1+0x1a3c] ;  /* 0x001a3c00010f7983 */ /* 0x000f240000300800 */
[----:B----4-:R-:W-:Y:S11]  /*93d10*/  HMMA.16816.F32 R12, R24, R4, R12 ;  /* 0x00000004180c723c */ /* 0x010ff6000000180c */
[----:B------:R-:W-:Y:S11]  /*93d20*/  @!UPT UIADD3 URZ, URZ, URZ, URZ ;  /* 0x0000003f3f3ff290 */ /* 0x000ff6000fffe03f */
[----:B------:R-:W-:Y:S01]  /*93d30*/  @!UPT UIADD3 URZ, URZ, URZ, URZ ;  /* 0x0000003f3f3ff290 */ /* 0x000fe2000fffe03f */
[----:B------:R-:W-:Y:S04]  /*93d40*/  STL.64 [R1+0x9b0], R12 ;  /* 0x0009b00c01007387 */ /* 0x000fe80000100a00 */
[----:B------:R-:W-:Y:S04]  /*93d50*/  STL.64 [R1+0x9b8], R14 ;  /* 0x0009b80e01007387 */ /* 0x000fe80000100a00 */
[----:B------:R0:W-:Y:S04]  /*93d60*/  STL.64 [R1+0x9c70], R6 ;  /* 0x009c700601007387 */ /* 0x0001e80000100a00 */
[----:B------:R1:W-:Y:S04]  /*93d70*/  STL.64 [R1+0x9c68], R4 ;  /* 0x009c680401007387 */ /* 0x0003e80000100a00 */
[----:B0-----:R-:W4:Y:S04]  /*93d80*/  LDL R6, [R1+0x358] ;  /* 0x0003580001067983 */ /* 0x001f280000100800 */
[----:B------:R-:W4:Y:S04]  /*93d90*/  LDL R7, [R1+0x35c] ;  /* 0x00035c0001077983 */ /* 0x000f280000100800 */
[----:B-1----:R-:W2:Y:S04]  /*93da0*/  LDL R4, [R1+0x350] ;  /* 0x0003500001047983 */ /* 0x002ea80000100800 */
[----:B------:R-:W2:Y:S01]  /*93db0*/  LDL R5, [R1+0x354] ;  /* 0x0003540001057983 */ /* 0x000ea20000100800 */
[----:B------:R-:W-:-:S02]  /*93dc0*/  IMAD.MOV.U32 R8, RZ, RZ, R10 ;  /* 0x000000ffff087224 */ /* 0x000fc400078e000a */
[----:B------:R-:W-:Y:S01]  /*93dd0*/  IMAD.MOV.U32 R9, RZ, RZ, R3 ;  /* 0x000000ffff097224 */ /* 0x000fe200078e0003 */
[----:B----4-:R-:W-:Y:S04]  /*93de0*/  STL.64 [R1+0x9cc8], R6 ;  /* 0x009cc80601007387 */ /* 0x010fe80000100a00 */
[----:B--2---:R0:W-:Y:S04]  /*93df0*/  STL.64 [R1+0x9cc0], R4 ;  /* 0x009cc00401007387 */ /* 0x0041e80000100a00 */
[----:B0-----:R-:W2:Y:S04]  /*93e00*/  LDL.LU R4, [R1+0x19c0] ;  /* 0x0019c00001047983 */ /* 0x001ea80000300800 */
[----:B------:R-:W2:Y:S04]  /*93e10*/  LDL.LU R5, [R1+0x19c4] ;  /* 0x0019c40001057983 */ /* 0x000ea80000300800 */
[----:B------:R-:W4:Y:S04]  /*93e20*/  LDL.LU R6, [R1+0x19c8] ;  /* 0x0019c80001067983 */ /* 0x000f280000300800 */
[----:B------:R-:W4:Y:S01]  /*93e30*/  LDL.LU R7, [R1+0x19cc] ;  /* 0x0019cc0001077983 */ /* 0x000f220000300800 */
[C---:B------:R-:W-:Y:S03]  /*93e40*/  HMMA.16816.F32 R8, R24.reuse, R8, R20 ;  /* 0x000000081808723c */ /* 0x040fe60000001814 */
[----:B----4-:R-:W-:Y:S04]  /*93e50*/  STL.64 [R1+0x9ce0], R6 ;  /* 0x009ce00601007387 */ /* 0x010fe80000100a00 */
[----:B--2---:R0:W-:Y:S04]  /*93e60*/  STL.64 [R1+0x9cd8], R4 ;  /* 0x009cd80401007387 */ /* 0x0041e80000100a00 */
[----:B0-----:R-:W2:Y:S04]  /*93e70*/  LDL.LU R4, [R1+0x19d0] ;  /* 0x0019d00001047983 */ /* 0x001ea80000300800 */
[----:B------:R-:W2:Y:S04]  /*93e80*/  LDL.LU R5, [R1+0x19d4] ;  /* 0x0019d40001057983 */ /* 0x000ea80000300800 */
[----:B------:R-:W2:Y:S04]  /*93e90*/  LDL.LU R6, [R1+0x19d8] ;  /* 0x0019d80001067983 */ /* 0x000ea80000300800 */
[----:B------:R-:W2:Y:S04]  /*93ea0*/  LDL.LU R7, [R1+0x19dc] ;  /* 0x0019dc0001077983 */ /* 0x000ea80000300800 */
[----:B------:R-:W4:Y:S04]  /*93eb0*/  LDL.LU.64 R22, [R1+0x9d30] ;  /* 0x009d300001167983 */ /* 0x000f280000300a00 */
[----:B------:R-:W4:Y:S04]  /*93ec0*/  LDL.LU.64 R20, [R1+0x9d28] ;  /* 0x009d280001147983 */ /* 0x000f280000300a00 */
[----:B------:R0:W-:Y:S04]  /*93ed0*/  STL.64 [R1+0x9a0], R8 ;  /* 0x0009a00801007387 */ /* 0x0001e80000100a00 */
[----:B------:R4:W-:Y:S04]  /*93ee0*/  STL.64 [R1+0x9a8], R10 ;  /* 0x0009a80a01007387 */ /* 0x0009e80000100a00 */
[----:B0-----:R-:W4:Y:S02]  /*93ef0*/  LDL.LU.64 R8, [R1+0x9d20] ;  /* 0x009d200001087983 */ /* 0x001f240000300a00 */
[C---:B----4-:R-:W-:Y:S02]  /*93f00*/  HMMA.16816.F32 R8, R24.reuse, R8, R20 ;  /* 0x000000081808723c */ /* 0x050fe40000001814 */
[----:B------:R-:W4:Y:S04]  /*93f10*/  LDL.LU.64 R22, [R1+0x9d18] ;  /* 0x009d180001167983 */ /* 0x000f280000300a00 */
[----:B------:R-:W4:Y:S11]  /*93f20*/  LDL.LU.64 R20, [R1+0x9d10] ;  /* 0x009d100001147983 */ /* 0x000f360000300a00 */
[----:B------:R-:W-:Y:S06]  /*93f30*/  @!UPT UIADD3 URZ, URZ, URZ, URZ ;  /* 0x0000003f3f3ff290 */ /* 0x000fec000fffe03f */
[----:B------:R0:W-:Y:S04]  /*93f40*/  STL.64 [R1+0x990], R8 ;  /* 0x0009900801007387 */ /* 0x0001e80000100a00 */
[----:B------:R-:W-:Y:S04]  /*93f50*/  STL.64 [R1+0x998], R10 ;  /* 0x0009980a01007387 */ /* 0x000fe80000100a00 */
[----:B0-----:R-:W4:Y:S02]  /*93f60*/  LDL.LU.64 R8, [R1+0x9d08] ;  /* 0x009d080001087983 */ /* 0x001f240000300a00 */
[C---:B----4-:R-:W-:Y:S11]  /*93f70*/  HMMA.16816.F32 R20, R24.reuse, R8, R20 ;  /* 0x000000081814723c */ /* 0x050ff60000001814 */
[----:B------:R-:W-:Y:S11]  /*93f80*/  @!UPT UIADD3 URZ, URZ, URZ, URZ ;  /* 0x0000003f3f3ff290 */ /* 0x000ff6000fffe03f */
[----:B------:R-:W-:Y:S01]  /*93f90*/  @!UPT UIADD3 URZ, URZ, URZ, URZ ;  /* 0x0000003f3f3ff290 */ /* 0x000fe2000fffe03f */
[----:B------:R0:W-:Y:S04]  /*93fa0*/  STL.64 [R1+0x980], R20 ;  /* 0x0009801401007387 */ /* 0x0001e80000100a00 */
[----:B------:R-:W-:Y:S04]  /*93fb0*/  STL.64 [R1+0x988], R22 ;  /* 0x0009881601007387 */ /* 0x000fe80000100a00 */
[----:B0-----:R-:W3:Y:S04]  /*93fc0*/  LDL.LU.64 R20, [R1+0x9d00] ;  /* 0x009d000001147983 */ /* 0x001ee80000300a00 */
[----:B------:R0:W-:Y:S04]  /*93fd0*/  STL.64 [R1+0x9c40], R8 ;  /* 0x009c400801007387 */ /* 0x0001e80000100a00 */
[----:B0-----:R-:W4:Y:S04]  /*93fe0*/  LDL.LU R8, [R1+0x920] ;  /* 0x0009200001087983 */ /* 0x001f280000300800 */
[----:B------:R-:W4:Y:S04]  /*93ff0*/  LDL.LU R9, [R1+0x924] ;  /* 0x0009240001097983 */ /* 0x000f280000300800 */
[----:B------:R-:W4:Y:S04]  /*94000*/  LDL.LU R10, [R1+0x928] ;  /* 0x00092800010a7983 */ /* 0x000f280000300800 */
[----:B------:R-:W4:Y:S01]  /*94010*/  LDL.LU R11, [R1+0x92c] ;  /* 0x00092c00010b7983 */ /* 0x000f220000300800 */
[C---:B---3--:R-:W-:Y:S03]  /*94020*/  HMMA.16816.F32 R20, R24.reuse, R20, R16 ;  /* 0x000000141814723c */ /* 0x048fe60000001810 */
[----:B------:R-:W3:Y:S04]  /*94030*/  LDL.LU.64 R18, [R1+0x9cf8] ;  /* 0x009cf80001127983 */ /* 0x000ee80000300a00 */
[----:B------:R-:W3:Y:S11]  /*94040*/  LDL.LU.64 R16, [R1+0x9cf0] ;  /* 0x009cf00001107983 */ /* 0x000ef60000300a00 */
[----:B------:R-:W-:Y:S05]  /*94050*/  @!UPT UIADD3 URZ, URZ, URZ, URZ ;  /* 0x0000003f3f3ff290 */ /* 0x000fea000fffe03f */
[----:B------:R0:W-:Y:S04]  /*94060*/  STL.64 [R1+0x970], R20 ;  /* 0x0009701401007387 */ /* 0x0001e80000100a00 */
[----:B------:R-:W-:Y:S04]  /*94070*/  STL.64 [R1+0x978], R22 ;  /* 0x0009781601007387 */ /* 0x000fe80000100a00 */
[----:B0-----:R-:W3:Y:S02]  /*94080*/  LDL.LU.64 R20, [R1+0x9ce8] ;  /* 0x009ce80001147983 */ /* 0x001ee40000300a00 */
[----:B---3--:R-:W-:Y:S11]  /*94090*/  HMMA.16816.F32 R16, R24, R20, R16 ;  /* 0x000000141810723c */ /* 0x008ff60000001810 */
[----:B------:R-:W-:Y:S11]  /*940a0*/  @!UPT UIADD3 URZ, URZ, URZ, URZ ;  /* 0x0000003f3f3ff290 */ /* 0x000ff6000fffe03f */
[----:B------:R-:W-:Y:S01]  /*940b0*/  @!UPT UIADD3 URZ, URZ, URZ, URZ ;  /* 0x0000003f3f3ff290 */ /* 0x000fe2000fffe03f */
[----:B------:R0:W-:Y:S04]  /*940c0*/  STL.64 [R1+0x960], R16 ;  /* 0x0009601001007387 */ /* 0x0001e80000100a00 */
[----:B------:R-:W-:Y:S04]  /*940d0*/  STL.64 [R1+0x968], R18 ;  /* 0x0009681201007387 */ /* 0x000fe80000100a00 */
[----:B0-----:R-:W3:Y:S01]  /*940e0*/  LDL.LU.64 R16, [R1+0x7b0] ;  /* 0x0007b00001107983 */ /* 0x001ee20000300a00 */
[----:B------:R-:W-:Y:S02]  /*940f0*/  IMAD.MOV.U32 R12, RZ, RZ, R2 ;  /* 0x000000ffff0c7224 */ /* 0x000fe400078e0002 */
[----:B------:R-:W-:-:S07]  /*94100*/  IMAD.MOV.U32 R13, RZ, RZ, R0 ;  /* 0x000000ffff0d7224 */ /* 0x000fce00078e0000 */
[C---:B--2---:R-:W-:Y:S01]  /*94110*/  HMMA.16816.F32 R12, R24.reuse, R12, R4 ;  /* 0x0000000c180c723c */ /* 0x044fe20000001804 */
[----:B---3--:R0:W-:Y:S04]  /*94120*/  STL.64 [R1+0x9c98], R16 ;  /* 0x009c981001007387 */ /* 0x0081e80000100a00 */
[----:B0-----:R-:W2:Y:S04]  /*94130*/  LDL.LU R16, [R1+0x910] ;  /* 0x0009100001107983 */ /* 0x001ea80000300800 */
[----:B------:R-:W2:Y:S04]  /*94140*/  LDL.LU R17, [R1+0x914] ;  /* 0x0009140001117983 */ /* 0x000ea80000300800 */
[----:B------:R-:W2:Y:S04]  /*94150*/  LDL.LU R18, [R1+0x918] ;  /* 0x0009180001127983 */ /* 0x000ea80000300800 */
[----:B------:R-:W2:Y:S04]  /*94160*/  LDL.LU R19, [R1+0x91c] ;  /* 0x00091c0001137983 */ /* 0x000ea80000300800 */
[----:B------:R0:W-:Y:S04]  /*94170*/  STL.64 [R1+0x9c18], R20 ;  /* 0x009c181401007387 */ /* 0x0001e80000100a00 */
[----:B0-----:R-:W3:Y:S04]  /*94180*/  LDL.LU R20, [R1+0x17b0] ;  /* 0x0017b00001147983 */ /* 0x001ee80000300800 */
[----:B------:R-:W3:Y:S04]  /*94190*/  LDL.LU R21, [R1+0x17b4] ;  /* 0x0017b40001157983 */ /* 0x000ee80000300800 */
[----:B------:R-:W3:Y:S04]  /*941a0*/  LDL.LU R22, [R1+0x17b8] ;  /* 0x0017b80001167983 */ /* 0x000ee80000300800 */
[----:B------:R-:W3:Y:S04]  /*941b0*/  LDL.LU R23, [R1+0x17bc] ;  /* 0x0017bc0001177983 */ /* 0x000ee80000300800 */
[----:B------:R-:W2:Y:S04]  /*941c0*/  LDL.LU.64 R6, [R1+0x9ce0] ;  /* 0x009ce00001067983 */ /* 0x000ea80000300a00 */
[----:B------:R-:W2:Y:S04]  /*941d0*/  LDL.LU.64 R4, [R1+0x9cd8] ;  /* 0x009cd80001047983 */ /* 0x000ea80000300a00 */
[----:B------:R0:W-:Y:S04]  /*941e0*/  STL.64 [R1+0x950], R12 ;  /* 0x0009500c01007387 */ /* 0x0001e80000100a00 */
[----:B------:R-:W-:Y:S04]  /*941f0*/  STL.64 [R1+0x958], R14 ;  /* 0x0009580e01007387 */ /* 0x000fe80000100a00 */
[----:B0-----:R-:W2:Y:S02]  /*94200*/  LDL.LU.64 R12, [R1+0x9cd0] ;  /* 0x009cd000010c7983 */ /* 0x001ea40000300a00 */
[----:B--2---:R-:W-:Y:S02]  /*94210*/  HMMA.16816.F32 R24, R24, R12, R4 ;  /* 0x0000000c1818723c */ /* 0x004fe40000001804 */
[----:B------:R-:W3:Y:S04]  /*94220*/  LDL.LU.64 R6, [R1+0x9cc8] ;  /* 0x009cc80001067983 */ /* 0x000ee80000300a00 */
[----:B------:R-:W3:Y:S04]  /*94230*/  LDL.LU.64 R4, [R1+0x9cc0] ;  /* 0x009cc00001047983 */ /* 0x000ee80000300a00 */
[----:B------:R-:W4:Y:S11]  /*94240*/  LDL.LU.64 R12, [R1+0x9cb8] ;  /* 0x009cb800010c7983 */ /* 0x000f360000300a00 */
[----:B------:R-:W-:Y:S02]  /*94250*/  @!UPT UIADD3 URZ, URZ, URZ, URZ ;  /* 0x0000003f3f3ff290 */ /* 0x000fe4000fffe03f */
[----:B------:R0:W-:Y:S04]  /*94260*/  STL.64 [R1+0x940], R24 ;  /* 0x0009401801007387 */ /* 0x0001e80000100a00 */
[----:B------:R1:W-:Y:S04]  /*94270*/  STL.64 [R1+0x948], R26 ;  /* 0x0009481a01007387 */ /* 0x0003e80000100a00 */
[----:B0-----:R-:W3:Y:S02]  /*94280*/  LDL.LU.64 R24, [R1+0x9cb0] ;  /* 0x009cb00001187983 */ /* 0x001ee40000300a00 */
[C---:B---3--:R-:W-:Y:S08]  /*94290*/  HMMA.16816.F32 R20, R4.reuse, R24, R20 ;  /* 0x000000180414723c */ /* 0x048ff00000001814 */
[----:B----4-:R-:W-:Y:S11]  /*942a0*/  HMMA.16816.F32 R4, R4, R12, R8 ;  /* 0x0000000c0404723c */ /* 0x010ff60000001808 */
[----:B------:R-:W-:Y:S04]  /*942b0*/  @!UPT UIADD3 URZ, URZ, URZ, URZ ;  /* 0x0000003f3f3ff290 */ /* 0x000fe8000fffe03f */
[----:B------:R0:W-:Y:S04]  /*942c0*/  STL.64 [R1+0x930], R20 ;  /* 0x0009301401007387 */ /* 0x0001e80000100a00 */
[----:B------:R-:W-:Y:S04]  /*942d0*/  STL.64 [R1+0x938], R22 ;  /* 0x0009381601007387 */ /* 0x000fe80000100a00 */
[----:B-1----:R-:W2:Y:S01]  /*942e0*/  LDL.LU.64 R26, [R1+0x9ca8] ;  /* 0x009ca800011a7983 */ /* 0x002ea20000300a00 */
[----:B0-----:R-:W-:Y:S02]  /*942f0*/  IMAD.MOV.U32 R21, RZ, RZ, R24 ;  /* 0x000000ffff157224 */ /* 0x001fe400078e0018 */
[----:B------:R-:W-:-:S02]  /*94300*/  IMAD.MOV.U32 R20, RZ, RZ, R25 ;  /* 0x000000ffff147224 */ /* 0x000fc400078e0019 */
[----:B------:R-:W3:Y:S04]  /*94310*/  LDL.LU.64 R24, [R1+0x9ca0] ;  /* 0x009ca00001187983 */ /* 0x000ee80000300a00 */
[----:B------:R0:W-:Y:S04]  /*94320*/  STL.64 [R1+0x920], R4 ;  /* 0x0009200401007387 */ /* 0x0001e80000100a00 */
[----:B------:R1:W-:Y:S04]  /*94330*/  STL.64 [R1+0x928], R6 ;  /* 0x0009280601007387 */ /* 0x0003e80000100a00 */
[----:B0-----:R-:W4:Y:S04]  /*94340*/  LDL.LU R4, [R1+0x8d0] ;  /* 0x0008d00001047983 */ /* 0x001f280000300800 */
[----:B------:R-:W4:Y:S04]  /*94350*/  LDL.LU R5, [R1+0x8d4] ;  /* 0x0008d40001057983 */ /* 0x000f280000300800 */
[----:B-1----:R-:W2:Y:S04]  /*94360*/  LDL.LU R6, [R1+0x8d8] ;  /* 0x0008d80001067983 */ /* 0x002ea80000300800 */
[----:B------:R-:W2:Y:S01]  /*94370*/  LDL.LU R7, [R1+0x8dc] ;  /* 0x0008dc0001077983 */ /* 0x000ea20000300800 */
[----:B------:R-:W-:-:S02]  /*94380*/  IMAD.MOV.U32 R23, RZ, RZ, R12 ;  /* 0x000000ffff177224 */ /* 0x000fc400078e000c */
[----:B------:R-:W-:Y:S01]  /*94390*/  IMAD.MOV.U32 R22, RZ, RZ, R13 ;  /* 0x000000ffff167224 */ /* 0x000fe200078e000d */
[----:B--2---:R-:W-:Y:S04]  /*943a0*/  STL.64 [R1+0x9c80], R6 ;  /* 0x009c800601007387 */ /* 0x004fe80000100a00 */
[----:B----4-:R0:W-:Y:S04]  /*943b0*/  STL.64 [R1+0x9c78], R4 ;  /* 0x009c780401007387 */ /* 0x0101e80000100a00 */
[----:B0-----:R-:W2:Y:S04]  /*943c0*/  LDL.LU R4, [R1+0x8f0] ;  /* 0x0008f00001047983 */ /* 0x001ea80000300800 */
[----:B------:R-:W2:Y:S04]  /*943d0*/  LDL.LU R5, [R1+0x8f4] ;  /* 0x0008f40001057983 */ /* 0x000ea80000300800 */
[----:B------:R-:W2:Y:S04]  /*943e0*/  LDL.LU R6, [R1+0x8f8] ;  /* 0x0008f80001067983 */ /* 0x000ea80000300800 */
[----:B------:R-:W2:Y:S04]  /*943f0*/  LDL.LU R7, [R1+0x8fc] ;  /* 0x0008fc0001077983 */ /* 0x000ea80000300800 */
[----:B------:R-:W4:Y:S04]  /*94400*/  LDL.LU.64 R12, [R1+0x780] ;  /* 0x00078000010c7983 */ /* 0x000f280000300a00 */
[----:B------:R-:W2:Y:S04]  /*94410*/  LDL.LU R8, [R1+0x17a0] ;  /* 0x0017a00001087983 */ /* 0x000ea80000300800 */
[----:B------:R-:W2:Y:S04]  /*94420*/  LDL.LU R9, [R1+0x17a4] ;  /* 0x0017a40001097983 */ /* 0x000ea80000300800 */
[----:B------:R-:W2:Y:S04]  /*94430*/  LDL.LU R10, [R1+0x17a8] ;  /* 0x0017a800010a7983 */ /* 0x000ea80000300800 */
[----:B------:R-:W2:Y:S04]  /*94440*/  LDL.LU R11, [R1+0x17ac] ;  /* 0x0017ac00010b7983 */ /* 0x000ea80000300800 */
        /* <DEDUP_REMOVED lines=9> */
[----:B0-----:R-:W3:Y:S04]  /*944e0*/  LDL.LU.64 R16, [R1+0x9c98] ;  /* 0x009c980001107983 */ /* 0x001ee80000300a00 */
[----:B------:R-:W-:Y:S04]  /*944f0*/  STL.64 [R1+0x9bb0], R26 ;  /* 0x009bb01a01007387 */ /* 0x000fe80000100a00 */
[----:B------:R0:W-:Y:S04]  /*94500*/  STL.64 [R1+0x9ba8], R24 ;  /* 0x009ba81801007387 */ /* 0x0001e80000100a00 */
[----:B0-----:R-:W3:Y:S04]  /*94510*/  LDL.LU R24, [R1+0x900] ;  /* 0x0009000001187983 */ /* 0x001ee80000300800 */
[----:B------:R-:W3:Y:S04]  /*94520*/  LDL.LU R25, [R1+0x904] ;  /* 0x0009040001197983 */ /* 0x000ee80000300800 */
[----:B------:R-:W3:Y:S04]  /*94530*/  LDL.LU R26, [R1+0x908] ;  /* 0x00090800011a7983 */ /* 0x000ee80000300800 */
[----:B------:R-:W3:Y:S02]  /*94540*/  LDL.LU R27, [R1+0x90c] ;  /* 0x00090c00011b7983 */ /* 0x000ee40000300800 */
[----:B---3--:R-:W-:Y:S11]  /*94550*/  HMMA.16816.F32 R24, R20, R16, R24 ;  /* 0x000000101418723c */ /* 0x008ff60000001818 */
[----:B------:R-:W-:Y:S11]  /*94560*/  @!UPT UIADD3 URZ, URZ, URZ, URZ ;  /* 0x0000003f3f3ff290 */ /* 0x000ff6000fffe03f */
[----:B------:R-:W-:Y:S01]  /*94570*/  @!UPT UIADD3 URZ, URZ, URZ, URZ ;  /* 0x0000003f3f3ff290 */ /* 0x000fe2000fffe03f */
[----:B------:R0:W-:Y:S04]  /*94580*/  STL.64 [R1+0x900], R24 ;  /* 0x0009001801007387 */ /* 0x0001e80000100a00 */
[----:B------:R-:W-:Y:S04]  /*94590*/  STL.64 [R1+0x908], R26 ;  /* 0x0009081a01007387 */ /* 0x000fe80000100a00 */
[----:B------:R-:W3:Y:S01]  /*945a0*/  LDL.LU.64 R18, [R1+0x9c90] ;  /* 0x009c900001127983 */ /* 0x000ee20000300a00 */
[----:B0-----:R-:W-:Y:S02]  /*945b0*/  IMAD.MOV.U32 R25, RZ, RZ, R16 ;  /* 0x000000ffff197224 */ /* 0x001fe400078e0010 */
[----:B------:R-:W-:-:S02]  /*945c0*/  IMAD.MOV.U32 R24, RZ, RZ, R17 ;  /* 0x000000ffff187224 */ /* 0x000fc400078e0011 */
[----:B------:R-:W2:Y:S04]  /*945d0*/  LDL.LU.64 R16, [R1+0x9c88] ;  /* 0x009c880001107983 */ /* 0x000ea80000300a00 */
[----:B------:R0:W-:Y:S04]  /*945e0*/  STL.64 [R1+0x9c48], R24 ;  /* 0x009c481801007387 */ /* 0x0001e80000100a00 */
[----:B0-----:R-:W3:Y:S01]  /*945f0*/  LDL.LU.64 R24, [R1+0x790] ;  /* 0x0007900001187983 */ /* 0x001ee20000300a00 */
[C---:B--2---:R-:W-:Y:S11]  /*94600*/  HMMA.16816.F32 R4, R20.reuse, R16, R4 ;  /* 0x000000101404723c */ /* 0x044ff60000001804 */
[----:B------:R-:W-:Y:S11]  /*94610*/  @!UPT UIADD3 URZ, URZ, URZ, URZ ;  /* 0x0000003f3f3ff290 */ /* 0x000ff6000fffe03f */
[----:B------:R-:W-:Y:S01]  /*94620*/  @!UPT UIADD3 URZ, URZ, URZ, URZ ;  /* 0x0000003f3f3ff290 */ /* 0x000fe2000fffe03f */
[----:B------:R-:W-:Y:S04]  /*94630*/  STL.64 [R1+0x8f0], R4 ;  /* 0x0008f00401007387 */ /* 0x000fe80000100a00 */
[----:B------:R0:W-:Y:S04]  /*94640*/  STL.64 [R1+0x8f8], R6 ;  /* 0x0008f80601007387 */ /* 0x0001e80000100a00 */
[----:B0-----:R-:W4:Y:S04]  /*94650*/  LDL.LU.64 R6, [R1+0x9c80] ;  /* 0x009c800001067983 */ /* 0x001f280000300a00 */
[----:B------:R-:W4:Y:S04]  /*94660*/  LDL.LU.64 R4, [R1+0x9c78] ;  /* 0x009c780001047983 */ /* 0x000f280000300a00 */
[----:B---3--:R-:W-:Y:S04]  /*94670*/  STL.64 [R1+0x9b88], R18 ;  /* 0x009b881201007387 */ /* 0x008fe80000100a00 */
[----:B------:R0:W-:Y:S04]  /*94680*/  STL.64 [R1+0x9b80], R16 ;  /* 0x009b801001007387 */ /* 0x0001e80000100a00 */
[----:B0-----:R-:W2:Y:S04]  /*94690*/  LDL.LU R16, [R1+0x8e0] ;  /* 0x0008e00001107983 */ /* 0x001ea80000300800 */
[----:B------:R-:W2:Y:S04]  /*946a0*/  LDL.LU R17, [R1+0x8e4] ;  /* 0x0008e40001117983 */ /* 0x000ea80000300800 */
[----:B------:R-:W2:Y:S04]  /*946b0*/  LDL.LU R18, [R1+0x8e8] ;  /* 0x0008e80001127983 */ /* 0x000ea80000300800 */
[----:B------:R-:W2:Y:S02]  /*946c0*/  LDL.LU R19, [R1+0x8ec] ;  /* 0x0008ec0001137983 */ /* 0x000ea40000300800 */
[C---:B--2---:R-:W-:Y:S11]  /*946d0*/  HMMA.16816.F32 R16, R20.reuse, R24, R16 ;  /* 0x000000181410723c */ /* 0x044ff60000001810 */
[----:B------:R-:W-:Y:S11]  /*946e0*/  @!UPT UIADD3 URZ, URZ, URZ, URZ ;  /* 0x0000003f3f3ff290 */ /* 0x000ff6000fffe03f */
[----:B------:R-:W-:Y:S01]  /*946f0*/  @!UPT UIADD3 URZ, URZ, URZ, URZ ;  /* 0x0000003f3f3ff290 */ /* 0x000fe2000fffe03f */
[----:B------:R0:W-:Y:S04]  /*94700*/  STL.64 [R1+0x8e0], R16 ;  /* 0x0008e01001007387 */ /* 0x0001e80000100a00 */
[----:B------:R1:W-:Y:S01]  /*94710*/  STL.64 [R1+0x8e8], R18 ;  /* 0x0008e81201007387 */ /* 0x0003e20000100a00 */
[----:B0-----:R-:W-:Y:S02]  /*94720*/  IMAD.MOV.U32 R17, RZ, RZ, R24 ;  /* 0x000000ffff117224 */ /* 0x001fe400078e0018 */
[----:B------:R-:W-:Y:S01]  /*94730*/  IMAD.MOV.U32 R16, RZ, RZ, R25 ;  /* 0x000000ffff107224 */ /* 0x000fe200078e0019 */
[----:B------:R-:W2:Y:S04]  /*94740*/  LDL.LU R24, [R1+0x1780] ;  /* 0x0017800001187983 */ /* 0x000ea80000300800 */
[----:B------:R-:W2:Y:S04]  /*94750*/  LDL.LU R25, [R1+0x1784] ;  /* 0x0017840001197983 */ /* 0x000ea80000300800 */
[----:B------:R-:W3:Y:S04]  /*94760*/  LDL.LU R26, [R1+0x1788] ;  /* 0x00178800011a7983 */ /* 0x000ee80000300800 */
[----:B------:R-:W3:Y:S01]  /*94770*/  LDL.LU R27, [R1+0x178c] ;  /* 0x00178c00011b7983 */ /* 0x000ee20000300800 */
[----:B----4-:R-:W-:Y:S01]  /*94780*/  HMMA.16816.F32 R4, R20, R12, R4 ;  /* 0x0000000c1404723c */ /* 0x010fe20000001804 */
[----:B-1----:R-:W-:-:S02]  /*94790*/  IMAD.MOV.U32 R19, RZ, RZ, R12 ;  /* 0x000000ffff137224 */ /* 0x002fc400078e000c */
[----:B------:R-:W-:Y:S01]  /*947a0*/  IMAD.MOV.U32 R18, RZ, RZ, R13 ;  /* 0x000000ffff127224 */ /* 0x000fe200078e000d */
[----:B---3--:R-:W-:Y:S04]  /*947b0*/  STL.64 [R1+0x9c58], R26 ;  /* 0x009c581a01007387 */ /* 0x008fe80000100a00 */
[----:B--2---:R0:W-:Y:S04]  /*947c0*/  STL.64 [R1+0x9c50], R24 ;  /* 0x009c501801007387 */ /* 0x0041e80000100a00 */
[----:B0-----:R-:W2:Y:S04]  /*947d0*/  LDL.LU R24, [R1+0x1790] ;  /* 0x0017900001187983 */ /* 0x001ea80000300800 */
[----:B------:R-:W2:Y:S04]  /*947e0*/  LDL.LU R25, [R1+0x1794] ;  /* 0x0017940001197983 */ /* 0x000ea80000300800 */
[----:B------:R-:W2:Y:S04]  /*947f0*/  LDL.LU R26, [R1+0x1798] ;  /* 0x00179800011a7983 */ /* 0x000ea80000300800 */
[----:B------:R-:W2:Y:S04]  /*94800*/  LDL.LU R27, [R1+0x179c] ;  /* 0x00179c00011b7983 */ /* 0x000ea80000300800 */
[----:B------:R-:W-:Y:S04]  /*94810*/  STL.64 [R1+0x8d0], R4 ;  /* 0x0008d00401007387 */ /* 0x000fe80000100a00 */
[----:B------:R0:W-:Y:S04]  /*94820*/  STL.64 [R1+0x8d8], R6 ;  /* 0x0008d80601007387 */ /* 0x0001e80000100a00 */
[----:B0-----:R-:W3:Y:S04]  /*94830*/  LDL.LU.64 R6, [R1+0x9c70] ;  /* 0x009c700001067983 */ /* 0x001ee80000300a00 */
[----:B------:R-:W2:Y:S04]  /*94840*/  LDL.LU.64 R4, [R1+0x9c68] ;  /* 0x009c680001047983 */ /* 0x000ea80000300a00 */
[----:B------:R-:W4:Y:S02]  /*94850*/  LDL.LU.64 R12, [R1+0x9c60] ;  /* 0x009c6000010c7983 */ /* 0x000f240000300a00 */
[----:B----4-:R-:W-:Y:S01]  /*94860*/  HMMA.16816.F32 R8, R20, R12, R8 ;  /* 0x0000000c1408723c */ /* 0x010fe20000001808 */
[----:B------:R-:W-:-:S02]  /*94870*/  IMAD.MOV.U32 R28, RZ, RZ, R12 ;  /* 0x000000ffff1c7224 */ /* 0x000fc400078e000c */
[----:B------:R-:W-:Y:S11]  /*94880*/  IMAD.MOV.U32 R3, RZ, RZ, R13 ;  /* 0x000000ffff037224 */ /* 0x000ff600078e000d */
[----:B------:R-:W-:Y:S09]  /*94890*/  @!UPT UIADD3 URZ, URZ, URZ, URZ ;  /* 0x0000003f3f3ff290 */ /* 0x000ff2000fffe03f */
[----:B------:R0:W-:Y:S04]  /*948a0*/  STL.64 [R1+0x8c0], R8 ;  /* 0x0008c00801007387 */ /* 0x0001e80000100a00 */
[----:B------:R1:W-:Y:S04]  /*948b0*/  STL.64 [R1+0x8c8], R10 ;  /* 0x0008c80a01007387 */ /* 0x0003e80000100a00 */
[----:B0-----:R-:W4:Y:S04]  /*948c0*/  LDL.LU R8, [R1+0x1770] ;  /* 0x0017700001087983 */ /* 0x001f280000300800 */
[----:B------:R-:W4:Y:S04]  /*948d0*/  LDL.LU R9, [R1+0x1774] ;  /* 0x0017740001097983 */ /* 0x000f280000300800 */
[----:B-1----:R-:W4:Y:S04]  /*948e0*/  LDL.LU R10, [R1+0x1778] ;  /* 0x00177800010a7983 */ /* 0x002f280000300800 */
[----:B------:R-:W4:Y:S04]  /*948f0*/  LDL.LU R11, [R1+0x177c] ;  /* 0x00177c00010b7983 */ /* 0x000f280000300800 */
[----:B------:R-:W3:Y:S04]  /*94900*/  LDL R14, [R1+0x6e8] ;  /* 0x0006e800010e7983 */ /* 0x000ee80000100800 */
[----:B------:R-:W3:Y:S04]  /*94910*/  LDL R15, [R1+0x6ec] ;  /* 0x0006ec00010f7983 */ /* 0x000ee80000100800 */
[----:B------:R-:W4:Y:S04]  /*94920*/  LDL R12, [R1+0x6e0] ;  /* 0x0006e000010c7983 */ /* 0x000f280000100800 */
[----:B------:R-:W4:Y:S01]  /*94930*/  LDL R13, [R1+0x6e4] ;  /* 0x0006e400010d7983 */ /* 0x000f220000100800 */
[C---:B--2---:R-:W-:Y:S03]  /*94940*/  HMMA.16816.F32 R24, R20.reuse, R4, R24 ;  /* 0x000000041418723c */ /* 0x044fe60000001818 */
[----:B---3--:R-:W-:Y:S04]  /*94950*/  STL.64 [R1+0x9a90], R14 ;  /* 0x009a900e01007387 */ /* 0x008fe80000100a00 */
[----:B----4-:R0:W-:Y:S04]  /*94960*/  STL.64 [R1+0x9a88], R12 ;  /* 0x009a880c01007387 */ /* 0x0101e80000100a00 */
        /* <DEDUP_REMOVED lines=13> */
[----:B------:R-:W3:Y:S04]  /*94a40*/  LDL.LU.64 R24, [R1+0x9c50] ;  /* 0x009c500001187983 */ /* 0x000ee80000300a00 */
[----:B------:R-:W-:Y:S04]  /*94a50*/  STL.64 [R1+0x9b30], R6 ;  /* 0x009b300601007387 */ /* 0x000fe80000100a00 */
[----:B------:R0:W-:Y:S04]  /*94a60*/  STL.64 [R1+0x9b28], R4 ;  /* 0x009b280401007387 */ /* 0x0001e80000100a00 */
        /* <DEDUP_REMOVED lines=8> */
[----:B------:R-:W4:Y:S04]  /*94af0*/  LDL.LU R4, [R1+0x15f0] ;  /* 0x0015f00001047983 */ /* 0x000f280000300800 */
[----:B------:R-:W4:Y:S04]  /*94b00*/  LDL.LU R5, [R1+0x15f4] ;  /* 0x0015f40001057983 */ /* 0x000f280000300800 */
[----:B------:R-:W2:Y:S04]  /*94b10*/  LDL.LU R6, [R1+0x15f8] ;  /* 0x0015f80001067983 */ /* 0x000ea80000300800 */
[----:B------:R-:W2:Y:S04]  /*94b20*/  LDL.LU R7, [R1+0x15fc] ;  /* 0x0015fc0001077983 */ /* 0x000ea80000300800 */
[----:B--2---:R-:W-:Y:S04]  /*94b30*/  STL.64 [R1+0x9b40], R6 ;  /* 0x009b400601007387 */ /* 0x004fe80000100a00 */
[----:B----4-:R0:W-:Y:S02]  /*94b40*/  STL.64 [R1+0x9b38], R4 ;  /* 0x009b380401007387 */ /* 0x0101e40000100a00 */
[----:B0-----:R-:W-:-:S02]  /*94b50*/  IMAD.MOV.U32 R4, RZ, RZ, R19 ;  /* 0x000000ffff047224 */ /* 0x001fc400078e0013 */
[----:B------:R-:W-:-:S05]  /*94b60*/  IMAD.MOV.U32 R5, RZ, RZ, R18 ;  /* 0x000000ffff057224 */ /* 0x000fca00078e0012 */
[----:B------:R0:W-:Y:S04]  /*94b70*/  STL.64 [R1+0x9b58], R4 ;  /* 0x009b580401007387 */ /* 0x0001e80000100a00 */
[----:B0-----:R-:W2:Y:S02]  /*94b80*/  LDL.LU.64 R4, [R1+0x740] ;  /* 0x0007400001047983 */ /* 0x001ea40000300a00 */
[----:B--2---:R-:W-:Y:S11]  /*94b90*/  HMMA.16816.F32 R8, R20, R4, R8 ;  /* 0x000000041408723c */ /* 0x004ff60000001808 */
[----:B------:R-:W-:Y:S11]  /*94ba0*/  @!UPT UIADD3 URZ, URZ, URZ, URZ ;  /* 0x0000003f3f3ff290 */ /* 0x000ff6000fffe03f */
[----:B------:R-:W-:Y:S01]  /*94bb0*/  @!UPT UIADD3 URZ, URZ, URZ, URZ ;  /* 0x0000003f3f3ff290 */ /* 0x000fe2000fffe03f */
[----:B------:R0:W-:Y:S04]  /*94bc0*/  STL.64 [R1+0x890], R8 ;  /* 0x0008900801007387 */ /* 0x0001e80000100a00 */
[----:B------:R1:W-:Y:S04]  /*94bd0*/  STL.64 [R1+0x898], R10 ;  /* 0x0008980a01007387 */ /* 0x0003e80000100a00 */
[----:B0-----:R-:W2:Y:S01]  /*94be0*/  LDL.LU.64 R8, [R1+0x9c40] ;  /* 0x009c400001087983 */ /* 0x001ea20000300a00 */
[----:B-1----:R-:W-:Y:S02]  /*94bf0*/  IMAD.MOV.U32 R11, RZ, RZ, R4 ;  /* 0x000000ffff0b7224 */ /* 0x002fe400078e0004 */
[----:B------:R-:W-:-:S02]  /*94c00*/  IMAD.MOV.U32 R10, RZ, RZ, R5 ;  /* 0x000000ffff0a7224 */ /* 0x000fc400078e0005 */
[----:B--2---:R-:W-:Y:S07]  /*94c10*/  HMMA.16816.F32 R4, R20, R8, R12 ;  /* 0x000000081404723c */ /* 0x004fee000000180c */
[----:B------:R-:W-:Y:S02]  /*94c20*/  IMAD.MOV.U32 R13, RZ, RZ, R22 ;  /* 0x000000ffff0d7224 */ /* 0x000fe400078e0016 */
[----:B------:R-:W-:Y:S02]  /*94c30*/  IMAD.MOV.U32 R12, RZ, RZ, R23 ;  /* 0x000000ffff0c7224 */ /* 0x000fe400078e0017 */
[----:B------:R-:W-:-:S02]  /*94c40*/  IMAD.MOV.U32 R15, RZ, RZ, R20 ;  /* 0x000000ffff0f7224 */ /* 0x000fc400078e0014 */
[----:B------:R-:W-:-:S10]  /*94c50*/  IMAD.MOV.U32 R14, RZ, RZ, R21 ;  /* 0x000000ffff0e7224 */ /* 0x000fd400078e0015 */
[----:B------:R0:W-:Y:S04]  /*94c60*/  STL.64 [R1+0x880], R4 ;  /* 0x0008800401007387 */ /* 0x0001e80000100a00 */
[----:B------:R-:W-:Y:S04]  /*94c70*/  STL.64 [R1+0x888], R6 ;  /* 0x0008880601007387 */ /* 0x000fe80000100a00 */
[----:B------:R-:W2:Y:S01]  /*94c80*/  LDL.LU.64 R22, [R1+0x9c38] ;  /* 0x009c380001167983 */ /* 0x000ea20000300a00 */
[----:B0-----:R-:W-:-:S03]  /*94c90*/  IMAD.MOV.U32 R4, RZ, RZ, R17 ;  /* 0x000000ffff047224 */ /* 0x001fc600078e0011 */
[----:B------:R-:W4:Y:S01]  /*94ca0*/  LDL.LU.64 R20, [R1+0x9c30] ;  /* 0x009c300001147983 */ /* 0x000f220000300a00 */
[----:B------:R-:W-:-:S05]  /*94cb0*/  IMAD.MOV.U32 R5, RZ, RZ, R16 ;  /* 0x000000ffff057224 */ /* 0x000fca00078e0010 */
[----:B------:R0:W-:Y:S04]  /*94cc0*/  STL.64 [R1+0x9b78], R4 ;  /* 0x009b780401007387 */ /* 0x0001e80000100a00 */
[----:B0-----:R-:W4:Y:S04]  /*94cd0*/  LDL.LU R4, [R1+0x1660] ;  /* 0x0016600001047983 */ /* 0x001f280000300800 */
[----:B------:R-:W4:Y:S04]  /*94ce0*/  LDL.LU R5, [R1+0x1664] ;  /* 0x0016640001057983 */ /* 0x000f280000300800 */
[----:B------:R-:W4:Y:S04]  /*94cf0*/  LDL.LU R6, [R1+0x1668] ;  /* 0x0016680001067983 */ /* 0x000f280000300800 */
[----:B------:R-:W4:Y:S01]  /*94d00*/  LDL.LU R7, [R1+0x166c] ;  /* 0x00166c0001077983 */ /* 0x000f220000300800 */
[----:B---3--:R-:W-:-:S02]  /*94d10*/  IMAD.MOV.U32 R16, RZ, RZ, R25 ;  /* 0x000000ffff107224 */ /* 0x008fc400078e0019 */
[----:B------:R-:W-:Y:S02]  /*94d20*/  IMAD.MOV.U32 R17, RZ, RZ, R24 ;  /* 0x000000ffff117224 */ /* 0x000fe400078e0018 */
[----:B--2---:R-:W-:Y:S02]  /*94d30*/  IMAD.MOV.U32 R24, RZ, RZ, R23 ;  /* 0x000000ffff187224 */ /* 0x004fe400078e0017 */
[----:B------:R-:W-:Y:S01]  /*94d40*/  IMAD.MOV.U32 R25, RZ, RZ, R22 ;  /* 0x000000ffff197224 */ /* 0x000fe200078e0016 */
[----:B----4-:R-:W-:Y:S04]  /*94d50*/  STL.64 [R1+0x9b98], R6 ;  /* 0x009b980601007387 */ /* 0x010fe80000100a00 */
[----:B------:R-:W-:Y:S04]  /*94d60*/  STL.64 [R1+0x9b90], R4 ;  /* 0x009b900401007387 */ /* 0x000fe80000100a00 */
[----:B------:R-:W-:Y:S04]  /*94d70*/  STL.64 [R1+0x9bc8], R24 ;  /* 0x009bc81801007387 */ /* 0x000fe80000100a00 */
[----:B------:R0:W-:Y:S04]  /*94d80*/  STL.64 [R1+0x9ba0], R16 ;  /* 0x009ba01001007387 */ /* 0x0001e80000100a00 */
[----:B0-----:R-:W2:Y:S04]  /*94d90*/  LDL.LU R16, [R1+0x1680] ;  /* 0x0016800001107983 */ /* 0x001ea80000300800 */
[----:B------:R-:W2:Y:S04]  /*94da0*/  LDL.LU R17, [R1+0x1684] ;  /* 0x0016840001117983 */ /* 0x000ea80000300800 */
[----:B------:R-:W3:Y:S04]  /*94db0*/  LDL.LU R18, [R1+0x1688] ;  /* 0x0016880001127983 */ /* 0x000ee80000300800 */
[----:B------:R-:W3:Y:S01]  /*94dc0*/  LDL.LU R19, [R1+0x168c] ;  /* 0x00168c0001137983 */ /* 0x000ee20000300800 */
[----:B------:R-:W-:-:S02]  /*94dd0*/  IMAD.MOV.U32 R24, RZ, RZ, R21 ;  /* 0x000000ffff187224 */ /* 0x000fc400078e0015 */
[----:B------:R-:W-:-:S05]  /*94de0*/  IMAD.MOV.U32 R25, RZ, RZ, R20 ;  /* 0x000000ffff197224 */ /* 0x000fca00078e0014 */
[----:B------:R-:W-:Y:S04]  /*94df0*/  STL.64 [R1+0x9bf0], R24 ;  /* 0x009bf01801007387 */ /* 0x000fe80000100a00 */
[----:B------:R-:W4:Y:S01]  /*94e00*/  LDL.LU.64 R20, [R1+0x720] ;  /* 0x0007200001147983 */ /* 0x000f220000300a00 */
[----:B------:R-:W-:Y:S02]  /*94e10*/  IMAD.MOV.U32 R26, RZ, RZ, R13 ;  /* 0x000000ffff1a7224 */ /* 0x000fe400078e000d */
[----:B------:R-:W-:Y:S01]  /*94e20*/  IMAD.MOV.U32 R27, RZ, RZ, R12 ;  /* 0x000000ffff1b7224 */ /* 0x000fe200078e000c */
[----:B---3--:R-:W-:Y:S04]  /*94e30*/  STL.64 [R1+0x9bc0], R18 ;  /* 0x009bc01201007387 */ /* 0x008fe80000100a00 */
[----:B--2---:R0:W-:Y:S04]  /*94e40*/  STL.64 [R1+0x9bb8], R16 ;  /* 0x009bb81001007387 */ /* 0x0041e80000100a00 */
[----:B0-----:R-:W2:Y:S04]  /*94e50*/  LDL.LU R16, [R1+0x1690] ;  /* 0x0016900001107983 */ /* 0x001ea80000300800 */
[----:B------:R-:W2:Y:S04]  /*94e60*/  LDL.LU R17, [R1+0x1694] ;  /* 0x0016940001117983 */ /* 0x000ea80000300800 */
[----:B------:R-:W3:Y:S04]  /*94e70*/  LDL.LU R18, [R1+0x1698] ;  /* 0x0016980001127983 */ /* 0x000ee80000300800 */
[----:B------:R-:W3:Y:S04]  /*94e80*/  LDL.LU R19, [R1+0x169c] ;  /* 0x00169c0001137983 */ /* 0x000ee80000300800 */
[----:B------:R-:W2:Y:S04]  /*94e90*/  LDL.LU.64 R12, [R1+0x6f0] ;  /* 0x0006f000010c7983 */ /* 0x000ea80000300a00 */
[----:B--2---:R0:W-:Y:S04]  /*94ea0*/  STL.64 [R1+0x9c08], R12 ;  /* 0x009c080c01007387 */ /* 0x0041e80000100a00 */
[----:B0-----:R-:W2:Y:S01]  /*94eb0*/  LDL.LU.64 R12, [R1+0x700] ;  /* 0x00070000010c7983 */ /* 0x001ea20000300a00 */
[----:B------:R-:W-:-:S02]  /*94ec0*/  IMAD.MOV.U32 R25, RZ, RZ, R14 ;  /* 0x000000ffff197224 */ /* 0x000fc400078e000e */
[----:B------:R-:W-:Y:S01]  /*94ed0*/  IMAD.MOV.U32 R24, RZ, RZ, R15 ;  /* 0x000000ffff187224 */ /* 0x000fe200078e000f */
[----:B--2---:R0:W-:Y:S04]  /*94ee0*/  STL.64 [R1+0x9c10], R12 ;  /* 0x009c100c01007387 */ /* 0x0041e80000100a00 */
[----:B0-----:R-:W2:Y:S04]  /*94ef0*/  LDL.LU R12, [R1+0x1740] ;  /* 0x00174000010c7983 */ /* 0x001ea80000300800 */
[----:B------:R-:W2:Y:S04]  /*94f00*/  LDL.LU R13, [R1+0x1744] ;  /* 0x00174400010d7983 */ /* 0x000ea80000300800 */
[----:B------:R-:W2:Y:S04]  /*94f10*/  LDL.LU R14, [R1+0x1748] ;  /* 0x00174800010e7983 */ /* 0x000ea80000300800 */
[----:B------:R-:W2:Y:S04]  /*94f20*/  LDL.LU R15, [R1+0x174c] ;  /* 0x00174c00010f7983 */ /* 0x000ea80000300800 */
[----:B--2---:R-:W-:Y:S04]  /*94f30*/  STL.64 [R1+0x9c28], R14 ;  /* 0x009c280e01007387 */ /* 0x004fe80000100a00 */
[----:B------:R0:W-:Y:S04]  /*94f40*/  STL.64 [R1+0x9c20], R12 ;  /* 0x009c200c01007387 */ /* 0x0001e80000100a00 */
[----:B0-----:R-:W4:Y:S04]  /*94f50*/  LDL.LU R12, [R1+0x1750] ;  /* 0x00175000010c7983 */ /* 0x001f280000300800 */
[----:B------:R-:W4:Y:S04]  /*94f60*/  LDL.LU R13, [R1+0x1754] ;  /* 0x00175400010d7983 */ /* 0x000f280000300800 */
[----:B------:R-:W4:Y:S04]  /*94f70*/  LDL.LU R14, [R1+0x1758] ;  /* 0x00175800010e7983 */ /* 0x000f280000300800 */
[----:B------:R-:W4:Y:S04]  /*94f80*/  LDL.LU R15, [R1+0x175c] ;  /* 0x00175c00010f7983 */ /* 0x000f280000300800 */
[----:B---3--:R-:W-:Y:S04]  /*94f90*/  STL.64 [R1+0x9bd8], R18 ;  /* 0x009bd81201007387 */ /* 0x008fe80000100a00 */
[----:B------:R0:W-:Y:S04]  /*94fa0*/  STL.64 [R1+0x9bd0], R16 ;  /* 0x009bd01001007387 */ /* 0x0001e80000100a00 */
[----:B0-----:R-:W2:Y:S04]  /*94fb0*/  LDL.LU R16, [R1+0x16a0] ;  /* 0x0016a00001107983 */ /* 0x001ea80000300800 */
[----:B------:R-:W2:Y:S04]  /*94fc0*/  LDL.LU R17, [R1+0x16a4] ;  /* 0x0016a40001117983 */ /* 0x000ea80000300800 */
[----:B------:R-:W3:Y:S04]  /*94fd0*/  LDL.LU R18, [R1+0x16a8] ;  /* 0x0016a80001127983 */ /* 0x000ee80000300800 */
[----:B------:R-:W3:Y:S01]  /*94fe0*/  LDL.LU R19, [R1+0x16ac] ;  /* 0x0016ac0001137983 */ /* 0x000ee20000300800 */
[----:B----4-:R-:W-:Y:S03]  /*94ff0*/  HMMA.16816.F32 R12, R24, R20, R12 ;  /* 0x00000014180c723c */ /* 0x010fe6000000180c */
        /* <DEDUP_REMOVED lines=11> */
[----:B------:R-:W-:Y:S04]  /*950b0*/  STL.64 [R1+0x870], R12 ;  /* 0x0008700c01007387 */ /* 0x000fe80000100a00 */
[----:B------:R1:W-:Y:S01]  /*950c0*/  STL.64 [R1+0x878], R14 ;  /* 0x0008780e01007387 */ /* 0x0003e20000100a00 */
[----:B0-----:R-:W-:-:S02]  /*950d0*/  IMAD.MOV.U32 R9, RZ, RZ, R20 ;  /* 0x000000ffff097224 */ /* 0x001fc400078e0014 */
[----:B------:R-:W-:Y:S01]  /*950e0*/  IMAD.MOV.U32 R8, RZ, RZ, R21 ;  /* 0x000000ffff087224 */ /* 0x000fe200078e0015 */
[----:B-1----:R-:W4:Y:S04]  /*950f0*/  LDL.LU.64 R14, [R1+0x9c28] ;  /* 0x009c2800010e7983 */ /* 0x002f280000300a00 */
[----:B------:R-:W4:Y:S04]  /*95100*/  LDL.LU.64 R12, [R1+0x9c20] ;  /* 0x009c2000010c7983 */ /* 0x000f280000300a00 */
[----:B------:R-:W4:Y:S04]  /*95110*/  LDL.LU.64 R20, [R1+0x9c18] ;  /* 0x009c180001147983 */ /* 0x000f280000300a00 */
[----:B------:R-:W-:Y:S04]  /*95120*/  STL.64 [R1+0x9b50], R10 ;  /* 0x009b500a01007387 */ /* 0x000fe80000100a00 */
[----:B------:R0:W-:Y:S04]  /*95130*/  STL.64 [R1+0x9b48], R8 ;  /* 0x009b480801007387 */ /* 0x0001e80000100a00 */
[----:B0-----:R-:W2:Y:S04]  /*95140*/  LDL.LU R8, [R1+0x1600] ;  /* 0x0016000001087983 */ /* 0x001ea80000300800 */
[----:B------:R-:W2:Y:S04]  /*95150*/  LDL.LU R9, [R1+0x1604] ;  /* 0x0016040001097983 */ /* 0x000ea80000300800 */
[----:B------:R-:W2:Y:S04]  /*95160*/  LDL.LU R10, [R1+0x1608] ;  /* 0x00160800010a7983 */ /* 0x000ea80000300800 */
[----:B------:R-:W2:Y:S01]  /*95170*/  LDL.LU R11, [R1+0x160c] ;  /* 0x00160c00010b7983 */ /* 0x000ea20000300800 */
[C---:B----4-:R-:W-:Y:S03]  /*95180*/  HMMA.16816.F32 R12, R24.reuse, R20, R12 ;  /* 0x00000014180c723c */ /* 0x050fe6000000180c */
[----:B--2---:R-:W-:Y:S04]  /*95190*/  STL.64 [R1+0x9b68], R10 ;  /* 0x009b680a01007387 */ /* 0x004fe80000100a00 */
[----:B------:R0:W-:Y:S04]  /*951a0*/  STL.64 [R1+0x9b60], R8 ;  /* 0x009b600801007387 */ /* 0x0001e80000100a00 */
[----:B0-----:R-:W2:Y:S04]  /*951b0*/  LDL.LU R8, [R1+0x1610] ;  /* 0x0016100001087983 */ /* 0x001ea80000300800 */
[----:B------:R-:W2:Y:S04]  /*951c0*/  LDL.LU R9, [R1+0x1614] ;  /* 0x0016140001097983 */ /* 0x000ea80000300800 */
[----:B------:R-:W2:Y:S04]  /*951d0*/  LDL.LU R10, [R1+0x1618] ;  /* 0x00161800010a7983 */ /* 0x000ea80000300800 */
[----:B------:R-:W2:Y:S04]  /*951e0*/  LDL.LU R11, [R1+0x161c] ;  /* 0x00161c00010b7983 */ /* 0x000ea80000300800 */
[----:B------:R0:W-:Y:S04]  /*951f0*/  STL.64 [R1+0x860], R12 ;  /* 0x0008600c01007387 */ /* 0x0001e80000100a00 */
[----:B------:R-:W-:Y:S04]  /*95200*/  STL.64 [R1+0x868], R14 ;  /* 0x0008680e01007387 */ /* 0x000fe80000100a00 */
[----:B0-----:R-:W4:Y:S04]  /*95210*/  LDL.LU.64 R12, [R1+0x9c10] ;  /* 0x009c1000010c7983 */ /* 0x001f280000300a00 */
        /* <DEDUP_REMOVED lines=8> */
[----:B------:R0:W-:Y:S04]  /*952a0*/  STL.64 [R1+0x850], R20 ;  /* 0x0008501401007387 */ /* 0x0001e80000100a00 */
[----:B------:R1:W-:Y:S01]  /*952b0*/  STL.64 [R1+0x858], R22 ;  /* 0x0008581601007387 */ /* 0x0003e20000100a00 */
[----:B0-----:R-:W-:Y:S02]  /*952c0*/  IMAD.MOV.U32 R21, RZ, RZ, R12 ;  /* 0x000000ffff157224 */ /* 0x001fe400078e000c */
[----:B------:R-:W-:Y:S02]  /*952d0*/  IMAD.MOV.U32 R20, RZ, RZ, R13 ;  /* 0x000000ffff147224 */ /* 0x000fe400078e000d */
[----:B------:R-:W4:Y:S02]  /*952e0*/  LDL.LU.64 R12, [R1+0x9c08] ;  /* 0x009c0800010c7983 */ /* 0x000f240000300a00 */
[----:B----4-:R-:W-:Y:S02]  /*952f0*/  HMMA.16816.F32 R24, R24, R12, R16 ;  /* 0x0000000c1818723c */ /* 0x010fe40000001810 */
[----:B------:R-:W4:Y:S04]  /*95300*/  LDL.LU.64 R18, [R1+0x9c00] ;  /* 0x009c000001127983 */ /* 0x000f280000300a00 */
[----:B------:R-:W4:Y:S01]  /*95310*/  LDL.LU.64 R16, [R1+0x9bf8] ;  /* 0x009bf80001107983 */ /* 0x000f220000300a00 */
[----:B-1----:R-:W-:-:S02]  /*95320*/  IMAD.MOV.U32 R23, RZ, RZ, R12 ;  /* 0x000000ffff177224 */ /* 0x002fc400078e000c */
[----:B------:R-:W-:Y:S11]  /*95330*/  IMAD.MOV.U32 R22, RZ, RZ, R13 ;  /* 0x000000ffff167224 */ /* 0x000ff600078e000d */
[----:B------:R-:W-:Y:S03]  /*95340*/  @!UPT UIADD3 URZ, URZ, URZ, URZ ;  /* 0x0000003f3f3ff290 */ /* 0x000fe6000fffe03f */
[----:B------:R0:W-:Y:S04]  /*95350*/  STL.64 [R1+0x840], R24 ;  /* 0x0008401801007387 */ /* 0x0001e80000100a00 */
[----:B------:R4:W-:Y:S04]  /*95360*/  STL.64 [R1+0x848], R26 ;  /* 0x0008481a01007387 */ /* 0x0009e80000100a00 */
[----:B0-----:R-:W4:Y:S04]  /*95370*/  LDL.LU.64 R24, [R1+0x9bf0] ;  /* 0x009bf00001187983 */ /* 0x001f280000300a00 */
[----:B------:R-:W4:Y:S04]  /*95380*/  LDL.LU.64 R14, [R1+0x9be8] ;  /* 0x009be800010e7983 */ /* 0x000f280000300a00 */
[----:B------:R-:W4:Y:S02]  /*95390*/  LDL.LU.64 R12, [R1+0x9be0] ;  /* 0x009be000010c7983 */ /* 0x000f240000300a00 */
[C---:B----4-:R-:W-:Y:S02]  /*953a0*/  HMMA.16816.F32 R24, R12.reuse, R24, R16 ;  /* 0x000000180c18723c */ /* 0x050fe40000001810 */
[----:B------:R-:W4:Y:S04]  /*953b0*/  LDL.LU.64 R18, [R1+0x9bd8] ;  /* 0x009bd80001127983 */ /* 0x000f280000300a00 */
[----:B------:R-:W4:Y:S11]  /*953c0*/  LDL.LU.64 R16, [R1+0x9bd0] ;  /* 0x009bd00001107983 */ /* 0x000f360000300a00 */
[----:B------:R-:W-:Y:S06]  /*953d0*/  @!UPT UIADD3 URZ, URZ, URZ, URZ ;  /* 0x0000003f3f3ff290 */ /* 0x000fec000fffe03f */
[----:B------:R0:W-:Y:S04]  /*953e0*/  STL.64 [R1+0x830], R24 ;  /* 0x0008301801007387 */ /* 0x0001e80000100a00 */
[----:B------:R4:W-:Y:S04]  /*953f0*/  STL.64 [R1+0x838], R26 ;  /* 0x0008381a01007387 */ /* 0x0009e80000100a00 */
[----:B0-----:R-:W4:Y:S02]  /*95400*/  LDL.LU.64 R24, [R1+0x9bc8] ;  /* 0x009bc80001187983 */ /* 0x001f240000300a00 */
[C---:B----4-:R-:W-:Y:S02]  /*95410*/  HMMA.16816.F32 R24, R12.reuse, R24, R16 ;  /* 0x000000180c18723c */ /* 0x050fe40000001810 */
[----:B------:R-:W4:Y:S04]  /*95420*/  LDL.LU.64 R18, [R1+0x9bc0] ;  /* 0x009bc00001127983 */ /* 0x000f280000300a00 */
[----:B------:R-:W4:Y:S11]  /*95430*/  LDL.LU.64 R16, [R1+0x9bb8] ;  /* 0x009bb80001107983 */ /* 0x000f360000300a00 */
[----:B------:R-:W-:Y:S06]  /*95440*/  @!UPT UIADD3 URZ, URZ, URZ, URZ ;  /* 0x0000003f3f3ff290 */ /* 0x000fec000fffe03f */
[----:B------:R-:W-:Y:S04]  /*95450*/  STL.64 [R1+0x820], R24 ;  /* 0x0008201801007387 */ /* 0x000fe80000100a00 */
[----:B------:R0:W-:Y:S04]  /*95460*/  STL.64 [R1+0x828], R26 ;  /* 0x0008281a01007387 */ /* 0x0001e80000100a00 */
[----:B0-----:R-:W2:Y:S04]  /*95470*/  LDL.LU.64 R26, [R1+0x9bb0] ;  /* 0x009bb000011a7983 */ /* 0x001ea80000300a00 */
[----:B------:R-:W4:Y:S02]  /*95480*/  LDL.LU.64 R24, [R1+0x9ba8] ;  /* 0x009ba80001187983 */ /* 0x000f240000300a00 */
[C---:B----4-:R-:W-:Y:S11]  /*95490*/  HMMA.16816.F32 R16, R12.reuse, R24, R16 ;  /* 0x000000180c10723c */ /* 0x050ff60000001810 */
[----:B------:R-:W-:Y:S11]  /*954a0*/  @!UPT UIADD3 URZ, URZ, URZ, URZ ;  /* 0x0000003f3f3ff290 */ /* 0x000ff6000fffe03f */
[----:B------:R-:W-:Y:S01]  /*954b0*/  @!UPT UIADD3 URZ, URZ, URZ, URZ ;  /* 0x0000003f3f3ff290 */ /* 0x000fe2000fffe03f */
[----:B------:R0:W-:Y:S04]  /*954c0*/  STL.64 [R1+0x810], R16 ;  /* 0x0008101001007387 */ /* 0x0001e80000100a00 */
[----:B------:R-:W-:Y:S04]  /*954d0*/  STL.64 [R1+0x818], R18 ;  /* 0x0008181201007387 */ /* 0x000fe80000100a00 */
[----:B0-----:R-:W3:Y:S04]  /*954e0*/  LDL.LU.64 R16, [R1+0x9ba0] ;  /* 0x009ba00001107983 */ /* 0x001ee80000300a00 */
[----:B--2---:R0:W-:Y:S04]  /*954f0*/  STL.64 [R1+0x9a80], R26 ;  /* 0x009a801a01007387 */ /* 0x0041e80000100a00 */
[----:B------:R-:W2:Y:S04]  /*95500*/  LDL.LU R24, [R1+0x15e0] ;  /* 0x0015e00001187983 */ /* 0x000ea80000300800 */
[----:B------:R-:W2:Y:S04]  /*95510*/  LDL.LU R25, [R1+0x15e4] ;  /* 0x0015e40001197983 */ /* 0x000ea80000300800 */
[----:B0-----:R-:W2:Y:S04]  /*95520*/  LDL.LU R26, [R1+0x15e8] ;  /* 0x0015e800011a7983 */ /* 0x001ea80000300800 */
[----:B------:R-:W2:Y:S01]  /*95530*/  LDL.LU R27, [R1+0x15ec] ;  /* 0x0015ec00011b7983 */ /* 0x000ea20000300800 */
[C---:B---3--:R-:W-:Y:S03]  /*95540*/  HMMA.16816.F32 R16, R12.reuse, R16, R4 ;  /* 0x000000100c10723c */ /* 0x048fe60000001804 */
[----:B------:R-:W3:Y:S04]  /*95550*/  LDL.LU.64 R6, [R1+0x9b98] ;  /* 0x009b980001067983 */ /* 0x000ee80000300a00 */
[----:B------:R-:W3:Y:S11]  /*95560*/  LDL.LU.64 R4, [R1+0x9b90] ;  /* 0x009b900001047983 */ /* 0x000ef60000300a00 */
[----:B------:R-:W-:Y:S05]  /*95570*/  @!UPT UIADD3 URZ, URZ, URZ, URZ ;  /* 0x0000003f3f3ff290 */ /* 0x000fea000fffe03f */
[----:B------:R-:W-:Y:S04]  /*95580*/  STL.64 [R1+0x800], R16 ;  /* 0x0008001001007387 */ /* 0x000fe80000100a00 */
[----:B------:R0:W-:Y:S04]  /*95590*/  STL.64 [R1+0x808], R18 ;  /* 0x0008081201007387 */ /* 0x0001e80000100a00 */
[----:B0-----:R-:W4:Y:S04]  /*955a0*/  LDL.LU.64 R18, [R1+0x9b88] ;  /* 0x009b880001127983 */ /* 0x001f280000300a00 */
[----:B------:R-:W3:Y:S02]  /*955b0*/  LDL.LU.64 R16, [R1+0x9b80] ;  /* 0x009b800001107983 */ /* 0x000ee40000300a00 */
[C---:B---3--:R-:W-:Y:S11]  /*955c0*/  HMMA.16816.F32 R4, R12.reuse, R16, R4 ;  /* 0x000000100c04723c */ /* 0x048ff60000001804 */
[----:B------:R-:W-:Y:S11]  /*955d0*/  @!UPT UIADD3 URZ, URZ, URZ, URZ ;  /* 0x0000003f3f3ff290 */ /* 0x000ff6000fffe03f */
[----:B------:R-:W-:Y:S01]  /*955e0*/  @!UPT UIADD3 URZ, URZ, URZ, URZ ;  /* 0x0000003f3f3ff290 */ /* 0x000fe2000fffe03f */
[----:B------:R0:W-:Y:S04]  /*955f0*/  STL.64 [R1+0x7f0], R4 ;  /* 0x0007f00401007387 */ /* 0x0001e80000100a00 */
[----:B------:R1:W-:Y:S04]  /*95600*/  STL.64 [R1+0x7f8], R6 ;  /* 0x0007f80601007387 */ /* 0x0003e80000100a00 */
[----:B0-----:R-:W1:Y:S01]  /*95610*/  LDL.LU.64 R4, [R1+0x9b78] ;  /* 0x009b780001047983 */ /* 0x001e620000300a00 */
[----:B------:R-:W-:Y:S02]  /*95620*/  IMAD.MOV.U32 R16, RZ, RZ, R28 ;  /* 0x000000ffff107224 */ /* 0x000fe400078e001c */
[----:B------:R-:W-:Y:S01]  /*95630*/  IMAD.MOV.U32 R17, RZ, RZ, R3 ;  /* 0x000000ffff117224 */ /* 0x000fe200078e0003 */
[----:B----4-:R-:W-:Y:S04]  /*95640*/  STL.64 [R1+0x9a68], R18 ;  /* 0x009a681201007387 */ /* 0x010fe80000100a00 */
[----:B------:R-:W3:Y:S04]  /*95650*/  LDL.LU R28, [R1+0x9b74] ;  /* 0x009b7400011c7983 */ /* 0x000ee80000300800 */
[----:B------:R-:W4:Y:S01]  /*95660*/  LDL.LU R3, [R1+0x9b70] ;  /* 0x009b700001037983 */ /* 0x000f220000300800 */
[C---:B-1----:R-:W-:Y:S03]  /*95670*/  HMMA.16816.F32 R4, R12.reuse, R4, R8 ;  /* 0x000000040c04723c */ /* 0x042fe60000001808 */
[----:B------:R-:W2:Y:S04]  /*95680*/  LDL.LU.64 R10, [R1+0x9b68] ;  /* 0x009b6800010a7983 */ /* 0x000ea80000300a00 */
[----:B------:R-:W2:Y:S11]  /*95690*/  LDL.LU.64 R8, [R1+0x9b60] ;  /* 0x009b600001087983 */ /* 0x000eb60000300a00 */
[----:B------:R-:W-:Y:S05]  /*956a0*/  @!UPT UIADD3 URZ, URZ, URZ, URZ ;  /* 0x0000003f3f3ff290 */ /* 0x000fea000fffe03f */
        /* <DEDUP_REMOVED lines=9> */
[----:B0-----:R-:W2:Y:S04]  /*95740*/  LDL.LU.64 R6, [R1+0x9b40] ;  /* 0x009b400001067983 */ /* 0x001ea80000300a00 */
[----:B------:R-:W2:Y:S02]  /*95750*/  LDL.LU.64 R4, [R1+0x9b38] ;  /* 0x009b380001047983 */ /* 0x000ea40000300a00 */
[C---:B--2---:R-:W-:Y:S02]  /*95760*/  HMMA.16816.F32 R16, R12.reuse, R16, R4 ;  /* 0x000000100c10723c */ /* 0x044fe40000001804 */
[----:B------:R-:W2:Y:S04]  /*95770*/  LDL.LU.64 R6, [R1+0x9b30] ;  /* 0x009b300001067983 */ /* 0x000ea80000300a00 */
[----:B------:R-:W2:Y:S11]  /*95780*/  LDL.LU.64 R4, [R1+0x9b28] ;  /* 0x009b280001047983 */ /* 0x000eb60000300a00 */
[----:B------:R-:W-:Y:S06]  /*95790*/  @!UPT UIADD3 URZ, URZ, URZ, URZ ;  /* 0x0000003f3f3ff290 */ /* 0x000fec000fffe03f */
[----:B------:R0:W-:Y:S04]  /*957a0*/  STL.64 [R1+0x350], R16 ;  /* 0x0003501001007387 */ /* 0x0001e80000100a00 */
[----:B------:R1:W-:Y:S04]  /*957b0*/  STL.64 [R1+0x358], R18 ;  /* 0x0003581201007387 */ /* 0x0003e80000100a00 */
[----:B0-----:R-:W3:Y:S01]  /*957c0*/  LDL.LU R16, [R1+0xd20] ;  /* 0x000d200001107983 */ /* 0x001ee20000300800 */
[----:B--2---:R-:W-:Y:S11]  /*957d0*/  HMMA.16816.F32 R24, R12, R4, R24 ;  /* 0x000000040c18723c */ /* 0x004ff60000001818 */
[----:B------:R-:W-:Y:S11]  /*957e0*/  @!UPT UIADD3 URZ, URZ, URZ, URZ ;  /* 0x0000003f3f3ff290 */ /* 0x000ff6000fffe03f */
[----:B------:R-:W-:Y:S01]  /*957f0*/  @!UPT UIADD3 URZ, URZ, URZ, URZ ;  /* 0x0000003f3f3ff290 */ /* 0x000fe2000fffe03f */
[----:B------:R0:W-:Y:S04]  /*95800*/  STL.64 [R1+0x250], R24 ;  /* 0x0002501801007387 */ /* 0x0001e80000100a00 */
[----:B------:R2:W-:Y:S04]  /*95810*/  STL.64 [R1+0x258], R26 ;  /* 0x0002581a01007387 */ /* 0x0005e80000100a00 */
[----:B------:R-:W3:Y:S04]  /*95820*/  LDL.LU R17, [R1+0xd24] ;  /* 0x000d240001117983 */ /* 0x000ee80000300800 */
[----:B-1----:R-:W3:Y:S04]  /*95830*/  LDL.LU R18, [R1+0xd28] ;  /* 0x000d280001127983 */ /* 0x002ee80000300800 */
[----:B------:R-:W3:Y:S04]  /*95840*/  LDL.LU R19, [R1+0xd2c] ;  /* 0x000d2c0001137983 */ /* 0x000ee80000300800 */
[----:B0-----:R-:W3:Y:S04]  /*95850*/  LDL.LU R24, [R1+0x13e0] ;  /* 0x0013e00001187983 */ /* 0x001ee80000300800 */
[----:B------:R-:W3:Y:S04]  /*95860*/  LDL.LU R25, [R1+0x13e4] ;  /* 0x0013e40001197983 */ /* 0x000ee80000300800 */
[----:B--2---:R-:W2:Y:S04]  /*95870*/  LDL.LU R26, [R1+0x13e8] ;  /* 0x0013e800011a7983 */ /* 0x004ea80000300800 */
[----:B------:R-:W2:Y:S04]  /*95880*/  LDL.LU R27, [R1+0x13ec] ;  /* 0x0013ec00011b7983 */ /* 0x000ea80000300800 */
[----:B--2---:R-:W-:Y:S04]  /*95890*/  STL.64 [R1+0x9aa0], R26 ;  /* 0x009aa01a01007387 */ /* 0x004fe80000100a00 */
[----:B---3--:R0:W-:Y:S02]  /*958a0*/  STL.64 [R1+0x9a98], R24 ;  /* 0x009a981801007387 */ /* 0x0081e40000100a00 */
[----:B0-----:R-:W-:-:S02]  /*958b0*/  IMAD.MOV.U32 R24, RZ, RZ, R23 ;  /* 0x000000ffff187224 */ /* 0x001fc400078e0017 */
[----:B------:R-:W-:-:S05]  /*958c0*/  IMAD.MOV.U32 R25, RZ, RZ, R22 ;  /* 0x000000ffff197224 */ /* 0x000fca00078e0016 */
[----:B------:R0:W-:Y:S02]  /*958d0*/  STL.64 [R1+0x9ab8], R24 ;  /* 0x009ab81801007387 */ /* 0x0001e40000100a00 */
[----:B0-----:R-:W-:Y:S02]  /*958e0*/  IMAD.MOV.U32 R24, RZ, RZ, R21 ;  /* 0x000000ffff187224 */ /* 0x001fe400078e0015 */
[----:B------:R-:W-:-:S05]  /*958f0*/  IMAD.MOV.U32 R25, RZ, RZ, R20 ;  /* 0x000000ffff197224 */ /* 0x000fca00078e0014 */
[----:B------:R0:W-:Y:S04]  /*95900*/  STL.64 [R1+0x9ad0], R24 ;  /* 0x009ad01801007387 */ /* 0x0001e80000100a00 */
[----:B0-----:R-:W2:Y:S04]  /*95910*/  LDL.LU R24, [R1+0xc80] ;  /* 0x000c800001187983 */ /* 0x001ea80000300800 */
[----:B------:R-:W2:Y:S04]  /*95920*/  LDL.LU R25, [R1+0xc84] ;  /* 0x000c840001197983 */ /* 0x000ea80000300800 */
[----:B------:R-:W3:Y:S04]  /*95930*/  LDL.LU R26, [R1+0xc88] ;  /* 0x000c8800011a7983 */ /* 0x000ee80000300800 */
[----:B------:R-:W3:Y:S01]  /*95940*/  LDL.LU R27, [R1+0xc8c] ;  /* 0x000c8c00011b7983 */ /* 0x000ee20000300800 */
[----:B------:R-:W-:-:S02]  /*95950*/  IMAD.MOV.U32 R20, RZ, RZ, R9 ;  /* 0x000000ffff147224 */ /* 0x000fc400078e0009 */
[----:B------:R-:W-:Y:S02]  /*95960*/  IMAD.MOV.U32 R21, RZ, RZ, R8 ;  /* 0x000000ffff157224 */ /* 0x000fe400078e0008 */
[----:B------:R-:W-:Y:S02]  /*95970*/  IMAD.MOV.U32 R8, RZ, RZ, R11 ;  /* 0x000000ffff087224 */ /* 0x000fe400078e000b */
[----:B------:R-:W-:Y:S01]  /*95980*/  IMAD.MOV.U32 R9, RZ, RZ, R10 ;  /* 0x000000ffff097224 */ /* 0x000fe200078e000a */
[----:B---3--:R-:W-:Y:S04]  /*95990*/  STL.64 [R1+0x9ae8], R26 ;  /* 0x009ae81a01007387 */ /* 0x008fe80000100a00 */
[----:B--2---:R-:W-:Y:S04]  /*959a0*/  STL.64 [R1+0x9ae0], R24 ;  /* 0x009ae01801007387 */ /* 0x004fe80000100a00 */
        /* <DEDUP_REMOVED lines=22> */
[----:B------:R-:W-:Y:S04]  /*95b10*/  STL.64 [R1+0x9a78], R18 ;  /* 0x009a781201007387 */ /* 0x000fe80000100a00 */
[----:B------:R0:W-:Y:S04]  /*95b20*/  STL.64 [R1+0x9a70], R16 ;  /* 0x009a701001007387 */ /* 0x0001e80000100a00 */
[----:B0-----:R-:W2:Y:S04]  /*95b30*/  LDL.LU R16, [R1+0xcf0] ;  /* 0x000cf00001107983 */ /* 0x001ea80000300800 */
[----:B------:R-:W2:Y:S04]  /*95b40*/  LDL.LU R17, [R1+0xcf4] ;  /* 0x000cf40001117983 */ /* 0x000ea80000300800 */
[----:B------:R-:W2:Y:S04]  /*95b50*/  LDL.LU R18, [R1+0xcf8] ;  /* 0x000cf80001127983 */ /* 0x000ea80000300800 */
[----:B------:R-:W2:Y:S01]  /*95b60*/  LDL.LU R19, [R1+0xcfc] ;  /* 0x000cfc0001137983 */ /* 0x000ea20000300800 */
[----:B------:R-:W-:-:S02]  /*95b70*/  IMAD.MOV.U32 R8, RZ, RZ, R2 ;  /* 0x000000ffff087224 */ /* 0x000fc400078e0002 */
[----:B------:R-:W-:Y:S01]  /*95b80*/  IMAD.MOV.U32 R9, RZ, RZ, R0 ;  /* 0x000000ffff097224 */ /* 0x000fe200078e0000 */
[----:B--2---:R-:W-:Y:S04]  /*95b90*/  STL.64 [R1+0x9ab0], R18 ;  /* 0x009ab01201007387 */ /* 0x004fe80000100a00 */
[----:B------:R0:W-:Y:S04]  /*95ba0*/  STL.64 [R1+0x9aa8], R16 ;  /* 0x009aa81001007387 */ /* 0x0001e80000100a00 */
[----:B0-----:R-:W2:Y:S04]  /*95bb0*/  LDL.LU R16, [R1+0x1400] ;  /* 0x0014000001107983 */ /* 0x001ea80000300800 */
[----:B------:R-:W2:Y:S04]  /*95bc0*/  LDL.LU R17, [R1+0x1404] ;  /* 0x0014040001117983 */ /* 0x000ea80000300800 */
[----:B------:R-:W2:Y:S04]  /*95bd0*/  LDL.LU R18, [R1+0x1408] ;  /* 0x0014080001127983 */ /* 0x000ea80000300800 */
[----:B------:R-:W2:Y:S01]  /*95be0*/  LDL.LU R19, [R1+0x140c] ;  /* 0x00140c0001137983 */ /* 0x000ea20000300800 */
[C---:B------:R-:W-:Y:S03]  /*95bf0*/  HMMA.16816.F32 R8, R12.reuse, R8, R20 ;  /* 0x000000080c08723c */ /* 0x040fe60000001814 */
[----:B--2---:R-:W-:Y:S04]  /*95c00*/  STL.64 [R1+0x9ac8], R18 ;  /* 0x009ac81201007387 */ /* 0x004fe80000100a00 */
[----:B------:R0:W-:Y:S04]  /*95c10*/  STL.64 [R1+0x9ac0], R16 ;  /* 0x009ac01001007387 */ /* 0x0001e80000100a00 */
[----:B0-----:R-:W2:Y:S04]  /*95c20*/  LDL.LU R16, [R1+0x1420] ;  /* 0x0014200001107983 */ /* 0x001ea80000300800 */
[----:B------:R-:W2:Y:S04]  /*95c30*/  LDL.LU R17, [R1+0x1424] ;  /* 0x0014240001117983 */ /* 0x000ea80000300800 */
[----:B------:R-:W2:Y:S04]  /*95c40*/  LDL.LU R18, [R1+0x1428] ;  /* 0x0014280001127983 */ /* 0x000ea80000300800 */
[----:B------:R-:W2:Y:S04]  /*95c50*/  LDL.LU R19, [R1+0x142c] ;  /* 0x00142c0001137983 */ /* 0x000ea80000300800 */
[----:B------:R0:W-:Y:S04]  /*95c60*/  STL.64 [R1+0x9a40], R6 ;  /* 0x009a400601007387 */ /* 0x0001e80000100a00 */
[----:B------:R-:W2:Y:S04]  /*95c70*/  LDL.LU R4, [R1+0xd90] ;  /* 0x000d900001047983 */ /* 0x000ea80000300800 */
[----:B------:R-:W2:Y:S04]  /*95c80*/  LDL.LU R5, [R1+0xd94] ;  /* 0x000d940001057983 */ /* 0x000ea80000300800 */
[----:B0-----:R-:W2:Y:S04]  /*95c90*/  LDL.LU R6, [R1+0xd98] ;  /* 0x000d980001067983 */ /* 0x001ea80000300800 */
[----:B------:R-:W2:Y:S04]  /*95ca0*/  LDL.LU R7, [R1+0xd9c] ;  /* 0x000d9c0001077983 */ /* 0x000ea80000300800 */
[----:B------:R-:W2:Y:S04]  /*95cb0*/  LDL.LU.64 R22, [R1+0x9b20] ;  /* 0x009b200001167983 */ /* 0x000ea80000300a00 */
[----:B------:R-:W2:Y:S04]  /*95cc0*/  LDL.LU.64 R20, [R1+0x9b18] ;  /* 0x009b180001147983 */ /* 0x000ea80000300a00 */
[----:B------:R0:W-:Y:S04]  /*95cd0*/  STL.64 [R1+0xbe0], R8 ;  /* 0x000be00801007387 */ /* 0x0001e80000100a00 */
[----:B------:R2:W-:Y:S04]  /*95ce0*/  STL.64 [R1+0xbe8], R10 ;  /* 0x000be80a01007387 */ /* 0x0005e80000100a00 */
[----:B0-----:R-:W2:Y:S02]  /*95cf0*/  LDL.LU.64 R8, [R1+0x9b10] ;  /* 0x009b100001087983 */ /* 0x001ea40000300a00 */
[C---:B--2---:R-:W-:Y:S02]  /*95d00*/  HMMA.16816.F32 R8, R12.reuse, R8, R20 ;  /* 0x000000080c08723c */ /* 0x044fe40000001814 */
[----:B------:R-:W2:Y:S04]  /*95d10*/  LDL.LU.64 R22, [R1+0x9b08] ;  /* 0x009b080001167983 */ /* 0x000ea80000300a00 */
[----:B------:R-:W2:Y:S11]  /*95d20*/  LDL.LU.64 R20, [R1+0x9b00] ;  /* 0x009b000001147983 */ /* 0x000eb60000300a00 */
[----:B------:R-:W-:Y:S06]  /*95d30*/  @!UPT UIADD3 URZ, URZ, URZ, URZ ;  /* 0x0000003f3f3ff290 */ /* 0x000fec000fffe03f */
[----:B------:R0:W-:Y:S04]  /*95d40*/  STL.64 [R1+0xc10], R8 ;  /* 0x000c100801007387 */ /* 0x0001e80000100a00 */
[----:B------:R2:W-:Y:S04]  /*95d50*/  STL.64 [R1+0xc18], R10 ;  /* 0x000c180a01007387 */ /* 0x0005e80000100a00 */
[----:B0-----:R-:W2:Y:S02]  /*95d60*/  LDL.LU.64 R8, [R1+0x9af8] ;  /* 0x009af80001087983 */ /* 0x001ea40000300a00 */
[C---:B--2---:R-:W-:Y:S02]  /*95d70*/  HMMA.16816.F32 R8, R12.reuse, R8, R20 ;  /* 0x000000080c08723c */ /* 0x044fe40000001814 */
[----:B------:R-:W3:Y:S11]  /*95d80*/  LDL.LU.64 R20, [R1+0x9af0] ;  /* 0x009af00001147983 */ /* 0x000ef60000300a00 */
[----:B------:R-:W-:Y:S10]  /*95d90*/  @!UPT UIADD3 URZ, URZ, URZ, URZ ;  /* 0x0000003f3f3ff290 */ /* 0x000ff4000fffe03f */
[----:B------:R0:W-:Y:S04]  /*95da0*/  STL.64 [R1+0xc40], R8 ;  /* 0x000c400801007387 */ /* 0x0001e80000100a00 */
[----:B------:R1:W-:Y:S04]  /*95db0*/  STL.64 [R1+0xc48], R10 ;  /* 0x000c480a01007387 */ /* 0x0003e80000100a00 */
[----:B0-----:R-:W2:Y:S04]  /*95dc0*/  LDL.LU R8, [R1+0xcb0] ;  /* 0x000cb00001087983 */ /* 0x001ea80000300800 */
[----:B------:R-:W2:Y:S04]  /*95dd0*/  LDL.LU R9, [R1+0xcb4] ;  /* 0x000cb40001097983 */ /* 0x000ea80000300800 */
[----:B-1----:R-:W2:Y:S01]  /*95de0*/  LDL.LU R10, [R1+0xcb8] ;  /* 0x000cb800010a7983 */ /* 0x002ea20000300800 */
[C---:B---3--:R-:W-:Y:S03]  /*95df0*/  HMMA.16816.F32 R20, R12.reuse, R20, R24 ;  /* 0x000000140c14723c */ /* 0x048fe60000001818 */
[----:B------:R-:W3:Y:S04]  /*95e00*/  LDL.LU.64 R26, [R1+0x9ae8] ;  /* 0x009ae800011a7983 */ /* 0x000ee80000300a00 */
[----:B------:R-:W3:Y:S11]  /*95e10*/  LDL.LU.64 R24, [R1+0x9ae0] ;  /* 0x009ae00001187983 */ /* 0x000ef60000300a00 */
[----:B------:R-:W-:Y:S05]  /*95e20*/  @!UPT UIADD3 URZ, URZ, URZ, URZ ;  /* 0x0000003f3f3ff290 */ /* 0x000fea000fffe03f */
[----:B------:R0:W-:Y:S04]  /*95e30*/  STL.64 [R1+0xc60], R20 ;  /* 0x000c601401007387 */ /* 0x0001e80000100a00 */
[----:B------:R1:W-:Y:S04]  /*95e40*/  STL.64 [R1+0xc68], R22 ;  /* 0x000c681601007387 */ /* 0x0003e80000100a00 */
[----:B0-----:R-:W3:Y:S02]  /*95e50*/  LDL.LU.64 R20, [R1+0x9ad8] ;  /* 0x009ad80001147983 */ /* 0x001ee40000300a00 */
[C---:B---3--:R-:W-:Y:S11]  /*95e60*/  HMMA.16816.F32 R24, R12.reuse, R20, R24 ;  /* 0x000000140c18723c */ /* 0x048ff60000001818 */
[----:B------:R-:W-:Y:S11]  /*95e70*/  @!UPT UIADD3 URZ, URZ, URZ, URZ ;  /* 0x0000003f3f3ff290 */ /* 0x000ff6000fffe03f */
[----:B------:R-:W-:Y:S01]  /*95e80*/  @!UPT UIADD3 URZ, URZ, URZ, URZ ;  /* 0x0000003f3f3ff290 */ /* 0x000fe2000fffe03f */
[----:B------:R0:W-:Y:S01]  /*95e90*/  STL.64 [R1+0xc88], R26 ;  /* 0x000c881a01007387 */ /* 0x0001e20000100a00 */
[----:B------:R-:W-:Y:S02]  /*95ea0*/  IMAD.MOV.U32 R20, RZ, RZ, R24 ;  /* 0x000000ffff147224 */ /* 0x000fe400078e0018 */
[----:B------:R-:W-:Y:S02]  /*95eb0*/  IMAD.MOV.U32 R21, RZ, RZ, R25 ;  /* 0x000000ffff157224 */ /* 0x000fe400078e0019 */
[----:B------:R-:W0:Y:S04]  /*95ec0*/  LDL.LU.64 R24, [R1+0x9ad0] ;  /* 0x009ad00001187983 */ /* 0x000e280000300a00 */
[----:B------:R-:W-:Y:S04]  /*95ed0*/  STL.64 [R1+0x8a00], R20 ;  /* 0x008a001401007387 */ /* 0x000fe80000100a00 */
[----:B-1----:R-:W3:Y:S01]  /*95ee0*/  LDL.64 R22, [R1+0x7e8] ;  /* 0x0007e80001167983 */ /* 0x002ee20000100a00 */
[----:B0-----:R-:W-:Y:S03]  /*95ef0*/  HMMA.16816.F32 R24, R12, R24, R16 ;  /* 0x000000180c18723c */ /* 0x001fe60000001810 */
[----:B------:R-:W2:Y:S04]  /*95f00*/  LDL.LU.64 R18, [R1+0x9ac8] ;  /* 0x009ac80001127983 */ /* 0x000ea80000300a00 */
[----:B------:R-:W2:Y:S11]  /*95f10*/  LDL.LU.64 R16, [R1+0x9ac0] ;  /* 0x009ac00001107983 */ /* 0x000eb60000300a00 */
[----:B------:R-:W-:Y:S05]  /*95f20*/  @!UPT UIADD3 URZ, URZ, URZ, URZ ;  /* 0x0000003f3f3ff290 */ /* 0x000fea000fffe03f */
[----:B------:R0:W-:Y:S04]  /*95f30*/  STL.64 [R1+0xc90], R24 ;  /* 0x000c901801007387 */ /* 0x0001e80000100a00 */
[----:B------:R1:W-:Y:S04]  /*95f40*/  STL [R1+0xc98], R26 ;  /* 0x000c981a01007387 */ /* 0x0003e80000100800 */
[----:B0-----:R-:W2:Y:S01]  /*95f50*/  LDL.LU.64 R24, [R1+0x9ab8] ;  /* 0x009ab80001187983 */ /* 0x001ea20000300a00 */
[----:B------:R-:W-:Y:S02]  /*95f60*/  IMAD.MOV.U32 R11, RZ, RZ, R29 ;  /* 0x000000ffff0b7224 */ /* 0x000fe400078e001d */
[----:B------:R-:W-:-:S05]  /*95f70*/  IMAD.MOV.U32 R29, RZ, RZ, R27 ;  /* 0x000000ffff1d7224 */ /* 0x000fca00078e001b */
[----:B------:R-:W-:Y:S01]  /*95f80*/  STL [R1+0x89c0], R29 ;  /* 0x0089c01d01007387 */ /* 0x000fe20000100800 */
[----:B--2---:R-:W-:Y:S03]  /*95f90*/  HMMA.16816.F32 R12, R12, R24, R16 ;  /* 0x000000180c0c723c */ /* 0x004fe60000001810 */
[----:B------:R-:W2:Y:S04]  /*95fa0*/  LDL.LU.64 R18, [R1+0x9ab0] ;  /* 0x009ab00001127983 */ /* 0x000ea80000300a00 */
[----:B------:R-:W2:Y:S04]  /*95fb0*/  LDL.LU.64 R16, [R1+0x9aa8] ;  /* 0x009aa80001107983 */ /* 0x000ea80000300a00 */
[----:B-1----:R-:W2:Y:S04]  /*95fc0*/  LDL.LU.64 R26, [R1+0x9aa0] ;  /* 0x009aa000011a7983 */ /* 0x002ea80000300a00 */
[----:B------:R-:W2:Y:S08]  /*95fd0*/  LDL.LU.64 R24, [R1+0x9a98] ;  /* 0x009a980001187983 */ /* 0x000eb00000300a00 */
[----:B------:R-:W-:Y:S04]  /*95fe0*/  STL.64 [R1+0x1f0], R12 ;  /* 0x0001f00c01007387 */ /* 0x000fe80000100a00 */
[----:B------:R0:W-:Y:S04]  /*95ff0*/  STL.64 [R1+0x1f8], R14 ;  /* 0x0001f80e01007387 */ /* 0x0001e80000100a00 */
[----:B0-----:R-:W2:Y:S04]  /*96000*/  LDL.LU.64 R14, [R1+0x9a90] ;  /* 0x009a9000010e7983 */ /* 0x001ea80000300a00 */
[----:B------:R-:W2:Y:S01]  /*96010*/  LDL.LU.64 R12, [R1+0x9a88] ;  /* 0x009a8800010c7983 */ /* 0x000ea20000300a00 */
[----:B---3--:R-:W-:Y:S01]  /*96020*/  IMAD.MOV.U32 R29, RZ, RZ, R23 ;  /* 0x000000ffff1d7224 */ /* 0x008fe200078e0017 */
[----:B--2---:R-:W-:Y:S11]  /*96030*/  HMMA.16816.F32 R8, R12, R22, R8 ;  /* 0x000000160c08723c */ /* 0x004ff60000001808 */
[----:B------:R-:W-:Y:S11]  /*96040*/  @!UPT UIADD3 URZ, URZ, URZ, URZ ;  /* 0x0000003f3f3ff290 */ /* 0x000ff6000fffe03f */
[----:B------:R-:W-:Y:S01]  /*96050*/  @!UPT UIADD3 URZ, URZ, URZ, URZ ;  /* 0x0000003f3f3ff290 */ /* 0x000fe2000fffe03f */
[----:B------:R-:W-:Y:S04]  /*96060*/  STL.64 [R1+0xcb0], R8 ;  /* 0x000cb00801007387 */ /* 0x000fe80000100a00 */
[----:B------:R0:W-:Y:S04]  /*96070*/  STL.64 [R1+0xcb8], R10 ;  /* 0x000cb80a01007387 */ /* 0x0001e80000100a00 */
[----:B------:R-:W2:Y:S04]  /*96080*/  LDL.LU R20, [R1+0xe10] ;  /* 0x000e100001147983 */ /* 0x000ea80000300800 */
[----:B------:R-:W2:Y:S01]  /*96090*/  LDL.LU R21, [R1+0xe14] ;  /* 0x000e140001157983 */ /* 0x000ea20000300800 */
[----:B0-----:R-:W-:-:S03]  /*960a0*/  IMAD.MOV.U32 R10, RZ, RZ, R22 ;  /* 0x000000ffff0a7224 */ /* 0x001fc600078e0016 */
[----:B------:R-:W2:Y:S04]  /*960b0*/  LDL.LU R22, [R1+0xe18] ;  /* 0x000e180001167983 */ /* 0x000ea80000300800 */
[----:B------:R-:W2:Y:S04]  /*960c0*/  LDL.LU R23, [R1+0xe1c] ;  /* 0x000e1c0001177983 */ /* 0x000ea80000300800 */
[----:B------:R-:W-:Y:S04]  /*960d0*/  STL [R1+0x9a24], R29 ;  /* 0x009a241d01007387 */ /* 0x000fe80000100800 */
[----:B------:R0:W-:Y:S04]  /*960e0*/  STL [R1+0x9a20], R10 ;  /* 0x009a200a01007387 */ /* 0x0001e80000100800 */
[----:B0-----:R-:W3:Y:S02]  /*960f0*/  LDL.64 R10, [R1+0x7d8] ;  /* 0x0007d800010a7983 */ /* 0x001ee40000100a00 */
[C---:B---3--:R-:W-:Y:S11]  /*96100*/  HMMA.16816.F32 R24, R12.reuse, R10, R24 ;  /* 0x0000000a0c18723c */ /* 0x048ff60000001818 */
[----:B------:R-:W-:Y:S11]  /*96110*/  @!UPT UIADD3 URZ, URZ, URZ, URZ ;  /* 0x0000003f3f3ff290 */ /* 0x000ff6000fffe03f */
[----:B------:R-:W-:Y:S01]  /*96120*/  @!UPT UIADD3 URZ, URZ, URZ, URZ ;  /* 0x0000003f3f3ff290 */ /* 0x000fe2000fffe03f */
[----:B------:R-:W-:Y:S04]  /*96130*/  STL.64 [R1+0xcc0], R24 ;  /* 0x000cc01801007387 */ /* 0x000fe80000100a00 */
[----:B------:R0:W-:Y:S04]  /*96140*/  STL.64 [R1+0xcc8], R26 ;  /* 0x000cc81a01007387 */ /* 0x0001e80000100a00 */
[----:B0-----:R-:W3:Y:S02]  /*96150*/  LDL.LU.64 R26, [R1+0x9a80] ;  /* 0x009a8000011a7983 */ /* 0x001ee40000300a00 */
[C---:B---3--:R-:W-:Y:S11]  /*96160*/  HMMA.16816.F32 R16, R12.reuse, R26, R16 ;  /* 0x0000001a0c10723c */ /* 0x048ff60000001810 */
[----:B------:R-:W-:Y:S11]  /*96170*/  @!UPT UIADD3 URZ, URZ, URZ, URZ ;  /* 0x0000003f3f3ff290 */ /* 0x000ff6000fffe03f */
[----:B------:R-:W-:Y:S01]  /*96180*/  @!UPT UIADD3 URZ, URZ, URZ, URZ ;  /* 0x0000003f3f3ff290 */ /* 0x000fe2000fffe03f */
[----:B------:R-:W-:Y:S04]  /*96190*/  STL.64 [R1+0xcf0], R16 ;  /* 0x000cf01001007387 */ /* 0x000fe80000100a00 */
[----:B------:R0:W-:Y:S04]  /*961a0*/  STL.64 [R1+0xcf8], R18 ;  /* 0x000cf81201007387 */ /* 0x0001e80000100a00 */
[----:B0-----:R-:W3:Y:S04]  /*961b0*/  LDL.LU.64 R18, [R1+0x9a78] ;  /* 0x009a780001127983 */ /* 0x001ee80000300a00 */
[----:B------:R-:W3:Y:S04]  /*961c0*/  LDL.LU.64 R16, [R1+0x9a70] ;  /* 0x009a700001107983 */ /* 0x000ee80000300a00 */
[----:B------:R0:W-:Y:S04]  /*961d0*/  STL.64 [R1+0x9a28], R26 ;  /* 0x009a281a01007387 */ /* 0x0001e80000100a00 */
[----:B0-----:R-:W3:Y:S02]  /*961e0*/  LDL.64 R26, [R1+0x7b8] ;  /* 0x0007b800011a7983 */ /* 0x001ee40000100a00 */
[----:B---3--:R-:W-:Y:S11]  /*961f0*/  HMMA.16816.F32 R16, R12, R26, R16 ;  /* 0x0000001a0c10723c */ /* 0x008ff60000001810 */
[----:B------:R-:W-:Y:S11]  /*96200*/  @!UPT UIADD3 URZ, URZ, URZ, URZ ;  /* 0x0000003f3f3ff290 */ /* 0x000ff6000fffe03f */
[----:B------:R-:W-:Y:S01]  /*96210*/  @!UPT UIADD3 URZ, URZ, URZ, URZ ;  /* 0x0000003f3f3ff290 */ /* 0x000fe2000fffe03f */
[----:B------:R-:W-:Y:S04]  /*96220*/  STL.64 [R1+0xd20], R16 ;  /* 0x000d201001007387 */ /* 0x000fe80000100a00 */
[----:B------:R0:W-:Y:S04]  /*96230*/  STL.64 [R1+0xd28], R18 ;  /* 0x000d281201007387 */ /* 0x0001e80000100a00 */
[----:B0-----:R-:W3:Y:S01]  /*96240*/  LDL.LU.64 R18, [R1+0x9a68] ;  /* 0x009a680001127983 */ /* 0x001ee20000300a00 */
[----:B------:R-:W-:Y:S02]  /*96250*/  IMAD.MOV.U32 R29, RZ, RZ, R26 ;  /* 0x000000ffff1d7224 */ /* 0x000fe400078e001a */
[----:B------:R-:W-:-:S02]  /*96260*/  IMAD.MOV.U32 R10, RZ, RZ, R27 ;  /* 0x000000ffff0a7224 */ /* 0x000fc400078e001b */
[----:B------:R-:W2:Y:S01]  /*96270*/  LDL.64 R26, [R1+0x788] ;  /* 0x00078800011a7983 */ /* 0x000ea20000100a00 */
[----:B---3--:R-:W-:Y:S11]  /*96280*/  HMMA.16816.F32 R4, R12, R18, R4 ;  /* 0x000000120c04723c */ /* 0x008ff60000001804 */
[----:B------:R-:W-:Y:S11]  /*96290*/  @!UPT UIADD3 URZ, URZ, URZ, URZ ;  /* 0x0000003f3f3ff290 */ /* 0x000ff6000fffe03f */
[----:B------:R-:W-:Y:S02]  /*962a0*/  @!UPT UIADD3 URZ, URZ, URZ, URZ ;  /* 0x0000003f3f3ff290 */ /* 0x000fe4000fffe03f */
[----:B------:R-:W-:Y:S02]  /*962b0*/  IMAD.MOV.U32 R12, RZ, RZ, R4 ;  /* 0x000000ffff0c7224 */ /* 0x000fe400078e0004 */
[----:B------:R-:W-:Y:S01]  /*962c0*/  IMAD.MOV.U32 R13, RZ, RZ, R5 ;  /* 0x000000ffff0d7224 */ /* 0x000fe200078e0005 */
[----:B------:R-:W3:Y:S01]  /*962d0*/  LDL.LU R4, [R1+0xe90] ;  /* 0x000e900001047983 */ /* 0x000ee20000300800 */
[----:B------:R-:W-:Y:S02]  /*962e0*/  IMAD.MOV.U32 R17, RZ, RZ, R6 ;  /* 0x000000ffff117224 */ /* 0x000fe400078e0006 */
[----:B------:R-:W-:Y:S01]  /*962f0*/  IMAD.MOV.U32 R16, RZ, RZ, R7 ;  /* 0x000000ffff107224 */ /* 0x000fe200078e0007 */
[----:B------:R-:W3:Y:S04]  /*96300*/  LDL.LU R5, [R1+0xe94] ;  /* 0x000e940001057983 */ /* 0x000ee80000300800 */
[----:B------:R-:W2:Y:S04]  /*96310*/  LDL.LU R6, [R1+0xe98] ;  /* 0x000e980001067983 */ /* 0x000ea80000300800 */
[----:B------:R-:W2:Y:S04]  /*96320*/  LDL.LU R7, [R1+0xe9c] ;  /* 0x000e9c0001077983 */ /* 0x000ea80000300800 */
[----:B--2---:R-:W-:Y:S04]  /*96330*/  STL.64 [R1+0x9a60], R6 ;  /* 0x009a600601007387 */ /* 0x004fe80000100a00 */
[----:B---3--:R0:W-:Y:S04]  /*96340*/  STL.64 [R1+0x9a58], R4 ;  /* 0x009a580401007387 */ /* 0x0081e80000100a00 */
[----:B0-----:R-:W2:Y:S04]  /*96350*/  LDL.LU R4, [R1+0xe30] ;  /* 0x000e300001047983 */ /* 0x001ea80000300800 */
[----:B------:R-:W2:Y:S04]  /*96360*/  LDL.LU R5, [R1+0xe34] ;  /* 0x000e340001057983 */ /* 0x000ea80000300800 */
[----:B------:R0:W-:Y:S04]  /*96370*/  STL.64 [R1+0x98a0], R16 ;  /* 0x0098a01001007387 */ /* 0x0001e80000100a00 */
[----:B0-----:R-:W3:Y:S04]  /*96380*/  LDL.LU.64 R16, [R1+0x6e0] ;  /* 0x0006e00001107983 */ /* 0x001ee80000300a00 */
[----:B------:R-:W3:Y:S04]  /*96390*/  LDL.LU.64 R18, [R1+0x6e8] ;  /* 0x0006e80001127983 */ /* 0x000ee80000300a00 */
[----:B------:R-:W-:Y:S04]  /*963a0*/  STL.64 [R1+0x8d00], R12 ;  /* 0x008d000c01007387 */ /* 0x000fe80000100a00 */
[----:B------:R-:W2:Y:S04]  /*963b0*/  LDL.64 R14, [R1+0x798] ;  /* 0x00079800010e7983 */ /* 0x000ea80000100a00 */
[----:B------:R-:W-:Y:S01]  /*963c0*/  STL.64 [R1+0x9a38], R10 ;  /* 0x009a380a01007387 */ /* 0x000fe20000100a00 */
[----:B------:R-:W-:-:S02]  /*963d0*/  IMAD.MOV.U32 R6, RZ, RZ, R28 ;  /* 0x000000ffff067224 */ /* 0x000fc400078e001c */
[----:B----4-:R-:W-:Y:S02]  /*963e0*/  IMAD.MOV.U32 R7, RZ, RZ, R3 ;  /* 0x000000ffff077224 */ /* 0x010fe400078e0003 */
[----:B--2---:R-:W-:Y:S02]  /*963f0*/  IMAD.MOV.U32 R9, RZ, RZ, R14 ;  /* 0x000000ffff097224 */ /* 0x004fe400078e000e */
[----:B------:R-:W-:-:S05]  /*96400*/  IMAD.MOV.U32 R8, RZ, RZ, R15 ;  /* 0x000000ffff087224 */ /* 0x000fca00078e000f */
[----:B------:R0:W-:Y:S04]  /*96410*/  STL.64 [R1+0x9a30], R8 ;  /* 0x009a300801007387 */ /* 0x0001e80000100a00 */
[----:B0-----:R-:W2:Y:S04]  /*96420*/  LDL.LU R8, [R1+0xf40] ;  /* 0x000f400001087983 */ /* 0x001ea80000300800 */
[----:B------:R-:W2:Y:S04]  /*96430*/  LDL.LU R9, [R1+0xf44] ;  /* 0x000f440001097983 */ /* 0x000ea80000300800 */
[----:B------:R-:W4:Y:S04]  /*96440*/  LDL.LU R10, [R1+0xf48] ;  /* 0x000f4800010a7983 */ /* 0x000f280000300800 */
[----:B------:R-:W4:Y:S01]  /*96450*/  LDL.LU R11, [R1+0xf4c] ;  /* 0x000f4c00010b7983 */ /* 0x000f220000300800 */
[C---:B---3--:R-:W-:Y:S08]  /*96460*/  HMMA.16816.F32 R20, R16.reuse, R14, R20 ;  /* 0x0000000e1014723c */ /* 0x048ff00000001814 */
[----:B------:R-:W-:Y:S11]  /*96470*/  HMMA.16816.F32 R4, R16, R26, R4 ;  /* 0x0000001a1004723c */ /* 0x000ff60000001804 */
[----:B------:R-:W-:Y:S05]  /*96480*/  @!UPT UIADD3 URZ, URZ, URZ, URZ ;  /* 0x0000003f3f3ff290 */ /* 0x000fea000fffe03f */
[----:B------:R-:W-:Y:S02]  /*96490*/  IMAD.MOV.U32 R0, RZ, RZ, R23 ;  /* 0x000000ffff007224 */ /* 0x000fe400078e0017 */
[----:B------:R-:W-:Y:S02]  /*964a0*/  IMAD.MOV.U32 R2, RZ, RZ, R22 ;  /* 0x000000ffff027224 */ /* 0x000fe400078e0016 */
[----:B------:R-:W-:Y:S02]  /*964b0*/  IMAD.MOV.U32 R3, RZ, RZ, R21 ;  /* 0x000000ffff037224 */ /* 0x000fe400078e0015 */
[----:B------:R-:W-:Y:S01]  /*964c0*/  IMAD.MOV.U32 R28, RZ, RZ, R20 ;  /* 0x000000ffff1c7224 */ /* 0x000fe200078e0014 */
[----:B----4-:R0:W-:Y:S04]  /*964d0*/  STL.64 [R1+0x9a50], R10 ;  /* 0x009a500a01007387 */ /* 0x0101e80000100a00 */
[----:B--2---:R-:W-:Y:S04]  /*964e0*/  STL.64 [R1+0x9a48], R8 ;  /* 0x009a480801007387 */ /* 0x004fe80000100a00 */
[----:B0-----:R-:W2:Y:S04]  /*964f0*/  LDL.64 R10, [R1+0x778] ;  /* 0x00077800010a7983 */ /* 0x001ea80000100a00 */
[----:B------:R-:W3:Y:S04]  /*96500*/  LDL.LU.64 R14, [R1+0x6f8] ;  /* 0x0006f800010e7983 */ /* 0x000ee80000300a00 */
[----:B------:R-:W4:Y:S04]  /*96510*/  LDL.LU.64 R22, [R1+0x718] ;  /* 0x0007180001167983 */ /* 0x000f280000300a00 */
[----:B------:R-:W-:Y:S04]  /*96520*/  STL [R1+0x884c], R0 ;  /* 0x00884c0001007387 */ /* 0x000fe80000100800 */
[----:B------:R-:W-:Y:S04]  /*96530*/  STL [R1+0x8848], R2 ;  /* 0x0088480201007387 */ /* 0x000fe80000100800 */
[----:B------:R-:W-:Y:S04]  /*96540*/  STL [R1+0x8844], R3 ;  /* 0x0088440301007387 */ /* 0x000fe80000100800 */
[----:B------:R-:W-:Y:S04]  /*96550*/  STL [R1+0x8840], R28 ;  /* 0x0088401c01007387 */ /* 0x000fe80000100800 */
[----:B------:R-:W-:Y:S04]  /*96560*/  STL.64 [R1+0xe30], R4 ;  /* 0x000e300401007387 */ /* 0x000fe80000100a00 */
[----:B------:R0:W-:Y:S04]  /*96570*/  STL.64 [R1+0xe38], R6 ;  /* 0x000e380601007387 */ /* 0x0001e80000100a00 */
[----:B0-----:R-:W4:Y:S04]  /*96580*/  LDL.LU.64 R6, [R1+0x9a60] ;  /* 0x009a600001067983 */ /* 0x001f280000300a00 */
[----:B------:R-:W4:Y:S01]  /*96590*/  LDL.LU.64 R4, [R1+0x9a58] ;  /* 0x009a580001047983 */ /* 0x000f220000300a00 */
[----:B------:R-:W-:-:S02]  /*965a0*/  IMAD.MOV.U32 R13, RZ, RZ, R26 ;  /* 0x000000ffff0d7224 */ /* 0x000fc400078e001a */
[----:B------:R-:W-:Y:S01]  /*965b0*/  IMAD.MOV.U32 R12, RZ, RZ, R27 ;  /* 0x000000ffff0c7224 */ /* 0x000fe200078e001b */
[----:B---3--:R-:W-:Y:S04]  /*965c0*/  STL.64 [R1+0x99c8], R14 ;  /* 0x0099c80e01007387 */ /* 0x008fe80000100a00 */
[----:B------:R0:W-:Y:S01]  /*965d0*/  STL.64 [R1+0x99c0], R12 ;  /* 0x0099c00c01007387 */ /* 0x0001e20000100a00 */
[----:B--2---:R-:W-:Y:S02]  /*965e0*/  IMAD.MOV.U32 R21, RZ, RZ, R10 ;  /* 0x000000ffff157224 */ /* 0x004fe400078e000a */
[----:B------:R-:W-:Y:S01]  /*965f0*/  IMAD.MOV.U32 R20, RZ, RZ, R11 ;  /* 0x000000ffff147224 */ /* 0x000fe200078e000b */
[----:B0-----:R-:W2:Y:S04]  /*96600*/  LDL.LU R12, [R1+0x13c0] ;  /* 0x0013c000010c7983 */ /* 0x001ea80000300800 */
[----:B------:R-:W2:Y:S04]  /*96610*/  LDL.LU R13, [R1+0x13c4] ;  /* 0x0013c400010d7983 */ /* 0x000ea80000300800 */
[----:B------:R-:W2:Y:S04]  /*96620*/  LDL.LU R14, [R1+0x13c8] ;  /* 0x0013c800010e7983 */ /* 0x000ea80000300800 */
[----:B------:R-:W2:Y:S04]  /*96630*/  LDL.LU R15, [R1+0x13cc] ;  /* 0x0013cc00010f7983 */ /* 0x000ea80000300800 */
[----:B------:R-:W3:Y:S04]  /*96640*/  LDL.LU R24, [R1+0xf80] ;  /* 0x000f800001187983 */ /* 0x000ee80000300800 */
[----:B------:R-:W3:Y:S04]  /*96650*/  LDL.LU R25, [R1+0xf84] ;  /* 0x000f840001197983 */ /* 0x000ee80000300800 */
[----:B------:R-:W3:Y:S01]  /*96660*/  LDL.LU R26, [R1+0xf88] ;  /* 0x000f8800011a7983 */ /* 0x000ee20000300800 */
[----:B----4-:R-:W-:Y:S03]  /*96670*/  HMMA.16816.F32 R4, R16, R10, R4 ;  /* 0x0000000a1004723c */ /* 0x010fe60000001804 */
[----:B------:R-:W3:Y:S04]  /*96680*/  LDL.LU R27, [R1+0xf8c] ;  /* 0x000f8c00011b7983 */ /* 0x000ee80000300800 */
[----:B------:R-:W4:Y:S04]  /*96690*/  LDL.LU.64 R10, [R1+0x9a50] ;  /* 0x009a5000010a7983 */ /* 0x000f280000300a00 */
[----:B------:R-:W4:Y:S11]  /*966a0*/  LDL.LU.64 R8, [R1+0x9a48] ;  /* 0x009a480001087983 */ /* 0x000f360000300a00 */
[----:B------:R-:W-:Y:S02]  /*966b0*/  @!UPT UIADD3 URZ, URZ, URZ, URZ ;  /* 0x0000003f3f3ff290 */ /* 0x000fe4000fffe03f */
[----:B------:R-:W-:Y:S02]  /*966c0*/  IMAD.MOV.U32 R3, RZ, RZ, R6 ;  /* 0x000000ffff037224 */ /* 0x000fe400078e0006 */
[----:B------:R-:W-:Y:S02]  /*966d0*/  IMAD.MOV.U32 R28, RZ, RZ, R7 ;  /* 0x000000ffff1c7224 */ /* 0x000fe400078e0007 */
[----:B------:R-:W4:Y:S01]  /*966e0*/  LDL.LU.64 R6, [R1+0x9a40] ;  /* 0x009a400001067983 */ /* 0x000f220000300a00 */
[----:B------:R-:W-:Y:S02]  /*966f0*/  IMAD.MOV.U32 R2, RZ, RZ, R5 ;  /* 0x000000ffff027224 */ /* 0x000fe400078e0005 */
[----:B------:R-:W-:Y:S01]  /*96700*/  IMAD.MOV.U32 R0, RZ, RZ, R4 ;  /* 0x000000ffff007224 */ /* 0x000fe200078e0004 */
[----:B------:R0:W-:Y:S04]  /*96710*/  STL.64 [R1+0x99f8], R22 ;  /* 0x0099f81601007387 */ /* 0x0001e80000100a00 */
[----:B------:R1:W-:Y:S04]  /*96720*/  STL.64 [R1+0x99f0], R20 ;  /* 0x0099f01401007387 */ /* 0x0003e80000100a00 */
[----:B0-----:R-:W2:Y:S04]  /*96730*/  LDL.64 R22, [R1+0x748] ;  /* 0x0007480001167983 */ /* 0x001ea80000100a00 */
[----:B------:R-:W-:Y:S04]  /*96740*/  STL [R1+0x89d0], R28 ;  /* 0x0089d01c01007387 */ /* 0x000fe80000100800 */
[----:B------:R0:W-:Y:S04]  /*96750*/  STL [R1+0x89cc], R3 ;  /* 0x0089cc0301007387 */ /* 0x0001e80000100800 */
[----:B------:R0:W-:Y:S01]  /*96760*/  STL [R1+0x89c8], R2 ;  /* 0x0089c80201007387 */ /* 0x0001e20000100800 */
[----:B-1----:R-:W-:-:S03]  /*96770*/  IMAD.MOV.U32 R20, RZ, RZ, R16 ;  /* 0x000000ffff147224 */ /* 0x002fc600078e0010 */
[----:B------:R1:W-:Y:S01]  /*96780*/  STL [R1+0x89c4], R0 ;  /* 0x0089c40001007387 */ /* 0x0003e20000100800 */
[----:B0-----:R-:W-:Y:S02]  /*96790*/  IMAD.MOV.U32 R3, RZ, RZ, R17 ;  /* 0x000000ffff037224 */ /* 0x001fe400078e0011 */
[----:B------:R-:W-:Y:S02]  /*967a0*/  IMAD.MOV.U32 R2, RZ, RZ, R18 ;  /* 0x000000ffff027224 */ /* 0x000fe400078e0012 */
[----:B-1----:R-:W-:Y:S01]  /*967b0*/  IMAD.MOV.U32 R0, RZ, RZ, R19 ;  /* 0x000000ffff007224 */ /* 0x002fe200078e0013 */
[----:B----4-:R-:W-:Y:S01]  /*967c0*/  HMMA.16816.F32 R4, R16, R6, R8 ;  /* 0x000000061004723c */ /* 0x010fe20000001808 */
[----:B------:R-:W4:Y:S04]  /*967d0*/  LDL.LU.64 R10, [R1+0x9a38] ;  /* 0x009a3800010a7983 */ /* 0x000f280000300a00 */
[----:B------:R-:W2:Y:S04]  /*967e0*/  LDL.LU.64 R8, [R1+0x9a30] ;  /* 0x009a300001087983 */ /* 0x000ea80000300a00 */
[----:B------:R-:W2:Y:S04]  /*967f0*/  LDL R18, [R1+0x598] ;  /* 0x0005980001127983 */ /* 0x000ea80000100800 */
[----:B------:R-:W2:Y:S04]  /*96800*/  LDL R19, [R1+0x59c] ;  /* 0x00059c0001137983 */ /* 0x000ea80000100800 */
[----:B------:R-:W3:Y:S04]  /*96810*/  LDL R16, [R1+0x590] ;  /* 0x0005900001107983 */ /* 0x000ee80000100800 */
[----:B------:R-:W3:Y:S04]  /*96820*/  LDL R17, [R1+0x594] ;  /* 0x0005940001117983 */ /* 0x000ee80000100800 */
[----:B--2---:R-:W-:Y:S04]  /*96830*/  STL.64 [R1+0x99b0], R18 ;  /* 0x0099b01201007387 */ /* 0x004fe80000100a00 */
[----:B---3--:R-:W-:Y:S04]  /*96840*/  STL.64 [R1+0x99a8], R16 ;  /* 0x0099a81001007387 */ /* 0x008fe80000100a00 */
[----:B------:R-:W-:Y:S04]  /*96850*/  STL [R1+0x87dc], R4 ;  /* 0x0087dc0401007387 */ /* 0x000fe80000100800 */
[----:B------:R-:W-:Y:S04]  /*96860*/  STL [R1+0x87d8], R5 ;  /* 0x0087d80501007387 */ /* 0x000fe80000100800 */
[----:B------:R-:W-:Y:S04]  /*96870*/  STL [R1+0x87d4], R6 ;  /* 0x0087d40601007387 */ /* 0x000fe80000100800 */
[----:B------:R0:W-:Y:S04]  /*96880*/  STL [R1+0x87d0], R7 ;  /* 0x0087d00701007387 */ /* 0x0001e80000100800 */
[----:B0-----:R-:W2:Y:S01]  /*96890*/  LDL.64 R6, [R1+0x758] ;  /* 0x0007580001067983 */ /* 0x001ea20000100a00 */
[----:B------:R-:W-:-:S02]  /*968a0*/  IMAD.MOV.U32 R16, RZ, RZ, R20 ;  /* 0x000000ffff107224 */ /* 0x000fc400078e0014 */
[----:B------:R-:W-:Y:S02]  /*968b0*/  IMAD.MOV.U32 R17, RZ, RZ, R3 ;  /* 0x000000ffff117224 */ /* 0x000fe400078e0003 */
[----:B------:R-:W-:Y:S02]  /*968c0*/  IMAD.MOV.U32 R18, RZ, RZ, R2 ;  /* 0x000000ffff127224 */ /* 0x000fe400078e0002 */
[----:B------:R-:W-:-:S07]  /*968d0*/  IMAD.MOV.U32 R19, RZ, RZ, R0 ;  /* 0x000000ffff137224 */ /* 0x000fce00078e0000 */
[C---:B--2---:R-:W-:Y:S11]  /*968e0*/  HMMA.16816.F32 R24, R16.reuse, R6, R24 ;  /* 0x000000061018723c */ /* 0x044ff60000001818 */
[----:B------:R-:W-:Y:S11]  /*968f0*/  @!UPT UIADD3 URZ, URZ, URZ, URZ ;  /* 0x0000003f3f3ff290 */ /* 0x000ff6000fffe03f */
[----:B------:R-:W-:Y:S01]  /*96900*/  @!UPT UIADD3 URZ, URZ, URZ, URZ ;  /* 0x0000003f3f3ff290 */ /* 0x000fe2000fffe03f */
[----:B------:R-:W-:Y:S04]  /*96910*/  STL.64 [R1+0xf80], R24 ;  /* 0x000f801801007387 */ /* 0x000fe80000100a00 */
[----:B------:R0:W-:Y:S04]  /*96920*/  STL.64 [R1+0xf88], R26 ;  /* 0x000f881a01007387 */ /* 0x0001e80000100a00 */
[----:B0-----:R-:W2:Y:S01]  /*96930*/  LDL.LU.64 R26, [R1+0x9a28] ;  /* 0x009a2800011a7983 */ /* 0x001ea20000300a00 */
[----:B------:R-:W-:Y:S01]  /*96940*/  HMMA.16816.F32 R12, R16, R22, R12 ;  /* 0x00000016100c723c */ /* 0x000fe2000000180c */
[----:B------:R-:W-:-:S02]  /*96950*/  IMAD.MOV.U32 R24, RZ, RZ, R6 ;  /* 0x000000ffff187224 */ /* 0x000fc400078e0006 */
[----:B------:R-:W-:Y:S02]  /*96960*/  IMAD.MOV.U32 R3, RZ, RZ, R7 ;  /* 0x000000ffff037224 */ /* 0x000fe400078e0007 */
[----:B------:R-:W-:Y:S11]  /*96970*/  IMAD.MOV.U32 R25, RZ, RZ, R23 ;  /* 0x000000ffff197224 */ /* 0x000ff600078e0017 */
[----:B------:R-:W-:Y:S08]  /*96980*/  @!UPT UIADD3 URZ, URZ, URZ, URZ ;  /* 0x0000003f3f3ff290 */ /* 0x000ff0000fffe03f */
[----:B------:R-:W-:Y:S02]  /*96990*/  IMAD.MOV.U32 R6, RZ, RZ, R14 ;  /* 0x000000ffff067224 */ /* 0x000fe400078e000e */
[----:B------:R-:W-:Y:S02]  /*969a0*/  IMAD.MOV.U32 R7, RZ, RZ, R15 ;  /* 0x000000ffff077224 */ /* 0x000fe400078e000f */
[----:B------:R-:W-:Y:S02]  /*969b0*/  IMAD.MOV.U32 R4, RZ, RZ, R12 ;  /* 0x000000ffff047224 */ /* 0x000fe400078e000c */
[----:B------:R-:W-:Y:S01]  /*969c0*/  IMAD.MOV.U32 R5, RZ, RZ, R13 ;  /* 0x000000ffff057224 */ /* 0x000fe200078e000d */
[----:B--2---:R-:W-:Y:S04]  /*969d0*/  STL.64 [R1+0x9978], R26 ;  /* 0x0099781a01007387 */ /* 0x004fe80000100a00 */
[----:B------:R-:W-:Y:S04]  /*969e0*/  STL.64 [R1+0x9970], R24 ;  /* 0x0099701801007387 */ /* 0x000fe80000100a00 */
[----:B------:R0:W-:Y:S04]  /*969f0*/  STL.64 [R1+0x87e8], R6 ;  /* 0x0087e80601007387 */ /* 0x0001e80000100a00 */
[----:B------:R-:W-:Y:S04]  /*96a00*/  STL.64 [R1+0x87e0], R4 ;  /* 0x0087e00401007387 */ /* 0x000fe80000100a00 */
[----:B0-----:R-:W2:Y:S04]  /*96a10*/  LDL.LU R6, [R1+0x7a8] ;  /* 0x0007a80001067983 */ /* 0x001ea80000300800 */
[----:B------:R-:W2:Y:S01]  /*96a20*/  LDL.LU R7, [R1+0x7ac] ;  /* 0x0007ac0001077983 */ /* 0x000ea20000300800 */
[----:B----4-:R-:W-:-:S03]  /*96a30*/  IMAD.MOV.U32 R27, RZ, RZ, R11 ;  /* 0x000000ffff1b7224 */ /* 0x010fc600078e000b */
[----:B--2---:R0:W-:Y:S02]  /*96a40*/  STL.64 [R1+0x9950], R6 ;  /* 0x0099500601007387 */ /* 0x0041e40000100a00 */
[----:B0-----:R-:W-:Y:S02]  /*96a50*/  IMAD.MOV.U32 R6, RZ, RZ, R29 ;  /* 0x000000ffff067224 */ /* 0x001fe400078e001d */
[----:B------:R-:W2:Y:S01]  /*96a60*/  LDL.LU R29, [R1+0x9a24] ;  /* 0x009a2400011d7983 */ /* 0x000ea20000300800 */
[----:B------:R-:W-:-:S03]  /*96a70*/  IMAD.MOV.U32 R7, RZ, RZ, R10 ;  /* 0x000000ffff077224 */ /* 0x000fc600078e000a */
[----:B------:R-:W3:Y:S04]  /*96a80*/  LDL.LU R10, [R1+0x9a20] ;  /* 0x009a2000010a7983 */ /* 0x000ee80000300800 */
[----:B------:R-:W4:Y:S04]  /*96a90*/  LDL R26, [R1+0x7d8] ;  /* 0x0007d800011a7983 */ /* 0x000f280000100800 */
[----:B------:R-:W2:Y:S01]  /*96aa0*/  LDL.LU R11, [R1+0x9a1c] ;  /* 0x009a1c00010b7983 */ /* 0x000ea20000300800 */
[----:B------:R-:W-:-:S03]  /*96ab0*/  IMAD.MOV.U32 R28, RZ, RZ, R22 ;  /* 0x000000ffff1c7224 */ /* 0x000fc600078e0016 */
[----:B----4-:R3:W-:Y:S04]  /*96ac0*/  STL.64 [R1+0x9990], R26 ;  /* 0x0099901a01007387 */ /* 0x0107e80000100a00 */
[----:B------:R0:W-:Y:S04]  /*96ad0*/  STL.64 [R1+0x9968], R6 ;  /* 0x0099680601007387 */ /* 0x0001e80000100a00 */
[----:B------:R-:W4:Y:S04]  /*96ae0*/  LDL.LU R4, [R1+0x10c0] ;  /* 0x0010c00001047983 */ /* 0x000f280000300800 */
[----:B------:R-:W4:Y:S01]  /*96af0*/  LDL.LU R5, [R1+0x10c4] ;  /* 0x0010c40001057983 */ /* 0x000f220000300800 */
[----:B---3--:R-:W-:-:S03]  /*96b00*/  IMAD.MOV.U32 R26, RZ, RZ, R10 ;  /* 0x000000ffff1a7224 */ /* 0x008fc600078e000a */
[----:B0-----:R-:W3:Y:S04]  /*96b10*/  LDL.LU R6, [R1+0x10c8] ;  /* 0x0010c80001067983 */ /* 0x001ee80000300800 */
[----:B------:R-:W3:Y:S04]  /*96b20*/  LDL.LU R7, [R1+0x10cc] ;  /* 0x0010cc0001077983 */ /* 0x000ee80000300800 */
[----:B------:R-:W3:Y:S04]  /*96b30*/  LDL.LU R10, [R1+0x9a18] ;  /* 0x009a1800010a7983 */ /* 0x000ee80000300800 */
[----:B------:R-:W3:Y:S01]  /*96b40*/  LDL.64 R22, [R1+0x728] ;  /* 0x0007280001167983 */ /* 0x000ee20000100a00 */
[----:B--2---:R-:W-:-:S03]  /*96b50*/  IMAD.MOV.U32 R27, RZ, RZ, R29 ;  /* 0x000000ffff1b7224 */ /* 0x004fc600078e001d */
[----:B---3--:R-:W-:Y:S04]  /*96b60*/  STL.64 [R1+0x9a10], R22 ;  /* 0x009a101601007387 */ /* 0x008fe80000100a00 */
[----:B------:R0:W-:Y:S04]  /*96b70*/  STL.64 [R1+0x99b8], R26 ;  /* 0x0099b81a01007387 */ /* 0x0001e80000100a00 */
[----:B------:R-:W2:Y:S04]  /*96b80*/  LDL.LU R24, [R1+0x1300] ;  /* 0x0013000001187983 */ /* 0x000ea80000300800 */
[----:B------:R-:W2:Y:S04]  /*96b90*/  LDL.LU R25, [R1+0x1304] ;  /* 0x0013040001197983 */ /* 0x000ea80000300800 */
[----:B0-----:R-:W3:Y:S04]  /*96ba0*/  LDL.LU R26, [R1+0x1308] ;  /* 0x00130800011a7983 */ /* 0x001ee80000300800 */
[----:B------:R-:W3:Y:S04]  /*96bb0*/  LDL.LU R27, [R1+0x130c] ;  /* 0x00130c00011b7983 */ /* 0x000ee80000300800 */
[----:B------:R-:W2:Y:S04]  /*96bc0*/  LDL.LU R20, [R1+0x1370] ;  /* 0x0013700001147983 */ /* 0x000ea80000300800 */
        /* <DEDUP_REMOVED lines=15> */
[C---:B----4-:R-:W-:Y:S03]  /*96cc0*/  HMMA.16816.F32 R20, R16.reuse, R10, R20 ;  /* 0x0000000a1014723c */ /* 0x050fe60000001814 */
[----:B---3--:R-:W-:Y:S04]  /*96cd0*/  STL.64 [R1+0x9a08], R26 ;  /* 0x009a081a01007387 */ /* 0x008fe80000100a00 */
[----:B--2---:R0:W-:Y:S04]  /*96ce0*/  STL.64 [R1+0x9a00], R24 ;  /* 0x009a001801007387 */ /* 0x0041e80000100a00 */
[----:B0-----:R-:W2:Y:S04]  /*96cf0*/  LDL.LU R24, [R1+0x1020] ;  /* 0x0010200001187983 */ /* 0x001ea80000300800 */
[----:B------:R-:W2:Y:S04]  /*96d00*/  LDL.LU R25, [R1+0x1024] ;  /* 0x0010240001197983 */ /* 0x000ea80000300800 */
[----:B------:R-:W2:Y:S04]  /*96d10*/  LDL.LU R26, [R1+0x1028] ;  /* 0x00102800011a7983 */ /* 0x000ea80000300800 */
[----:B------:R-:W2:Y:S04]  /*96d20*/  LDL.LU R27, [R1+0x102c] ;  /* 0x00102c00011b7983 */ /* 0x000ea80000300800 */
[----:B------:R-:W3:Y:S04]  /*96d30*/  LDL.64 R14, [R1+0x708] ;  /* 0x00070800010e7983 */ /* 0x000ee80000100a00 */
[----:B------:R-:W-:Y:S04]  /*96d40*/  STL.64 [R1+0x9988], R6 ;  /* 0x0099880601007387 */ /* 0x000fe80000100a00 */
[----:B------:R0:W-:Y:S04]  /*96d50*/  STL.64 [R1+0x9980], R4 ;  /* 0x0099800401007387 */ /* 0x0001e80000100a00 */
[----:B0-----:R-:W4:Y:S04]  /*96d60*/  LDL.LU R4, [R1+0x10a0] ;  /* 0x0010a00001047983 */ /* 0x001f280000300800 */
[----:B------:R-:W4:Y:S04]  /*96d70*/  LDL.LU R5, [R1+0x10a4] ;  /* 0x0010a40001057983 */ /* 0x000f280000300800 */
[----:B------:R-:W2:Y:S04]  /*96d80*/  LDL.LU R6, [R1+0x10a8] ;  /* 0x0010a80001067983 */ /* 0x000ea80000300800 */
[----:B------:R-:W2:Y:S04]  /*96d90*/  LDL.LU R7, [R1+0x10ac] ;  /* 0x0010ac0001077983 */ /* 0x000ea80000300800 */
[----:B--2---:R-:W-:Y:S04]  /*96da0*/  STL.64 [R1+0x99a0], R6 ;  /* 0x0099a00601007387 */ /* 0x004fe80000100a00 */
[----:B----4-:R0:W-:Y:S04]  /*96db0*/  STL.64 [R1+0x9998], R4 ;  /* 0x0099980401007387 */ /* 0x0101e80000100a00 */
[----:B0-----:R-:W2:Y:S04]  /*96dc0*/  LDL.LU R4, [R1+0x1080] ;  /* 0x0010800001047983 */ /* 0x001ea80000300800 */
[----:B------:R-:W2:Y:S04]  /*96dd0*/  LDL.LU R5, [R1+0x1084] ;  /* 0x0010840001057983 */ /* 0x000ea80000300800 */
[----:B------:R-:W2:Y:S04]  /*96de0*/  LDL.LU R6, [R1+0x1088] ;  /* 0x0010880001067983 */ /* 0x000ea80000300800 */
[----:B------:R-:W2:Y:S04]  /*96df0*/  LDL.LU R7, [R1+0x108c] ;  /* 0x00108c0001077983 */ /* 0x000ea80000300800 */
[----:B------:R-:W-:Y:S04]  /*96e00*/  STL.64 [R1+0x1000], R20 ;  /* 0x0010001401007387 */ /* 0x000fe80000100a00 */
[----:B------:R0:W-:Y:S04]  /*96e10*/  STL.64 [R1+0x1008], R22 ;  /* 0x0010081601007387 */ /* 0x0001e80000100a00 */
[----:B0-----:R-:W4:Y:S04]  /*96e20*/  LDL.LU.64 R22, [R1+0x9a10] ;  /* 0x009a100001167983 */ /* 0x001f280000300a00 */
[----:B------:R0:W-:Y:S01]  /*96e30*/  STL.64 [R1+0x98b0], R10 ;  /* 0x0098b00a01007387 */ /* 0x0001e20000100a00 */
[----:B----4-:R-:W-:Y:S01]  /*96e40*/  HMMA.16816.F32 R24, R16, R22, R24 ;  /* 0x000000161018723c */ /* 0x010fe20000001818 */
[----:B0-----:R-:W-:-:S02]  /*96e50*/  IMAD.MOV.U32 R11, RZ, RZ, R22 ;  /* 0x000000ffff0b7224 */ /* 0x001fc400078e0016 */
[----:B------:R-:W-:Y:S11]  /*96e60*/  IMAD.MOV.U32 R10, RZ, RZ, R23 ;  /* 0x000000ffff0a7224 */ /* 0x000ff600078e0017 */
[----:B------:R-:W-:Y:S09]  /*96e70*/  @!UPT UIADD3 URZ, URZ, URZ, URZ ;  /* 0x0000003f3f3ff290 */ /* 0x000ff2000fffe03f */
[----:B------:R-:W-:Y:S04]  /*96e80*/  STL.64 [R1+0x1020], R24 ;  /* 0x0010201801007387 */ /* 0x000fe80000100a00 */
[----:B------:R0:W-:Y:S04]  /*96e90*/  STL.64 [R1+0x1028], R26 ;  /* 0x0010281a01007387 */ /* 0x0001e80000100a00 */
[----:B0-----:R-:W4:Y:S04]  /*96ea0*/  LDL.LU.64 R26, [R1+0x9a08] ;  /* 0x009a0800011a7983 */ /* 0x001f280000300a00 */
[----:B------:R-:W4:Y:S04]  /*96eb0*/  LDL.LU.64 R24, [R1+0x9a00] ;  /* 0x009a000001187983 */ /* 0x000f280000300a00 */
[----:B------:R-:W4:Y:S04]  /*96ec0*/  LDL.LU.64 R22, [R1+0x99f8] ;  /* 0x0099f80001167983 */ /* 0x000f280000300a00 */
[----:B------:R-:W2:Y:S04]  /*96ed0*/  LDL.LU.64 R20, [R1+0x99f0] ;  /* 0x0099f00001147983 */ /* 0x000ea80000300a00 */
[----:B------:R-:W-:Y:S04]  /*96ee0*/  STL.64 [R1+0x9948], R10 ;  /* 0x0099480a01007387 */ /* 0x000fe80000100a00 */
[----:B------:R0:W-:Y:S04]  /*96ef0*/  STL.64 [R1+0x9940], R8 ;  /* 0x0099400801007387 */ /* 0x0001e80000100a00 */
[----:B0-----:R-:W2:Y:S04]  /*96f00*/  LDL.LU R8, [R1+0x10f0] ;  /* 0x0010f00001087983 */ /* 0x001ea80000300800 */
[----:B------:R-:W2:Y:S04]  /*96f10*/  LDL.LU R9, [R1+0x10f4] ;  /* 0x0010f40001097983 */ /* 0x000ea80000300800 */
[----:B------:R-:W2:Y:S04]  /*96f20*/  LDL.LU R10, [R1+0x10f8] ;  /* 0x0010f800010a7983 */ /* 0x000ea80000300800 */
[----:B------:R-:W2:Y:S01]  /*96f30*/  LDL.LU R11, [R1+0x10fc] ;  /* 0x0010fc00010b7983 */ /* 0x000ea20000300800 */
[----:B----4-:R-:W-:Y:S03]  /*96f40*/  HMMA.16816.F32 R24, R16, R22, R24 ;  /* 0x000000161018723c */ /* 0x010fe60000001818 */
        /* <DEDUP_REMOVED lines=8> */
[----:B0-----:R-:W4:Y:S04]  /*96fd0*/  LDL.LU.64 R26, [R1+0x99e8] ;  /* 0x0099e800011a7983 */ /* 0x001f280000300a00 */
[----:B------:R-:W4:Y:S04]  /*96fe0*/  LDL.LU.64 R24, [R1+0x99e0] ;  /* 0x0099e00001187983 */ /* 0x000f280000300a00 */
[----:B------:R-:W-:Y:S01]  /*96ff0*/  STL.64 [R1+0x9898], R22 ;  /* 0x0098981601007387 */ /* 0x000fe20000100a00 */
[----:B---3--:R-:W-:-:S02]  /*97000*/  IMAD.MOV.U32 R2, RZ, RZ, R14 ;  /* 0x000000ffff027224 */ /* 0x008fc400078e000e */
[----:B------:R-:W-:Y:S01]  /*97010*/  IMAD.MOV.U32 R0, RZ, RZ, R15 ;  /* 0x000000ffff007224 */ /* 0x000fe200078e000f */
[C---:B----4-:R-:W-:Y:S11]  /*97020*/  HMMA.16816.F32 R24, R16.reuse, R14, R24 ;  /* 0x0000000e1018723c */ /* 0x050ff60000001818 */
[----:B------:R-:W-:Y:S11]  /*97030*/  @!UPT UIADD3 URZ, URZ, URZ, URZ ;  /* 0x0000003f3f3ff290 */ /* 0x000ff6000fffe03f */
[----:B------:R-:W-:Y:S01]  /*97040*/  @!UPT UIADD3 URZ, URZ, URZ, URZ ;  /* 0x0000003f3f3ff290 */ /* 0x000fe2000fffe03f */
[----:B------:R-:W-:Y:S04]  /*97050*/  STL.64 [R1+0x1060], R24 ;  /* 0x0010601801007387 */ /* 0x000fe80000100a00 */
[----:B------:R0:W-:Y:S04]  /*97060*/  STL.64 [R1+0x1068], R26 ;  /* 0x0010681a01007387 */ /* 0x0001e80000100a00 */
[----:B0-----:R-:W3:Y:S04]  /*97070*/  LDL.LU.64 R26, [R1+0x99d8] ;  /* 0x0099d800011a7983 */ /* 0x001ee80000300a00 */
[----:B------:R-:W3:Y:S04]  /*97080*/  LDL.LU.64 R24, [R1+0x99d0] ;  /* 0x0099d00001187983 */ /* 0x000ee80000300a00 */
[----:B------:R-:W3:Y:S04]  /*97090*/  LDL.LU.64 R14, [R1+0x99c8] ;  /* 0x0099c800010e7983 */ /* 0x000ee80000300a00 */
[----:B------:R-:W4:Y:S01]  /*970a0*/  LDL.LU.64 R12, [R1+0x99c0] ;  /* 0x0099c000010c7983 */ /* 0x000f220000300a00 */
[----:B---3--:R-:W-:Y:S03]  /*970b0*/  HMMA.16816.F32 R16, R16, R14, R24 ;  /* 0x0000000e1010723c */ /* 0x008fe60000001818 */
[----:B------:R-:W3:Y:S11]  /*970c0*/  LDL.LU.64 R26, [R1+0x99b8] ;  /* 0x0099b800011a7983 */ /* 0x000ef60000300a00 */
[----:B------:R-:W-:Y:S09]  /*970d0*/  @!UPT UIADD3 URZ, URZ, URZ, URZ ;  /* 0x0000003f3f3ff290 */ /* 0x000ff2000fffe03f */
[----:B------:R-:W-:Y:S04]  /*970e0*/  STL.64 [R1+0x6e0], R16 ;  /* 0x0006e01001007387 */ /* 0x000fe80000100a00 */
[----:B------:R0:W-:Y:S04]  /*970f0*/  STL.64 [R1+0x6e8], R18 ;  /* 0x0006e81201007387 */ /* 0x0001e80000100a00 */
[----:B0-----:R-:W3:Y:S04]  /*97100*/  LDL.LU.64 R18, [R1+0x99b0] ;  /* 0x0099b00001127983 */ /* 0x001ee80000300a00 */
[----:B------:R-:W3:Y:S04]  /*97110*/  LDL.LU.64 R16, [R1+0x99a8] ;  /* 0x0099a80001107983 */ /* 0x000ee80000300a00 */
[----:B------:R-:W-:Y:S01]  /*97120*/  STL.64 [R1+0x9880], R14 ;  /* 0x0098800e01007387 */ /* 0x000fe20000100a00 */
[C---:B---3--:R-:W-:Y:S03]  /*97130*/  HMMA.16816.F32 R24, R16.reuse, R26, R4 ;  /* 0x0000001a1018723c */ /* 0x048fe60000001804 */
[----:B------:R-:W3:Y:S04]  /*97140*/  LDL.LU.64 R6, [R1+0x99a0] ;  /* 0x0099a00001067983 */ /* 0x000ee80000300a00 */
[----:B------:R-:W3:Y:S11]  /*97150*/  LDL.LU.64 R4, [R1+0x9998] ;  /* 0x0099980001047983 */ /* 0x000ef60000300a00 */
[----:B------:R-:W-:Y:S05]  /*97160*/  @!UPT UIADD3 URZ, URZ, URZ, URZ ;  /* 0x0000003f3f3ff290 */ /* 0x000fea000fffe03f */
[----:B------:R-:W-:Y:S04]  /*97170*/  STL.64 [R1+0x1080], R24 ;  /* 0x0010801801007387 */ /* 0x000fe80000100a00 */
[----:B------:R0:W-:Y:S04]  /*97180*/  STL.64 [R1+0x1088], R26 ;  /* 0x0010881a01007387 */ /* 0x0001e80000100a00 */
[----:B0-----:R-:W3:Y:S02]  /*97190*/  LDL.LU.64 R26, [R1+0x9990] ;  /* 0x00999000011a7983 */ /* 0x001ee40000300a00 */
[C---:B---3--:R-:W-:Y:S02]  /*971a0*/  HMMA.16816.F32 R24, R16.reuse, R26, R4 ;  /* 0x0000001a1018723c */ /* 0x048fe40000001804 */
[----:B------:R-:W3:Y:S04]  /*971b0*/  LDL.LU.64 R6, [R1+0x9988] ;  /* 0x0099880001067983 */ /* 0x000ee80000300a00 */
[----:B------:R-:W3:Y:S11]  /*971c0*/  LDL.LU.64 R4, [R1+0x9980] ;  /* 0x0099800001047983 */ /* 0x000ef60000300a00 */
[----:B------:R-:W-:Y:S06]  /*971d0*/  @!UPT UIADD3 URZ, URZ, URZ, URZ ;  /* 0x0000003f3f3ff290 */ /* 0x000fec000fffe03f */
[----:B------:R-:W-:Y:S04]  /*971e0*/  STL.64 [R1+0x10a0], R24 ;  /* 0x0010a01801007387 */ /* 0x000fe80000100a00 */
[----:B------:R0:W-:Y:S04]  /*971f0*/  STL.64 [R1+0x10a8], R26 ;  /* 0x0010a81a01007387 */ /* 0x0001e80000100a00 */
[----:B0-----:R-:W3:Y:S04]  /*97200*/  LDL.LU.64 R26, [R1+0x9978] ;  /* 0x00997800011a7983 */ /* 0x001ee80000300a00 */
[----:B------:R-:W2:Y:S01]  /*97210*/  LDL.LU.64 R24, [R1+0x9970] ;  /* 0x0099700001187983 */ /* 0x000ea20000300a00 */
[C---:B---3--:R-:W-:Y:S11]  /*97220*/  HMMA.16816.F32 R4, R16.reuse, R26, R4 ;  /* 0x0000001a1004723c */ /* 0x048ff60000001804 */
[----:B------:R-:W-:Y:S11]  /*97230*/  @!UPT UIADD3 URZ, URZ, URZ, URZ ;  /* 0x0000003f3f3ff290 */ /* 0x000ff6000fffe03f */
[----:B------:R-:W-:Y:S01]  /*97240*/  @!UPT UIADD3 URZ, URZ, URZ, URZ ;  /* 0x0000003f3f3ff290 */ /* 0x000fe2000fffe03f */
[----:B------:R-:W-:Y:S04]  /*97250*/  STL.64 [R1+0x10c0], R4 ;  /* 0x0010c00401007387 */ /* 0x000fe80000100a00 */
[----:B------:R0:W-:Y:S04]  /*97260*/  STL.64 [R1+0x10c8], R6 ;  /* 0x0010c80601007387 */ /* 0x0001e80000100a00 */
[----:B0-----:R-:W2:Y:S04]  /*97270*/  LDL.LU.64 R6, [R1+0x9968] ;  /* 0x0099680001067983 */ /* 0x001ea80000300a00 */
[----:B------:R-:W-:Y:S01]  /*97280*/  STL.64 [R1+0x9858], R26 ;  /* 0x0098581a01007387 */ /* 0x000fe20000100a00 */
[C---:B--2---:R-:W-:Y:S03]  /*97290*/  HMMA.16816.F32 R4, R16.reuse, R6, R8 ;  /* 0x000000061004723c */ /* 0x044fe60000001808 */
[----:B------:R-:W2:Y:S04]  /*972a0*/  LDL.LU.64 R10, [R1+0x9960] ;  /* 0x00996000010a7983 */ /* 0x000ea80000300a00 */
[----:B------:R-:W2:Y:S11]  /*972b0*/  LDL.LU.64 R8, [R1+0x9958] ;  /* 0x0099580001087983 */ /* 0x000eb60000300a00 */
[----:B------:R-:W-:Y:S05]  /*972c0*/  @!UPT UIADD3 URZ, URZ, URZ, URZ ;  /* 0x0000003f3f3ff290 */ /* 0x000fea000fffe03f */
[----:B------:R-:W-:Y:S04]  /*972d0*/  STL.64 [R1+0x10e0], R4 ;  /* 0x0010e00401007387 */ /* 0x000fe80000100a00 */
[----:B------:R0:W-:Y:S04]  /*972e0*/  STL.64 [R1+0x10e8], R6 ;  /* 0x0010e80601007387 */ /* 0x0001e80000100a00 */
[----:B0-----:R-:W2:Y:S02]  /*972f0*/  LDL.LU.64 R6, [R1+0x9950] ;  /* 0x0099500001067983 */ /* 0x001ea40000300a00 */
[----:B--2---:R-:W-:Y:S02]  /*97300*/  HMMA.16816.F32 R16, R16, R6, R8 ;  /* 0x000000061010723c */ /* 0x004fe40000001808 */
[----:B------:R-:W2:Y:S04]  /*97310*/  LDL.LU.64 R10, [R1+0x9948] ;  /* 0x00994800010a7983 */ /* 0x000ea80000300a00 */
[----:B------:R-:W3:Y:S04]  /*97320*/  LDL.LU.64 R8, [R1+0x9940] ;  /* 0x0099400001087983 */ /* 0x000ee80000300a00 */
[----:B------:R0:W-:Y:S04]  /*97330*/  STL.64 [R1+0x9818], R6 ;  /* 0x0098180601007387 */ /* 0x0001e80000100a00 */
[----:B------:R-:W3:Y:S09]  /*97340*/  LDL.LU R4, [R1+0x12c0] ;  /* 0x0012c00001047983 */ /* 0x000ef20000300800 */
[----:B------:R1:W-:Y:S04]  /*97350*/  STL.64 [R1+0x10f0], R16 ;  /* 0x0010f01001007387 */ /* 0x0003e80000100a00 */
[----:B------:R1:W-:Y:S04]  /*97360*/  STL.64 [R1+0x10f8], R18 ;  /* 0x0010f81201007387 */ /* 0x0003e80000100a00 */
[----:B------:R-:W3:Y:S04]  /*97370*/  LDL.LU R5, [R1+0x12c4] ;  /* 0x0012c40001057983 */ /* 0x000ee80000300800 */
[----:B0-----:R-:W3:Y:S04]  /*97380*/  LDL.LU R6, [R1+0x12c8] ;  /* 0x0012c80001067983 */ /* 0x001ee80000300800 */
[----:B------:R-:W3:Y:S01]  /*97390*/  LDL.LU R7, [R1+0x12cc] ;  /* 0x0012cc0001077983 */ /* 0x000ee20000300800 */
[----:B--2---:R-:W-:-:S02]  /*973a0*/  IMAD.MOV.U32 R22, RZ, RZ, R11 ;  /* 0x000000ffff167224 */ /* 0x004fc400078e000b */
[----:B------:R-:W-:-:S05]  /*973b0*/  IMAD.MOV.U32 R23, RZ, RZ, R10 ;  /* 0x000000ffff177224 */ /* 0x000fca00078e000a */
[----:B------:R-:W-:Y:S04]  /*973c0*/  STL.64 [R1+0x98a8], R22 ;  /* 0x0098a81601007387 */ /* 0x000fe80000100a00 */
[----:B-1----:R-:W2:Y:S04]  /*973d0*/  LDL.LU R16, [R1+0x11b0] ;  /* 0x0011b00001107983 */ /* 0x002ea80000300800 */
[----:B------:R-:W2:Y:S04]  /*973e0*/  LDL.LU R17, [R1+0x11b4] ;  /* 0x0011b40001117983 */ /* 0x000ea80000300800 */
[----:B------:R-:W2:Y:S04]  /*973f0*/  LDL.LU R18, [R1+0x11b8] ;  /* 0x0011b80001127983 */ /* 0x000ea80000300800 */
[----:B------:R-:W2:Y:S01]  /*97400*/  LDL.LU R19, [R1+0x11bc] ;  /* 0x0011bc0001137983 */ /* 0x000ea20000300800 */
[----:B------:R-:W-:-:S02]  /*97410*/  IMAD.MOV.U32 R10, RZ, RZ, R28 ;  /* 0x000000ffff0a7224 */ /* 0x000fc400078e001c */
[----:B------:R-:W-:Y:S01]  /*97420*/  IMAD.MOV.U32 R11, RZ, RZ, R25 ;  /* 0x000000ffff0b7224 */ /* 0x000fe200078e0019 */
[----:B--2---:R-:W-:Y:S04]  /*97430*/  STL.64 [R1+0x98c0], R18 ;  /* 0x0098c01201007387 */ /* 0x004fe80000100a00 */
[----:B------:R0:W-:Y:S04]  /*97440*/  STL.64 [R1+0x98b8], R16 ;  /* 0x0098b81001007387 */ /* 0x0001e80000100a00 */
[----:B------:R1:W-:Y:S04]  /*97450*/  STL.64 [R1+0x98c8], R10 ;  /* 0x0098c80a01007387 */ /* 0x0003e80000100a00 */
[----:B0-----:R-:W2:Y:S04]  /*97460*/  LDL.LU R16, [R1+0x1190] ;  /* 0x0011900001107983 */ /* 0x001ea80000300800 */
[----:B------:R-:W2:Y:S04]  /*97470*/  LDL.LU R17, [R1+0x1194] ;  /* 0x0011940001117983 */ /* 0x000ea80000300800 */
[----:B------:R-:W2:Y:S04]  /*97480*/  LDL.LU R18, [R1+0x1198] ;  /* 0x0011980001127983 */ /* 0x000ea80000300800 */
[----:B------:R-:W2:Y:S01]  /*97490*/  LDL.LU R19, [R1+0x119c] ;  /* 0x00119c0001137983 */ /* 0x000ea20000300800 */
[----:B-1----:R-:W-:-:S02]  /*974a0*/  IMAD.MOV.U32 R10, RZ, RZ, R24 ;  /* 0x000000ffff0a7224 */ /* 0x002fc400078e0018 */
[----:B------:R-:W-:Y:S01]  /*974b0*/  IMAD.MOV.U32 R11, RZ, RZ, R3 ;  /* 0x000000ffff0b7224 */ /* 0x000fe200078e0003 */
[----:B--2---:R-:W-:Y:S04]  /*974c0*/  STL.64 [R1+0x98d8], R18 ;  /* 0x0098d81201007387 */ /* 0x004fe80000100a00 */
[----:B------:R-:W-:Y:S04]  /*974d0*/  STL.64 [R1+0x98d0], R16 ;  /* 0x0098d01001007387 */ /* 0x000fe80000100a00 */
[----:B------:R0:W-:Y:S04]  /*974e0*/  STL.64 [R1+0x98e0], R10 ;  /* 0x0098e00a01007387 */ /* 0x0001e80000100a00 */
[----:B0-----:R-:W2:Y:S04]  /*974f0*/  LDL.64 R10, [R1+0x768] ;  /* 0x00076800010a7983 */ /* 0x001ea80000100a00 */
[----:B--2---:R0:W-:Y:S04]  /*97500*/  STL.64 [R1+0x98f8], R10 ;  /* 0x0098f80a01007387 */ /* 0x0041e80000100a00 */
[----:B------:R-:W2:Y:S04]  /*97510*/  LDL.LU R16, [R1+0x1180] ;  /* 0x0011800001107983 */ /* 0x000ea80000300800 */
[----:B------:R-:W2:Y:S04]  /*97520*/  LDL.LU R17, [R1+0x1184] ;  /* 0x0011840001117983 */ /* 0x000ea80000300800 */
[----:B------:R-:W2:Y:S04]  /*97530*/  LDL.LU R18, [R1+0x1188] ;  /* 0x0011880001127983 */ /* 0x000ea80000300800 */
[----:B------:R-:W2:Y:S01]  /*97540*/  LDL.LU R19, [R1+0x118c] ;  /* 0x00118c0001137983 */ /* 0x000ea20000300800 */
[----:B0-----:R-:W-:-:S02]  /*97550*/  IMAD.MOV.U32 R10, RZ, RZ, R21 ;  /* 0x000000ffff0a7224 */ /* 0x001fc400078e0015 */
[----:B------:R-:W-:-:S05]  /*97560*/  IMAD.MOV.U32 R11, RZ, RZ, R20 ;  /* 0x000000ffff0b7224 */ /* 0x000fca00078e0014 */
[----:B------:R-:W-:Y:S04]  /*97570*/  STL.64 [R1+0x9910], R10 ;  /* 0x0099100a01007387 */ /* 0x000fe80000100a00 */
[----:B--2---:R-:W-:Y:S04]  /*97580*/  STL.64 [R1+0x98f0], R18 ;  /* 0x0098f01201007387 */ /* 0x004fe80000100a00 */
[----:B------:R0:W-:Y:S04]  /*97590*/  STL.64 [R1+0x98e8], R16 ;  /* 0x0098e81001007387 */ /* 0x0001e80000100a00 */
[----:B0-----:R-:W2:Y:S04]  /*975a0*/  LDL.LU R16, [R1+0x1170] ;  /* 0x0011700001107983 */ /* 0x001ea80000300800 */
[----:B------:R-:W2:Y:S04]  /*975b0*/  LDL.LU R17, [R1+0x1174] ;  /* 0x0011740001117983 */ /* 0x000ea80000300800 */
[----:B------:R-:W2:Y:S04]  /*975c0*/  LDL.LU R18, [R1+0x1178] ;  /* 0x0011780001127983 */ /* 0x000ea80000300800 */
[----:B------:R-:W2:Y:S01]  /*975d0*/  LDL.LU R19, [R1+0x117c] ;  /* 0x00117c0001137983 */ /* 0x000ea20000300800 */
[----:B----4-:R-:W-:-:S02]  /*975e0*/  IMAD.MOV.U32 R10, RZ, RZ, R13 ;  /* 0x000000ffff0a7224 */ /* 0x010fc400078e000d */
[----:B------:R-:W-:-:S05]  /*975f0*/  IMAD.MOV.U32 R11, RZ, RZ, R12 ;  /* 0x000000ffff0b7224 */ /* 0x000fca00078e000c */
[----:B------:R-:W-:Y:S04]  /*97600*/  STL.64 [R1+0x9928], R10 ;  /* 0x0099280a01007387 */ /* 0x000fe80000100a00 */
[----:B--2---:R-:W-:Y:S04]  /*97610*/  STL.64 [R1+0x9908], R18 ;  /* 0x0099081201007387 */ /* 0x004fe80000100a00 */
[----:B------:R0:W-:Y:S04]  /*97620*/  STL.64 [R1+0x9900], R16 ;  /* 0x0099001001007387 */ /* 0x0001e80000100a00 */
[----:B0-----:R-:W2:Y:S04]  /*97630*/  LDL.LU R16, [R1+0x1150] ;  /* 0x0011500001107983 */ /* 0x001ea80000300800 */
[----:B------:R-:W2:Y:S04]  /*97640*/  LDL.LU R17, [R1+0x1154] ;  /* 0x0011540001117983 */ /* 0x000ea80000300800 */
[----:B------:R-:W4:Y:S04]  /*97650*/  LDL.LU R18, [R1+0x1158] ;  /* 0x0011580001127983 */ /* 0x000f280000300800 */
[----:B------:R-:W4:Y:S04]  /*97660*/  LDL.LU R19, [R1+0x115c] ;  /* 0x00115c0001137983 */ /* 0x000f280000300800 */
[----:B----4-:R-:W-:Y:S04]  /*97670*/  STL.64 [R1+0x9920], R18 ;  /* 0x0099201201007387 */ /* 0x010fe80000100a00 */
[----:B--2---:R0:W-:Y:S04]  /*97680*/  STL.64 [R1+0x9918], R16 ;  /* 0x0099181001007387 */ /* 0x0041e80000100a00 */
        /* <DEDUP_REMOVED lines=8> */
[----:B------:R-:W2:Y:S04]  /*97710*/  LDL.LU R18, [R1+0x1118] ;  /* 0x0011180001127983 */ /* 0x000ea80000300800 */
[----:B------:R-:W2:Y:S04]  /*97720*/  LDL.LU R19, [R1+0x111c] ;  /* 0x00111c0001137983 */ /* 0x000ea80000300800 */
[----:B------:R-:W4:Y:S04]  /*97730*/  LDL.LU R20, [R1+0x11a0] ;  /* 0x0011a00001147983 */ /* 0x000f280000300800 */
[----:B------:R-:W4:Y:S04]  /*97740*/  LDL.LU R21, [R1+0x11a4] ;  /* 0x0011a40001157983 */ /* 0x000f280000300800 */
[----:B------:R-:W4:Y:S04]  /*97750*/  LDL.LU R22, [R1+0x11a8] ;  /* 0x0011a80001167983 */ /* 0x000f280000300800 */
[----:B------:R-:W4:Y:S04]  /*97760*/  LDL.LU R23, [R1+0x11ac] ;  /* 0x0011ac0001177983 */ /* 0x000f280000300800 */
        /* <DEDUP_REMOVED lines=10> */
[----:B---3--:R-:W-:Y:S04]  /*97810*/  STL.64 [R1+0x9868], R6 ;  /* 0x0098680601007387 */ /* 0x008fe80000100a00 */
[----:B------:R-:W-:Y:S04]  /*97820*/  STL.64 [R1+0x9860], R4 ;  /* 0x0098600401007387 */ /* 0x000fe80000100a00 */
[----:B------:R-:W3:Y:S04]  /*97830*/  LDL.LU R24, [R1+0x12d0] ;  /* 0x0012d00001187983 */ /* 0x000ee80000300800 */
[----:B------:R-:W3:Y:S04]  /*97840*/  LDL.LU R25, [R1+0x12d4] ;  /* 0x0012d40001197983 */ /* 0x000ee80000300800 */
[----:B------:R-:W2:Y:S04]  /*97850*/  LDL.LU R26, [R1+0x12d8] ;  /* 0x0012d800011a7983 */ /* 0x000ea80000300800 */
[----:B------:R-:W2:Y:S01]  /*97860*/  LDL.LU R27, [R1+0x12dc] ;  /* 0x0012dc00011b7983 */ /* 0x000ea20000300800 */
[----:B------:R-:W-:-:S02]  /*97870*/  IMAD.MOV.U32 R10, RZ, RZ, R9 ;  /* 0x000000ffff0a7224 */ /* 0x000fc400078e0009 */
[----:B------:R-:W-:Y:S01]  /*97880*/  IMAD.MOV.U32 R11, RZ, RZ, R8 ;  /* 0x000000ffff0b7224 */ /* 0x000fe200078e0008 */
[----:B--2---:R-:W-:Y:S04]  /*97890*/  STL.64 [R1+0x9878], R26 ;  /* 0x0098781a01007387 */ /* 0x004fe80000100a00 */
[----:B---3--:R0:W-:Y:S04]  /*978a0*/  STL.64 [R1+0x9870], R24 ;  /* 0x0098701801007387 */ /* 0x0081e80000100a00 */
[----:B0-----:R-:W2:Y:S04]  /*978b0*/  LDL.LU.64 R24, [R1+0x590] ;  /* 0x0005900001187983 */ /* 0x001ea80000300a00 */
[----:B------:R-:W2:Y:S02]  /*978c0*/  LDL.LU.64 R26, [R1+0x598] ;  /* 0x00059800011a7983 */ /* 0x000ea40000300a00 */
[C---:B--2---:R-:W-:Y:S02]  /*978d0*/  HMMA.16816.F32 R8, R24.reuse, R10, R16 ;  /* 0x0000000a1808723c */ /* 0x044fe40000001810 */
[----:B------:R-:W2:Y:S04]  /*978e0*/  LDL.LU.64 R18, [R1+0x9938] ;  /* 0x0099380001127983 */ /* 0x000ea80000300a00 */
[----:B------:R-:W2:Y:S11]  /*978f0*/  LDL.LU.64 R16, [R1+0x9930] ;  /* 0x0099300001107983 */ /* 0x000eb60000300a00 */
[----:B------:R-:W-:Y:S06]  /*97900*/  @!UPT UIADD3 URZ, URZ, URZ, URZ ;  /* 0x0000003f3f3ff290 */ /* 0x000fec000fffe03f */
[----:B------:R-:W-:Y:S04]  /*97910*/  STL.64 [R1+0x1110], R8 ;  /* 0x0011100801007387 */ /* 0x000fe80000100a00 */
        /* <DEDUP_REMOVED lines=15> */
[----:B0-----:R-:W2:Y:S01]  /*97a10*/  LDL.LU.64 R10, [R1+0x98f8] ;  /* 0x0098f800010a7983 */ /* 0x001ea20000300a00 */
[----:B------:R-:W-:Y:S02]  /*97a20*/  IMAD.MOV.U32 R6, RZ, RZ, R2 ;  /* 0x000000ffff067224 */ /* 0x000fe400078e0002 */
[----:B------:R-:W-:Y:S01]  /*97a30*/  IMAD.MOV.U32 R7, RZ, RZ, R0 ;  /* 0x000000ffff077224 */ /* 0x000fe200078e0000 */
        /* <DEDUP_REMOVED lines=22> */
[----:B0-----:R-:W4:Y:S02]  /*97ba0*/  LDL.LU.64 R10, [R1+0x98b0] ;  /* 0x0098b000010a7983 */ /* 0x001f240000300a00 */
[C---:B----4-:R-:W-:Y:S11]  /*97bb0*/  HMMA.16816.F32 R20, R24.reuse, R10, R20 ;  /* 0x0000000a1814723c */ /* 0x050ff60000001814 */
[----:B------:R-:W-:Y:S11]  /*97bc0*/  @!UPT UIADD3 URZ, URZ, URZ, URZ ;  /* 0x0000003f3f3ff290 */ /* 0x000ff6000fffe03f */
[----:B------:R-:W-:Y:S01]  /*97bd0*/  @!UPT UIADD3 URZ, URZ, URZ, URZ ;  /* 0x0000003f3f3ff290 */ /* 0x000fe2000fffe03f */
[----:B------:R-:W-:Y:S04]  /*97be0*/  STL.64 [R1+0x11a0], R20 ;  /* 0x0011a01401007387 */ /* 0x000fe80000100a00 */
[----:B------:R0:W-:Y:S04]  /*97bf0*/  STL.64 [R1+0x11a8], R22 ;  /* 0x0011a81601007387 */ /* 0x0001e80000100a00 */
[----:B0-----:R-:W2:Y:S04]  /*97c00*/  LDL.LU.64 R22, [R1+0x98a8] ;  /* 0x0098a80001167983 */ /* 0x001ea80000300a00 */
[----:B------:R0:W-:Y:S04]  /*97c10*/  STL.64 [R1+0x97b0], R10 ;  /* 0x0097b00a01007387 */ /* 0x0001e80000100a00 */
[----:B0-----:R-:W3:Y:S01]  /*97c20*/  LDL.64 R10, [R1+0x7e8] ;  /* 0x0007e800010a7983 */ /* 0x001ee20000100a00 */
[C---:B--2---:R-:W-:Y:S03]  /*97c30*/  HMMA.16816.F32 R20, R24.reuse, R22, R16 ;  /* 0x000000161814723c */ /* 0x044fe60000001810 */
[----:B------:R-:W2:Y:S11]  /*97c40*/  LDL.LU.64 R16, [R1+0x98a0] ;  /* 0x0098a00001107983 */ /* 0x000eb60000300a00 */
[----:B------:R-:W-:Y:S09]  /*97c50*/  @!UPT UIADD3 URZ, URZ, URZ, URZ ;  /* 0x0000003f3f3ff290 */ /* 0x000ff2000fffe03f */
[----:B------:R-:W-:Y:S01]  /*97c60*/  STL.64 [R1+0x11b0], R20 ;  /* 0x0011b01401007387 */ /* 0x000fe20000100a00 */
[----:B------:R-:W-:Y:S02]  /*97c70*/  IMAD.MOV.U32 R19, RZ, RZ, R22 ;  /* 0x000000ffff137224 */ /* 0x000fe400078e0016 */
[----:B------:R-:W-:Y:S02]  /*97c80*/  IMAD.MOV.U32 R18, RZ, RZ, R23 ;  /* 0x000000ffff127224 */ /* 0x000fe400078e0017 */
[----:B------:R-:W4:Y:S04]  /*97c90*/  LDL.LU.64 R22, [R1+0x9898] ;  /* 0x0098980001167983 */ /* 0x000f280000300a00 */
[----:B------:R-:W-:Y:S04]  /*97ca0*/  STL [R1+0x8664], R18 ;  /* 0x0086641201007387 */ /* 0x000fe80000100800 */
[----:B------:R-:W-:Y:S01]  /*97cb0*/  STL [R1+0x8660], R19 ;  /* 0x0086601301007387 */ /* 0x000fe20000100800 */
[----:B----4-:R-:W-:Y:S11]  /*97cc0*/  HMMA.16816.F32 R12, R24, R22, R12 ;  /* 0x00000016180c723c */ /* 0x010ff6000000180c */
[----:B------:R-:W-:Y:S11]  /*97cd0*/  @!UPT UIADD3 URZ, URZ, URZ, URZ ;  /* 0x0000003f3f3ff290 */ /* 0x000ff6000fffe03f */
[----:B------:R-:W-:Y:S01]  /*97ce0*/  @!UPT UIADD3 URZ, URZ, URZ, URZ ;  /* 0x0000003f3f3ff290 */ /* 0x000fe2000fffe03f */
[----:B------:R-:W-:Y:S04]  /*97cf0*/  STL.64 [R1+0x11c0], R12 ;  /* 0x0011c00c01007387 */ /* 0x000fe80000100a00 */
[----:B------:R0:W-:Y:S04]  /*97d00*/  STL.64 [R1+0x11c8], R14 ;  /* 0x0011c80e01007387 */ /* 0x0001e80000100a00 */
[----:B0-----:R-:W4:Y:S04]  /*97d10*/  LDL.LU.64 R14, [R1+0x9890] ;  /* 0x00989000010e7983 */ /* 0x001f280000300a00 */
[----:B------:R-:W4:Y:S01]  /*97d20*/  LDL.LU.64 R12, [R1+0x9888] ;  /* 0x00988800010c7983 */ /* 0x000f220000300a00 */
[----:B------:R-:W-:-:S03]  /*97d30*/  IMAD.MOV.U32 R8, RZ, RZ, R26 ;  /* 0x000000ffff087224 */ /* 0x000fc600078e001a */
[----:B------:R0:W-:Y:S01]  /*97d40*/  STL.64 [R1+0x9768], R22 ;  /* 0x0097681601007387 */ /* 0x0001e20000100a00 */
[----:B------:R-:W-:-:S03]  /*97d50*/  IMAD.MOV.U32 R3, RZ, RZ, R27 ;  /* 0x000000ffff037224 */ /* 0x000fc600078e001b */
[----:B------:R-:W3:Y:S01]  /*97d60*/  LDL.64 R20, [R1+0x440] ;  /* 0x0004400001147983 */ /* 0x000ee20000100a00 */
[----:B------:R-:W-:-:S03]  /*97d70*/  IMAD.MOV.U32 R9, RZ, RZ, R25 ;  /* 0x000000ffff097224 */ /* 0x000fc600078e0019 */
[----:B0-----:R-:W3:Y:S01]  /*97d80*/  LDL.64 R22, [R1+0x448] ;  /* 0x0004480001167983 */ /* 0x001ee20000100a00 */
[----:B----4-:R-:W-:Y:S03]  /*97d90*/  HMMA.16816.F32 R4, R24, R6, R12 ;  /* 0x000000061804723c */ /* 0x010fe6000000180c */
[----:B------:R-:W4:Y:S04]  /*97da0*/  LDL.LU.64 R14, [R1+0x9880] ;  /* 0x00988000010e7983 */ /* 0x000f280000300a00 */
[----:B------:R-:W4:Y:S01]  /*97db0*/  LDL.LU.64 R26, [R1+0x9878] ;  /* 0x00987800011a7983 */ /* 0x000f220000300a00 */
[----:B------:R-:W-:-:S03]  /*97dc0*/  IMAD.MOV.U32 R12, RZ, RZ, R24 ;  /* 0x000000ffff0c7224 */ /* 0x000fc600078e0018 */
[----:B------:R-:W4:Y:S11]  /*97dd0*/  LDL.LU.64 R24, [R1+0x9870] ;  /* 0x0098700001187983 */ /* 0x000f360000300a00 */
[----:B------:R-:W-:Y:S01]  /*97de0*/  @!UPT UIADD3 URZ, URZ, URZ, URZ ;  /* 0x0000003f3f3ff290 */ /* 0x000fe2000fffe03f */
[----:B------:R0:W-:Y:S01]  /*97df0*/  STL.64 [R1+0x1380], R4 ;  /* 0x0013800401007387 */ /* 0x0001e20000100a00 */
[----:B------:R-:W-:Y:S02]  /*97e00*/  IMAD.MOV.U32 R18, RZ, RZ, R6 ;  /* 0x000000ffff127224 */ /* 0x000fe400078e0006 */
[----:B------:R-:W-:Y:S02]  /*97e10*/  IMAD.MOV.U32 R19, RZ, RZ, R7 ;  /* 0x000000ffff137224 */ /* 0x000fe400078e0007 */
[----:B------:R-:W3:Y:S04]  /*97e20*/  LDL.LU.64 R6, [R1+0x9868] ;  /* 0x0098680001067983 */ /* 0x000ee80000300a00 */
[----:B0-----:R-:W3:Y:S04]  /*97e30*/  LDL.LU.64 R4, [R1+0x9860] ;  /* 0x0098600001047983 */ /* 0x001ee80000300a00 */
[----:B------:R0:W-:Y:S04]  /*97e40*/  STL [R1+0x866c], R19 ;  /* 0x00866c1301007387 */ /* 0x0001e80000100800 */
[----:B------:R1:W-:Y:S04]  /*97e50*/  STL [R1+0x8668], R18 ;  /* 0x0086681201007387 */ /* 0x0003e80000100800 */
[----:B--2---:R2:W-:Y:S01]  /*97e60*/  STL.64 [R1+0x9840], R16 ;  /* 0x0098401001007387 */ /* 0x0045e20000100a00 */
[----:B0-----:R-:W-:-:S02]  /*97e70*/  IMAD.MOV.U32 R19, RZ, RZ, R3 ;  /* 0x000000ffff137224 */ /* 0x001fc400078e0003 */
[----:B-1----:R-:W-:Y:S02]  /*97e80*/  IMAD.MOV.U32 R18, RZ, RZ, R8 ;  /* 0x000000ffff127224 */ /* 0x002fe400078e0008 */
[----:B--2---:R-:W-:Y:S02]  /*97e90*/  IMAD.MOV.U32 R16, RZ, RZ, R12 ;  /* 0x000000ffff107224 */ /* 0x004fe400078e000c */
[----:B------:R-:W-:-:S07]  /*97ea0*/  IMAD.MOV.U32 R17, RZ, RZ, R9 ;  /* 0x000000ffff117224 */ /* 0x000fce00078e0009 */
[----:B----4-:R-:W-:Y:S01]  /*97eb0*/  HMMA.16816.F32 R16, R16, R14, R24 ;  /* 0x0000000e1010723c */ /* 0x010fe20000001818 */
[----:B------:R-:W2:Y:S11]  /*97ec0*/  LDL.LU.64 R26, [R1+0x9858] ;  /* 0x00985800011a7983 */ /* 0x000eb60000300a00 */
[----:B------:R-:W-:Y:S11]  /*97ed0*/  @!UPT UIADD3 URZ, URZ, URZ, URZ ;  /* 0x0000003f3f3ff290 */ /* 0x000ff6000fffe03f */
[----:B------:R-:W-:Y:S04]  /*97ee0*/  STL.64 [R1+0x1370], R16 ;  /* 0x0013701001007387 */ /* 0x000fe80000100a00 */
[----:B------:R3:W-:Y:S02]  /*97ef0*/  STL.64 [R1+0x1378], R18 ;  /* 0x0013781201007387 */ /* 0x0007e40000100a00 */
[----:B---3--:R-:W-:Y:S01]  /*97f00*/  HMMA.16816.F32 R16, R20, R10, R4 ;  /* 0x0000000a1410723c */ /* 0x008fe20000001804 */
[----:B------:R-:W-:Y:S02]  /*97f10*/  IMAD.MOV.U32 R13, RZ, RZ, R11 ;  /* 0x000000ffff0d7224 */ /* 0x000fe400078e000b */
[----:B------:R-:W-:-:S04]  /*97f20*/  IMAD.MOV.U32 R24, RZ, RZ, R10 ;  /* 0x000000ffff187224 */ /* 0x000fc800078e000a */
[----:B------:R-:W-:Y:S02]  /*97f30*/  IMAD.MOV.U32 R6, RZ, RZ, R20 ;  /* 0x000000ffff067224 */ /* 0x000fe400078e0014 */
[----:B------:R-:W-:Y:S02]  /*97f40*/  IMAD.MOV.U32 R5, RZ, RZ, R21 ;  /* 0x000000ffff057224 */ /* 0x000fe400078e0015 */
[----:B------:R-:W-:Y:S02]  /*97f50*/  IMAD.MOV.U32 R4, RZ, RZ, R22 ;  /* 0x000000ffff047224 */ /* 0x000fe400078e0016 */
[----:B------:R-:W-:-:S10]  /*97f60*/  IMAD.MOV.U32 R3, RZ, RZ, R23 ;  /* 0x000000ffff037224 */ /* 0x000fd400078e0017 */
[----:B------:R-:W-:Y:S04]  /*97f70*/  STL.64 [R1+0x1360], R16 ;  /* 0x0013601001007387 */ /* 0x000fe80000100a00 */
[----:B------:R-:W-:Y:S04]  /*97f80*/  STL.64 [R1+0x1368], R18 ;  /* 0x0013681201007387 */ /* 0x000fe80000100a00 */
[----:B------:R-:W-:Y:S04]  /*97f90*/  STL.64 [R1+0x9850], R14 ;  /* 0x0098500e01007387 */ /* 0x000fe80000100a00 */
[----:B------:R0:W-:Y:S04]  /*97fa0*/  STL [R1+0x9848], R13 ;  /* 0x0098480d01007387 */ /* 0x0001e80000100800 */
[----:B--2---:R1:W-:Y:S04]  /*97fb0*/  STL.64 [R1+0x9838], R26 ;  /* 0x0098381a01007387 */ /* 0x0043e80000100a00 */
[----:B------:R2:W-:Y:S04]  /*97fc0*/  STL [R1+0x9830], R24 ;  /* 0x0098301801007387 */ /* 0x0005e80000100800 */
[----:B------:R-:W3:Y:S04]  /*97fd0*/  LDL.LU R20, [R1+0x1250] ;  /* 0x0012500001147983 */ /* 0x000ee80000300800 */
[----:B------:R-:W3:Y:S04]  /*97fe0*/  LDL.LU R21, [R1+0x1254] ;  /* 0x0012540001157983 */ /* 0x000ee80000300800 */
[----:B------:R-:W4:Y:S04]  /*97ff0*/  LDL.LU R22, [R1+0x1258] ;  /* 0x0012580001167983 */ /* 0x000f280000300800 */
[----:B------:R-:W4:Y:S04]  /*98000*/  LDL.LU R23, [R1+0x125c] ;  /* 0x00125c0001177983 */ /* 0x000f280000300800 */
[----:B------:R-:W3:Y:S04]  /*98010*/  LDL.LU R12, [R1+0x12b0] ;  /* 0x0012b000010c7983 */ /* 0x000ee80000300800 */
[----:B0-----:R-:W3:Y:S04]  /*98020*/  LDL.LU R13, [R1+0x12b4] ;  /* 0x0012b400010d7983 */ /* 0x001ee80000300800 */
[----:B------:R-:W3:Y:S04]  /*98030*/  LDL.LU R14, [R1+0x12b8] ;  /* 0x0012b800010e7983 */ /* 0x000ee80000300800 */
[----:B------:R-:W3:Y:S04]  /*98040*/  LDL.LU R15, [R1+0x12bc] ;  /* 0x0012bc00010f7983 */ /* 0x000ee80000300800 */
[----:B------:R-:W3:Y:S01]  /*98050*/  LDL.64 R18, [R1+0x7d8] ;  /* 0x0007d80001127983 */ /* 0x000ee20000100a00 */
[----:B-1----:R-:W-:-:S02]  /*98060*/  IMAD.MOV.U32 R26, RZ, RZ, R4 ;  /* 0x000000ffff1a7224 */ /* 0x002fc400078e0004 */
[----:B------:R-:W-:Y:S02]  /*98070*/  IMAD.MOV.U32 R25, RZ, RZ, R5 ;  /* 0x000000ffff197224 */ /* 0x000fe400078e0005 */
[----:B--2---:R-:W-:Y:S01]  /*98080*/  IMAD.MOV.U32 R24, RZ, RZ, R6 ;  /* 0x000000ffff187224 */ /* 0x004fe200078e0006 */
[----:B----4-:R-:W-:Y:S04]  /*98090*/  STL.64 [R1+0x97d0], R22 ;  /* 0x0097d01601007387 */ /* 0x010fe80000100a00 */
[----:B---3--:R0:W-:Y:S04]  /*980a0*/  STL.64 [R1+0x97c8], R20 ;  /* 0x0097c81401007387 */ /* 0x0081e80000100a00 */
[----:B0-----:R-:W2:Y:S04]  /*980b0*/  LDL.LU R20, [R1+0x1260] ;  /* 0x0012600001147983 */ /* 0x001ea80000300800 */
[----:B------:R-:W2:Y:S04]  /*980c0*/  LDL.LU R21, [R1+0x1264] ;  /* 0x0012640001157983 */ /* 0x000ea80000300800 */
[----:B------:R-:W3:Y:S04]  /*980d0*/  LDL.LU R22, [R1+0x1268] ;  /* 0x0012680001167983 */ /* 0x000ee80000300800 */
[----:B------:R-:W3:Y:S04]  /*980e0*/  LDL.LU R23, [R1+0x126c] ;  /* 0x00126c0001177983 */ /* 0x000ee80000300800 */
[----:B------:R-:W4:Y:S04]  /*980f0*/  LDL.LU R4, [R1+0x1290] ;  /* 0x0012900001047983 */ /* 0x000f280000300800 */
        /* <DEDUP_REMOVED lines=9> */
[----:B---3--:R0:W-:Y:S04]  /*98190*/  STL.64 [R1+0x97e0], R22 ;  /* 0x0097e01601007387 */ /* 0x0081e80000100a00 */
[----:B------:R1:W-:Y:S04]  /*981a0*/  STL.64 [R1+0x97d8], R20 ;  /* 0x0097d81401007387 */ /* 0x0003e80000100a00 */
[----:B0-----:R-:W3:Y:S04]  /*981b0*/  LDL.64 R22, [R1+0x798] ;  /* 0x0007980001167983 */ /* 0x001ee80000100a00 */
[----:B---3--:R0:W-:Y:S04]  /*981c0*/  STL.64 [R1+0x9800], R22 ;  /* 0x0098001601007387 */ /* 0x0081e80000100a00 */
[----:B-1----:R-:W3:Y:S04]  /*981d0*/  LDL.LU R20, [R1+0x1280] ;  /* 0x0012800001147983 */ /* 0x002ee80000300800 */
[----:B------:R-:W3:Y:S04]  /*981e0*/  LDL.LU R21, [R1+0x1284] ;  /* 0x0012840001157983 */ /* 0x000ee80000300800 */
[----:B0-----:R-:W4:Y:S04]  /*981f0*/  LDL.LU R22, [R1+0x1288] ;  /* 0x0012880001167983 */ /* 0x001f280000300800 */
[----:B------:R-:W4:Y:S01]  /*98200*/  LDL.LU R23, [R1+0x128c] ;  /* 0x00128c0001177983 */ /* 0x000f220000300800 */
[----:B------:R-:W-:-:S03]  /*98210*/  IMAD.MOV.U32 R27, RZ, RZ, R3 ;  /* 0x000000ffff1b7224 */ /* 0x000fc600078e0003 */
[----:B----4-:R0:W-:Y:S04]  /*98220*/  STL.64 [R1+0x9810], R22 ;  /* 0x0098101601007387 */ /* 0x0101e80000100a00 */
[----:B---3--:R-:W-:Y:S04]  /*98230*/  STL.64 [R1+0x9808], R20 ;  /* 0x0098081401007387 */ /* 0x008fe80000100a00 */
[----:B------:R-:W3:Y:S04]  /*98240*/  LDL.64 R10, [R1+0x778] ;  /* 0x00077800010a7983 */ /* 0x000ee80000100a00 */
[----:B0-----:R-:W4:Y:S01]  /*98250*/  LDL.64 R22, [R1+0x7b8] ;  /* 0x0007b80001167983 */ /* 0x001f220000100a00 */
[----:B------:R-:W-:Y:S03]  /*98260*/  HMMA.16816.F32 R24, R24, R18, R12 ;  /* 0x000000121818723c */ /* 0x000fe6000000180c */
[----:B---3--:R0:W-:Y:S04]  /*98270*/  STL.64 [R1+0x97f8], R10 ;  /* 0x0097f80a01007387 */ /* 0x0081e80000100a00 */
[----:B------:R-:W3:Y:S04]  /*98280*/  LDL.LU R8, [R1+0x1270] ;  /* 0x0012700001087983 */ /* 0x000ee80000300800 */
[----:B------:R-:W3:Y:S04]  /*98290*/  LDL.LU R9, [R1+0x1274] ;  /* 0x0012740001097983 */ /* 0x000ee80000300800 */
[----:B0-----:R-:W3:Y:S04]  /*982a0*/  LDL.LU R10, [R1+0x1278] ;  /* 0x00127800010a7983 */ /* 0x001ee80000300800 */
[----:B------:R-:W3:Y:S04]  /*982b0*/  LDL.LU R11, [R1+0x127c] ;  /* 0x00127c00010b7983 */ /* 0x000ee80000300800 */
[----:B------:R-:W2:Y:S04]  /*982c0*/  LDL.LU.64 R14, [R1+0x9850] ;  /* 0x00985000010e7983 */ /* 0x000ea80000300a00 */
[----:B------:R-:W3:Y:S01]  /*982d0*/  LDL.LU R13, [R1+0x9848] ;  /* 0x00984800010d7983 */ /* 0x000ee20000300800 */
[----:B------:R-:W-:-:S02]  /*982e0*/  IMAD.MOV.U32 R12, RZ, RZ, R18 ;  /* 0x000000ffff0c7224 */ /* 0x000fc400078e0012 */
[----:B------:R-:W-:Y:S01]  /*982f0*/  IMAD.MOV.U32 R3, RZ, RZ, R19 ;  /* 0x000000ffff037224 */ /* 0x000fe200078e0013 */
[----:B------:R-:W4:Y:S01]  /*98300*/  LDL.LU.64 R16, [R1+0x9840] ;  /* 0x0098400001107983 */ /* 0x000f220000300a00 */
[----:B------:R-:W-:Y:S02]  /*98310*/  IMAD.MOV.U32 R19, RZ, RZ, R26 ;  /* 0x000000ffff137224 */ /* 0x000fe400078e001a */
[----:B------:R-:W-:Y:S01]  /*98320*/  IMAD.MOV.U32 R18, RZ, RZ, R27 ;  /* 0x000000ffff127224 */ /* 0x000fe200078e001b */
[----:B------:R0:W-:Y:S04]  /*98330*/  STL.64 [R1+0x1350], R24 ;  /* 0x0013501801007387 */ /* 0x0001e80000100a00 */
[----:B------:R-:W4:Y:S04]  /*98340*/  LDL.LU.64 R26, [R1+0x9838] ;  /* 0x00983800011a7983 */ /* 0x000f280000300a00 */
[----:B0-----:R-:W4:Y:S04]  /*98350*/  LDL.LU R24, [R1+0x9830] ;  /* 0x0098300001187983 */ /* 0x001f280000300800 */
[----:B--2---:R-:W-:Y:S04]  /*98360*/  STL.64 [R1+0x97f0], R14 ;  /* 0x0097f00e01007387 */ /* 0x004fe80000100a00 */
[----:B---3--:R0:W-:Y:S04]  /*98370*/  STL.64 [R1+0x97e8], R12 ;  /* 0x0097e80c01007387 */ /* 0x0081e80000100a00 */
[----:B0-----:R-:W2:Y:S04]  /*98380*/  LDL.LU.64 R12, [R1+0x440] ;  /* 0x00044000010c7983 */ /* 0x001ea80000300a00 */
[----:B------:R-:W2:Y:S04]  /*98390*/  LDL.LU.64 R14, [R1+0x448] ;  /* 0x00044800010e7983 */ /* 0x000ea80000300a00 */
[----:B------:R-:W-:Y:S04]  /*983a0*/  STL.64 [R1+0x8830], R18 ;  /* 0x0088301201007387 */ /* 0x000fe80000100a00 */
[----:B----4-:R-:W-:Y:S01]  /*983b0*/  STL.64 [R1+0x8850], R16 ;  /* 0x0088501001007387 */ /* 0x010fe20000100a00 */
[C---:B--2---:R-:W-:Y:S11]  /*983c0*/  HMMA.16816.F32 R4, R12.reuse, R26, R4 ;  /* 0x0000001a0c04723c */ /* 0x044ff60000001804 */
[----:B------:R-:W-:Y:S11]  /*983d0*/  @!UPT UIADD3 URZ, URZ, URZ, URZ ;  /* 0x0000003f3f3ff290 */ /* 0x000ff6000fffe03f */
[----:B------:R-:W-:Y:S01]  /*983e0*/  @!UPT UIADD3 URZ, URZ, URZ, URZ ;  /* 0x0000003f3f3ff290 */ /* 0x000fe2000fffe03f */
[----:B------:R-:W-:Y:S04]  /*983f0*/  STL.64 [R1+0x1340], R4 ;  /* 0x0013400401007387 */ /* 0x000fe80000100a00 */
[----:B------:R0:W-:Y:S04]  /*98400*/  STL.64 [R1+0x1348], R6 ;  /* 0x0013480601007387 */ /* 0x0001e80000100a00 */
[----:B0-----:R-:W2:Y:S04]  /*98410*/  LDL.LU.64 R6, [R1+0x9828] ;  /* 0x0098280001067983 */ /* 0x001ea80000300a00 */
[----:B------:R-:W2:Y:S04]  /*98420*/  LDL.LU.64 R4, [R1+0x9820] ;  /* 0x0098200001047983 */ /* 0x000ea80000300a00 */
[----:B------:R0:W-:Y:S04]  /*98430*/  STL.64 [R1+0x96f8], R26 ;  /* 0x0096f81a01007387 */ /* 0x0001e80000100a00 */
[----:B0-----:R-:W3:Y:S01]  /*98440*/  LDL.64 R26, [R1+0x788] ;  /* 0x00078800011a7983 */ /* 0x001ee20000100a00 */
[C---:B--2---:R-:W-:Y:S11]  /*98450*/  HMMA.16816.F32 R4, R12.reuse, R22, R4 ;  /* 0x000000160c04723c */ /* 0x044ff60000001804 */
[----:B------:R-:W-:Y:S11]  /*98460*/  @!UPT UIADD3 URZ, URZ, URZ, URZ ;  /* 0x0000003f3f3ff290 */ /* 0x000ff6000fffe03f */
[----:B------:R-:W-:Y:S01]  /*98470*/  @!UPT UIADD3 URZ, URZ, URZ, URZ ;  /* 0x0000003f3f3ff290 */ /* 0x000fe2000fffe03f */
[----:B------:R0:W-:Y:S04]  /*98480*/  STL.64 [R1+0x1330], R4 ;  /* 0x0013300401007387 */ /* 0x0001e80000100a00 */
[----:B------:R1:W-:Y:S01]  /*98490*/  STL.64 [R1+0x1338], R6 ;  /* 0x0013380601007387 */ /* 0x0003e20000100a00 */
[----:B0-----:R-:W-:Y:S02]  /*984a0*/  IMAD.MOV.U32 R5, RZ, RZ, R22 ;  /* 0x000000ffff057224 */ /* 0x001fe400078e0016 */
[----:B------:R-:W-:Y:S01]  /*984b0*/  IMAD.MOV.U32 R4, RZ, RZ, R23 ;  /* 0x000000ffff047224 */ /* 0x000fe200078e0017 */
[----:B-1----:R-:W2:Y:S04]  /*984c0*/  LDL.LU.64 R6, [R1+0x9818] ;  /* 0x0098180001067983 */ /* 0x002ea80000300a00 */
[----:B------:R-:W2:Y:S04]  /*984d0*/  LDL.LU.64 R22, [R1+0x9810] ;  /* 0x0098100001167983 */ /* 0x000ea80000300a00 */
[----:B------:R-:W2:Y:S02]  /*984e0*/  LDL.LU.64 R20, [R1+0x9808] ;  /* 0x0098080001147983 */ /* 0x000ea40000300a00 */
[----:B--2---:R-:W-:Y:S11]  /*984f0*/  HMMA.16816.F32 R20, R12, R6, R20 ;  /* 0x000000060c14723c */ /* 0x004ff60000001814 */
[----:B------:R-:W-:Y:S11]  /*98500*/  @!UPT UIADD3 URZ, URZ, URZ, URZ ;  /* 0x0000003f3f3ff290 */ /* 0x000ff6000fffe03f */
[----:B------:R-:W-:Y:S01]  /*98510*/  @!UPT UIADD3 URZ, URZ, URZ, URZ ;  /* 0x0000003f3f3ff290 */ /* 0x000fe2000fffe03f */
[----:B------:R-:W-:Y:S04]  /*98520*/  STL.64 [R1+0x1320], R20 ;  /* 0x0013201401007387 */ /* 0x000fe80000100a00 */
[----:B------:R0:W-:Y:S04]  /*98530*/  STL.64 [R1+0x1328], R22 ;  /* 0x0013281601007387 */ /* 0x0001e80000100a00 */
[----:B0-----:R-:W2:Y:S01]  /*98540*/  LDL.LU.64 R22, [R1+0x9800] ;  /* 0x0098000001167983 */ /* 0x001ea20000300a00 */
[----:B------:R-:W-:-:S03]  /*98550*/  IMAD.MOV.U32 R18, RZ, RZ, R2 ;  /* 0x000000ffff127224 */ /* 0x000fc600078e0002 */
[----:B------:R0:W-:Y:S01]  /*98560*/  STL.64 [R1+0x96c8], R6 ;  /* 0x0096c80601007387 */ /* 0x0001e20000100a00 */
[----:B------:R-:W-:Y:S02]  /*98570*/  IMAD.MOV.U32 R19, RZ, RZ, R0 ;  /* 0x000000ffff137224 */ /* 0x000fe400078e0000 */
[----:B------:R-:W-:Y:S02]  /*98580*/  IMAD.MOV.U32 R2, RZ, RZ, R14 ;  /* 0x000000ffff027224 */ /* 0x000fe400078e000e */
[----:B------:R-:W-:Y:S01]  /*98590*/  IMAD.MOV.U32 R0, RZ, RZ, R15 ;  /* 0x000000ffff007224 */ /* 0x000fe200078e000f */
[----:B--2---:R-:W-:Y:S01]  /*985a0*/  HMMA.16816.F32 R8, R12, R22, R8 ;  /* 0x000000160c08723c */ /* 0x004fe20000001808 */
[----:B0-----:R-:W-:Y:S02]  /*985b0*/  IMAD.MOV.U32 R7, RZ, RZ, R22 ;  /* 0x000000ffff077224 */ /* 0x001fe400078e0016 */
[----:B------:R-:W-:Y:S11]  /*985c0*/  IMAD.MOV.U32 R6, RZ, RZ, R23 ;  /* 0x000000ffff067224 */ /* 0x000ff600078e0017 */
[----:B------:R-:W-:Y:S09]  /*985d0*/  @!UPT UIADD3 URZ, URZ, URZ, URZ ;  /* 0x0000003f3f3ff290 */ /* 0x000ff2000fffe03f */
[----:B------:R0:W-:Y:S04]  /*985e0*/  STL.64 [R1+0x1310], R8 ;  /* 0x0013100801007387 */ /* 0x0001e80000100a00 */
[----:B------:R1:W-:Y:S01]  /*985f0*/  STL.64 [R1+0x1318], R10 ;  /* 0x0013180a01007387 */ /* 0x0003e20000100a00 */
[----:B0-----:R-:W-:Y:S02]  /*98600*/  IMAD.MOV.U32 R9, RZ, RZ, R12 ;  /* 0x000000ffff097224 */ /* 0x001fe400078e000c */
[----:B------:R-:W-:Y:S01]  /*98610*/  IMAD.MOV.U32 R8, RZ, RZ, R13 ;  /* 0x000000ffff087224 */ /* 0x000fe200078e000d */
[----:B-1----:R-:W2:Y:S04]  /*98620*/  LDL.LU.64 R10, [R1+0x97f8] ;  /* 0x0097f800010a7983 */ /* 0x002ea80000300a00 */
[----:B------:R-:W4:Y:S04]  /*98630*/  LDL.LU.64 R14, [R1+0x97f0] ;  /* 0x0097f000010e7983 */ /* 0x000f280000300a00 */
[----:B------:R-:W2:Y:S04]  /*98640*/  LDL.LU.64 R12, [R1+0x97e8] ;  /* 0x0097e800010c7983 */ /* 0x000ea80000300a00 */
[----:B------:R-:W3:Y:S04]  /*98650*/  LDL.LU.64 R22, [R1+0x97e0] ;  /* 0x0097e00001167983 */ /* 0x000ee80000300a00 */
[----:B------:R-:W3:Y:S04]  /*98660*/  LDL.LU.64 R20, [R1+0x97d8] ;  /* 0x0097d80001147983 */ /* 0x000ee80000300a00 */
[----:B------:R0:W-:Y:S04]  /*98670*/  STL.64 [R1+0x9718], R6 ;  /* 0x0097180601007387 */ /* 0x0001e80000100a00 */
[----:B------:R1:W-:Y:S01]  /*98680*/  STL.64 [R1+0x9710], R4 ;  /* 0x0097100401007387 */ /* 0x0003e20000100a00 */
[----:B0-----:R-:W-:-:S02]  /*98690*/  IMAD.MOV.U32 R6, RZ, RZ, R24 ;  /* 0x000000ffff067224 */ /* 0x001fc400078e0018 */
[----:B-1----:R-:W-:Y:S02]  /*986a0*/  IMAD.MOV.U32 R4, RZ, RZ, R9 ;  /* 0x000000ffff047224 */ /* 0x002fe400078e0009 */
[----:B------:R-:W-:Y:S02]  /*986b0*/  IMAD.MOV.U32 R5, RZ, RZ, R8 ;  /* 0x000000ffff057224 */ /* 0x000fe400078e0008 */
[----:B--2---:R-:W-:-:S05]  /*986c0*/  IMAD.MOV.U32 R7, RZ, RZ, R13 ;  /* 0x000000ffff077224 */ /* 0x004fca00078e000d */
[----:B------:R0:W-:Y:S02]  /*986d0*/  STL.64 [R1+0x9728], R6 ;  /* 0x0097280601007387 */ /* 0x0001e40000100a00 */
[----:B0-----:R-:W-:Y:S02]  /*986e0*/  IMAD.MOV.U32 R6, RZ, RZ, R2 ;  /* 0x000000ffff067224 */ /* 0x001fe400078e0002 */
[----:B------:R-:W-:-:S07]  /*986f0*/  IMAD.MOV.U32 R7, RZ, RZ, R0 ;  /* 0x000000ffff077224 */ /* 0x000fce00078e0000 */
[----:B---3--:R-:W-:Y:S11]  /*98700*/  HMMA.16816.F32 R20, R4, R26, R20 ;  /* 0x0000001a0414723c */ /* 0x008ff60000001814 */
[----:B------:R-:W-:Y:S11]  /*98710*/  @!UPT UIADD3 URZ, URZ, URZ, URZ ;  /* 0x0000003f3f3ff290 */ /* 0x000ff6000fffe03f */
[----:B------:R-:W-:Y:S01]  /*98720*/  @!UPT UIADD3 URZ, URZ, URZ, URZ ;  /* 0x0000003f3f3ff290 */ /* 0x000fe2000fffe03f */
[----:B------:R-:W-:Y:S04]  /*98730*/  STL.64 [R1+0x1300], R20 ;  /* 0x0013001401007387 */ /* 0x000fe80000100a00 */
[----:B------:R0:W-:Y:S04]  /*98740*/  STL.64 [R1+0x1308], R22 ;  /* 0x0013081601007387 */ /* 0x0001e80000100a00 */
[----:B0-----:R-:W2:Y:S04]  /*98750*/  LDL.LU.64 R22, [R1+0x97d0] ;  /* 0x0097d00001167983 */ /* 0x001ea80000300a00 */
[----:B------:R-:W2:Y:S01]  /*98760*/  LDL.LU.64 R20, [R1+0x97c8] ;  /* 0x0097c80001147983 */ /* 0x000ea20000300a00 */
[----:B------:R-:W-:-:S03]  /*98770*/  IMAD.MOV.U32 R13, RZ, RZ, R27 ;  /* 0x000000ffff0d7224 */ /* 0x000fc600078e001b */
[----:B----4-:R-:W-:Y:S04]  /*98780*/  STL.64 [R1+0x9748], R14 ;  /* 0x0097480e01007387 */ /* 0x010fe80000100a00 */
[----:B------:R2:W-:Y:S02]  /*98790*/  STL.64 [R1+0x9740], R12 ;  /* 0x0097400c01007387 */ /* 0x0005e40000100a00 */
[----:B--2---:R-:W-:Y:S11]  /*987a0*/  HMMA.16816.F32 R12, R4, R10, R20 ;  /* 0x0000000a040c723c */ /* 0x004ff60000001814 */
[----:B------:R-:W-:Y:S11]  /*987b0*/  @!UPT UIADD3 URZ, URZ, URZ, URZ ;  /* 0x0000003f3f3ff290 */ /* 0x000ff6000fffe03f */
[----:B------:R-:W-:Y:S01]  /*987c0*/  @!UPT UIADD3 URZ, URZ, URZ, URZ ;  /* 0x0000003f3f3ff290 */ /* 0x000fe2000fffe03f */
[----:B------:R-:W-:Y:S04]  /*987d0*/  STL.64 [R1+0x12f0], R12 ;  /* 0x0012f00c01007387 */ /* 0x000fe80000100a00 */
[----:B------:R0:W-:Y:S04]  /*987e0*/  STL.64 [R1+0x12f8], R14 ;  /* 0x0012f80e01007387 */ /* 0x0001e80000100a00 */
[----:B------:R-:W2:Y:S04]  /*987f0*/  LDL.64 R22, [R1+0x728] ;  /* 0x0007280001167983 */ /* 0x000ea80000100a00 */
[----:B--2---:R-:W-:Y:S04]  /*98800*/  STL.64 [R1+0x9780], R22 ;  /* 0x0097801601007387 */ /* 0x004fe80000100a00 */
[----:B0-----:R-:W2:Y:S01]  /*98810*/  LDL.64 R14, [R1+0x708] ;  /* 0x00070800010e7983 */ /* 0x001ea20000100a00 */
[----:B------:R-:W-:-:S02]  /*98820*/  IMAD.MOV.U32 R24, RZ, RZ, R10 ;  /* 0x000000ffff187224 */ /* 0x000fc400078e000a */
[----:B------:R-:W-:Y:S01]  /*98830*/  IMAD.MOV.U32 R17, RZ, RZ, R11 ;  /* 0x000000ffff117224 */ /* 0x000fe200078e000b */
[----:B--2---:R0:W-:Y:S04]  /*98840*/  STL.64 [R1+0x9760], R14 ;  /* 0x0097600e01007387 */ /* 0x0041e80000100a00 */
[----:B------:R-:W2:Y:S04]  /*98850*/  LDL.LU R12, [R1+0x11f0] ;  /* 0x0011f000010c7983 */ /* 0x000ea80000300800 */
[----:B------:R-:W2:Y:S04]  /*98860*/  LDL.LU R13, [R1+0x11f4] ;  /* 0x0011f400010d7983 */ /* 0x000ea80000300800 */
[----:B0-----:R-:W3:Y:S04]  /*98870*/  LDL.LU R14, [R1+0x11f8] ;  /* 0x0011f800010e7983 */ /* 0x001ee80000300800 */
[----:B------:R-:W3:Y:S04]  /*98880*/  LDL.LU R15, [R1+0x11fc] ;  /* 0x0011fc00010f7983 */ /* 0x000ee80000300800 */
        /* <DEDUP_REMOVED lines=14> */
[----:B------:R0:W-:Y:S04]  /*98970*/  STL.64 [R1+0x9790], R22 ;  /* 0x0097901601007387 */ /* 0x0001e80000100a00 */
[----:B----4-:R-:W-:Y:S04]  /*98980*/  STL.64 [R1+0x9788], R20 ;  /* 0x0097881401007387 */ /* 0x010fe80000100a00 */
[----:B0-----:R-:W4:Y:S04]  /*98990*/  LDL.64 R22, [R1+0x748] ;  /* 0x0007480001167983 */ /* 0x001f280000100a00 */
[----:B----4-:R0:W-:Y:S04]  /*989a0*/  STL.64 [R1+0x97a8], R22 ;  /* 0x0097a81601007387 */ /* 0x0101e80000100a00 */
[----:B0-----:R-:W4:Y:S04]  /*989b0*/  LDL.64 R22, [R1+0x758] ;  /* 0x0007580001167983 */ /* 0x001f280000100a00 */
[----:B---3--:R-:W-:Y:S04]  /*989c0*/  STL.64 [R1+0x9778], R14 ;  /* 0x0097780e01007387 */ /* 0x008fe80000100a00 */
[----:B------:R0:W-:Y:S04]  /*989d0*/  STL.64 [R1+0x9770], R12 ;  /* 0x0097700c01007387 */ /* 0x0001e80000100a00 */
[----:B0-----:R-:W3:Y:S04]  /*989e0*/  LDL.LU R12, [R1+0x1200] ;  /* 0x00120000010c7983 */ /* 0x001ee80000300800 */
[----:B------:R-:W3:Y:S04]  /*989f0*/  LDL.LU R13, [R1+0x1204] ;  /* 0x00120400010d7983 */ /* 0x000ee80000300800 */
[----:B------:R-:W2:Y:S04]  /*98a00*/  LDL.LU R14, [R1+0x1208] ;  /* 0x00120800010e7983 */ /* 0x000ea80000300800 */
[----:B------:R-:W2:Y:S01]  /*98a10*/  LDL.LU R15, [R1+0x120c] ;  /* 0x00120c00010f7983 */ /* 0x000ea20000300800 */
[----:B------:R-:W-:-:S03]  /*98a20*/  IMAD.MOV.U32 R16, RZ, RZ, R26 ;  /* 0x000000ffff107224 */ /* 0x000fc600078e001a */
[----:B--2---:R-:W-:Y:S04]  /*98a30*/  STL.64 [R1+0x97a0], R14 ;  /* 0x0097a00e01007387 */ /* 0x004fe80000100a00 */
[----:B---3--:R0:W-:Y:S04]  /*98a40*/  STL.64 [R1+0x9798], R12 ;  /* 0x0097980c01007387 */ /* 0x0081e80000100a00 */
[----:B0-----:R-:W2:Y:S04]  /*98a50*/  LDL.LU R12, [R1+0x1220] ;  /* 0x00122000010c7983 */ /* 0x001ea80000300800 */
[----:B------:R-:W2:Y:S04]  /*98a60*/  LDL.LU R13, [R1+0x1224] ;  /* 0x00122400010d7983 */ /* 0x000ea80000300800 */
[----:B------:R-:W2:Y:S04]  /*98a70*/  LDL.LU R14, [R1+0x1228] ;  /* 0x00122800010e7983 */ /* 0x000ea80000300800 */
[----:B------:R-:W2:Y:S04]  /*98a80*/  LDL.LU R15, [R1+0x122c] ;  /* 0x00122c00010f7983 */ /* 0x000ea80000300800 */
[----:B------:R0:W-:Y:S04]  /*98a90*/  STL [R1+0x9720], R24 ;  /* 0x0097201801007387 */ /* 0x0001e80000100800 */
[----:B0-----:R-:W3:Y:S04]  /*98aa0*/  LDL.LU R24, [R1+0xf20] ;  /* 0x000f200001187983 */ /* 0x001ee80000300800 */
[----:B------:R-:W3:Y:S04]  /*98ab0*/  LDL.LU R25, [R1+0xf24] ;  /* 0x000f240001197983 */ /* 0x000ee80000300800 */
[----:B------:R-:W2:Y:S04]  /*98ac0*/  LDL.LU R26, [R1+0xf28] ;  /* 0x000f2800011a7983 */ /* 0x000ea80000300800 */
[----:B------:R-:W2:Y:S01]  /*98ad0*/  LDL.LU R27, [R1+0xf2c] ;  /* 0x000f2c00011b7983 */ /* 0x000ea20000300800 */
[C---:B------:R-:W-:Y:S03]  /*98ae0*/  HMMA.16816.F32 R8, R4.reuse, R18, R8 ;  /* 0x000000120408723c */ /* 0x040fe60000001808 */
[----:B--2---:R-:W-:Y:S04]  /*98af0*/  STL.64 [R1+0x9738], R26 ;  /* 0x0097381a01007387 */ /* 0x004fe80000100a00 */
[----:B---3--:R0:W-:Y:S04]  /*98b00*/  STL.64 [R1+0x9730], R24 ;  /* 0x0097301801007387 */ /* 0x0081e80000100a00 */
        /* <DEDUP_REMOVED lines=15> */
[C---:B----4-:R-:W-:Y:S11]  /*98c00*/  HMMA.16816.F32 R8, R4.reuse, R22, R8 ;  /* 0x000000160408723c */ /* 0x050ff60000001808 */
[----:B------:R-:W-:Y:S11]  /*98c10*/  @!UPT UIADD3 URZ, URZ, URZ, URZ ;  /* 0x0000003f3f3ff290 */ /* 0x000ff6000fffe03f */
[----:B------:R-:W-:Y:S01]  /*98c20*/  @!UPT UIADD3 URZ, URZ, URZ, URZ ;  /* 0x0000003f3f3ff290 */ /* 0x000fe2000fffe03f */
[----:B------:R0:W-:Y:S04]  /*98c30*/  STL.64 [R1+0x12d0], R8 ;  /* 0x0012d00801007387 */ /* 0x0001e80000100a00 */
[----:B------:R1:W-:Y:S01]  /*98c40*/  STL.64 [R1+0x12d8], R10 ;  /* 0x0012d80a01007387 */ /* 0x0003e20000100a00 */
[----:B0-----:R-:W-:Y:S02]  /*98c50*/  IMAD.MOV.U32 R9, RZ, RZ, R22 ;  /* 0x000000ffff097224 */ /* 0x001fe400078e0016 */
[----:B------:R-:W-:Y:S01]  /*98c60*/  IMAD.MOV.U32 R8, RZ, RZ, R23 ;  /* 0x000000ffff087224 */ /* 0x000fe200078e0017 */
[----:B-1----:R-:W3:Y:S04]  /*98c70*/  LDL.LU.64 R10, [R1+0x97b0] ;  /* 0x0097b000010a7983 */ /* 0x002ee80000300a00 */
[----:B------:R-:W4:Y:S02]  /*98c80*/  LDL.LU.64 R22, [R1+0x97a8] ;  /* 0x0097a80001167983 */ /* 0x000f240000300a00 */
[----:B----4-:R-:W-:Y:S01]  /*98c90*/  HMMA.16816.F32 R12, R4, R22, R12 ;  /* 0x00000016040c723c */ /* 0x010fe2000000180c */
[----:B------:R-:W-:-:S02]  /*98ca0*/  IMAD.MOV.U32 R19, RZ, RZ, R22 ;  /* 0x000000ffff137224 */ /* 0x000fc400078e0016 */
[----:B------:R-:W-:Y:S11]  /*98cb0*/  IMAD.MOV.U32 R18, RZ, RZ, R23 ;  /* 0x000000ffff127224 */ /* 0x000ff600078e0017 */
[----:B------:R-:W-:Y:S09]  /*98cc0*/  @!UPT UIADD3 URZ, URZ, URZ, URZ ;  /* 0x0000003f3f3ff290 */ /* 0x000ff2000fffe03f */
[----:B------:R-:W-:Y:S04]  /*98cd0*/  STL.64 [R1+0x12c0], R12 ;  /* 0x0012c00c01007387 */ /* 0x000fe80000100a00 */
[----:B------:R0:W-:Y:S04]  /*98ce0*/  STL.64 [R1+0x12c8], R14 ;  /* 0x0012c80e01007387 */ /* 0x0001e80000100a00 */
[----:B0-----:R-:W4:Y:S04]  /*98cf0*/  LDL.LU.64 R14, [R1+0x97a0] ;  /* 0x0097a000010e7983 */ /* 0x001f280000300a00 */
[----:B------:R-:W4:Y:S04]  /*98d00*/  LDL.LU.64 R12, [R1+0x9798] ;  /* 0x00979800010c7983 */ /* 0x000f280000300a00 */
[----:B------:R-:W3:Y:S04]  /*98d10*/  LDL.LU.64 R22, [R1+0x9790] ;  /* 0x0097900001167983 */ /* 0x000ee80000300a00 */
[----:B------:R-:W3:Y:S02]  /*98d20*/  LDL.LU.64 R20, [R1+0x9788] ;  /* 0x0097880001147983 */ /* 0x000ee40000300a00 */
[C---:B---3--:R-:W-:Y:S11]  /*98d30*/  HMMA.16816.F32 R20, R4.reuse, R10, R20 ;  /* 0x0000000a0414723c */ /* 0x048ff60000001814 */
[----:B------:R-:W-:Y:S11]  /*98d40*/  @!UPT UIADD3 URZ, URZ, URZ, URZ ;  /* 0x0000003f3f3ff290 */ /* 0x000ff6000fffe03f */
[----:B------:R-:W-:Y:S01]  /*98d50*/  @!UPT UIADD3 URZ, URZ, URZ, URZ ;  /* 0x0000003f3f3ff290 */ /* 0x000fe2000fffe03f */
        /* <DEDUP_REMOVED lines=10> */
[----:B0-----:R-:W3:Y:S04]  /*98e00*/  LDL.LU.64 R14, [R1+0x9778] ;  /* 0x00977800010e7983 */ /* 0x001ee80000300a00 */
[----:B------:R-:W3:Y:S04]  /*98e10*/  LDL.LU.64 R12, [R1+0x9770] ;  /* 0x00977000010c7983 */ /* 0x000ee80000300a00 */
[----:B------:R-:W3:Y:S02]  /*98e20*/  LDL.LU.64 R22, [R1+0x9768] ;  /* 0x0097680001167983 */ /* 0x000ee40000300a00 */
[C---:B---3--:R-:W-:Y:S11]  /*98e30*/  HMMA.16816.F32 R12, R4.reuse, R22, R12 ;  /* 0x00000016040c723c */ /* 0x048ff6000000180c */
[----:B------:R-:W-:Y:S11]  /*98e40*/  @!UPT UIADD3 URZ, URZ, URZ, URZ ;  /* 0x0000003f3f3ff290 */ /* 0x000ff6000fffe03f */
[----:B------:R-:W-:Y:S01]  /*98e50*/  @!UPT UIADD3 URZ, URZ, URZ, URZ ;  /* 0x0000003f3f3ff290 */ /* 0x000fe2000fffe03f */
[----:B------:R-:W-:Y:S04]  /*98e60*/  STL.64 [R1+0x1290], R12 ;  /* 0x0012900c01007387 */ /* 0x000fe80000100a00 */
[----:B------:R0:W-:Y:S04]  /*98e70*/  STL.64 [R1+0x1298], R14 ;  /* 0x0012980e01007387 */ /* 0x0001e80000100a00 */
[----:B0-----:R-:W2:Y:S04]  /*98e80*/  LDL.LU.64 R14, [R1+0x9760] ;  /* 0x00976000010e7983 */ /* 0x001ea80000300a00 */
[----:B------:R0:W-:Y:S04]  /*98e90*/  STL.64 [R1+0x9620], R22 ;  /* 0x0096201601007387 */ /* 0x0001e80000100a00 */
[----:B------:R-:W3:Y:S04]  /*98ea0*/  LDL R20, [R1+0x2f0] ;  /* 0x0002f00001147983 */ /* 0x000ee80000100800 */
[----:B------:R-:W3:Y:S04]  /*98eb0*/  LDL R21, [R1+0x2f4] ;  /* 0x0002f40001157983 */ /* 0x000ee80000100800 */
[----:B0-----:R-:W3:Y:S04]  /*98ec0*/  LDL R22, [R1+0x2f8] ;  /* 0x0002f80001167983 */ /* 0x001ee80000100800 */
[----:B------:R-:W3:Y:S01]  /*98ed0*/  LDL R23, [R1+0x2fc] ;  /* 0x0002fc0001177983 */ /* 0x000ee20000100800 */
        /* <DEDUP_REMOVED lines=8> */
[----:B------:R-:W2:Y:S04]  /*98f60*/  LDL.LU.64 R14, [R1+0x9748] ;  /* 0x00974800010e7983 */ /* 0x000ea80000300a00 */
[----:B------:R-:W4:Y:S01]  /*98f70*/  LDL.LU.64 R12, [R1+0x9740] ;  /* 0x00974000010c7983 */ /* 0x000f220000300a00 */
[----:B--2---:R-:W-:Y:S03]  /*98f80*/  HMMA.16816.F32 R4, R4, R14, R24 ;  /* 0x0000000e0404723c */ /* 0x004fe60000001818 */
[----:B------:R-:W3:Y:S04]  /*98f90*/  LDL.LU.64 R26, [R1+0x9738] ;  /* 0x00973800011a7983 */ /* 0x000ee80000300a00 */
[----:B------:R-:W3:Y:S11]  /*98fa0*/  LDL.LU.64 R24, [R1+0x9730] ;  /* 0x0097300001187983 */ /* 0x000ef60000300a00 */
[----:B------:R-:W-:Y:S05]  /*98fb0*/  @!UPT UIADD3 URZ, URZ, URZ, URZ ;  /* 0x0000003f3f3ff290 */ /* 0x000fea000fffe03f */
[----:B------:R-:W-:Y:S04]  /*98fc0*/  STL.64 [R1+0x1260], R4 ;  /* 0x0012600401007387 */ /* 0x000fe80000100a00 */
[----:B------:R0:W-:Y:S04]  /*98fd0*/  STL.64 [R1+0x1268], R6 ;  /* 0x0012680601007387 */ /* 0x0001e80000100a00 */
[----:B0-----:R-:W3:Y:S04]  /*98fe0*/  LDL.LU.64 R6, [R1+0x9728] ;  /* 0x0097280001067983 */ /* 0x001ee80000300a00 */
[----:B------:R-:W-:Y:S01]  /*98ff0*/  STL.64 [R1+0x9618], R14 ;  /* 0x0096180e01007387 */ /* 0x000fe20000100a00 */
[----:B---3--:R-:W-:Y:S03]  /*99000*/  HMMA.16816.F32 R20, R20, R6, R24 ;  /* 0x000000061414723c */ /* 0x008fe60000001818 */
[----:B------:R-:W2:Y:S04]  /*99010*/  LDL.LU R24, [R1+0x9720] ;  /* 0x0097200001187983 */ /* 0x000ea80000300800 */
[----:B------:R-:W3:Y:S04]  /*99020*/  LDL.LU.64 R6, [R1+0x9718] ;  /* 0x0097180001067983 */ /* 0x000ee80000300a00 */
[----:B------:R-:W2:Y:S11]  /*99030*/  LDL.LU.64 R4, [R1+0x9710] ;  /* 0x0097100001047983 */ /* 0x000eb60000300a00 */
[----:B------:R-:W-:Y:S01]  /*99040*/  @!UPT UIADD3 URZ, URZ, URZ, URZ ;  /* 0x0000003f3f3ff290 */ /* 0x000fe2000fffe03f */
[----:B------:R-:W-:Y:S04]  /*99050*/  STL.64 [R1+0x1250], R20 ;  /* 0x0012501401007387 */ /* 0x000fe80000100a00 */
[----:B------:R0:W-:Y:S02]  /*99060*/  STL.64 [R1+0x1258], R22 ;  /* 0x0012581601007387 */ /* 0x0001e40000100a00 */
[----:B0-----:R-:W-:Y:S02]  /*99070*/  IMAD.MOV.U32 R22, RZ, RZ, R11 ;  /* 0x000000ffff167224 */ /* 0x001fe400078e000b */
[----:B------:R-:W-:-:S05]  /*99080*/  IMAD.MOV.U32 R23, RZ, RZ, R10 ;  /* 0x000000ffff177224 */ /* 0x000fca00078e000a */
[----:B------:R0:W-:Y:S04]  /*99090*/  STL.64 [R1+0x9638], R22 ;  /* 0x0096381601007387 */ /* 0x0001e80000100a00 */
[----:B------:R-:W2:Y:S04]  /*990a0*/  LDL.LU R20, [R1+0xe60] ;  /* 0x000e600001147983 */ /* 0x000ea80000300800 */
[----:B------:R-:W2:Y:S04]  /*990b0*/  LDL.LU R21, [R1+0xe64] ;  /* 0x000e640001157983 */ /* 0x000ea80000300800 */
[----:B0-----:R-:W2:Y:S04]  /*990c0*/  LDL.LU R22, [R1+0xe68] ;  /* 0x000e680001167983 */ /* 0x001ea80000300800 */
        /* <DEDUP_REMOVED lines=22> */
[----:B------:R-:W-:Y:S04]  /*99230*/  STL.64 [R1+0x9680], R8 ;  /* 0x0096800801007387 */ /* 0x000fe80000100a00 */
[----:B------:R0:W-:Y:S02]  /*99240*/  STL.64 [R1+0x9690], R18 ;  /* 0x0096901201007387 */ /* 0x0001e40000100a00 */
[----:B0-----:R-:W-:-:S02]  /*99250*/  IMAD.MOV.U32 R18, RZ, RZ, R16 ;  /* 0x000000ffff127224 */ /* 0x001fc400078e0010 */
[----:B----4-:R-:W-:-:S05]  /*99260*/  IMAD.MOV.U32 R19, RZ, RZ, R13 ;  /* 0x000000ffff137224 */ /* 0x010fca00078e000d */
[----:B------:R3:W-:Y:S04]  /*99270*/  STL.64 [R1+0x96a8], R18 ;  /* 0x0096a81201007387 */ /* 0x0007e80000100a00 */
[----:B------:R-:W2:Y:S04]  /*99280*/  LDL.LU R8, [R1+0xeb0] ;  /* 0x000eb00001087983 */ /* 0x000ea80000300800 */
[----:B------:R-:W2:Y:S01]  /*99290*/  LDL.LU R9, [R1+0xeb4] ;  /* 0x000eb40001097983 */ /* 0x000ea20000300800 */
[----:B---3--:R-:W-:-:S03]  /*992a0*/  IMAD.MOV.U32 R18, RZ, RZ, R7 ;  /* 0x000000ffff127224 */ /* 0x008fc600078e0007 */
[----:B------:R-:W3:Y:S01]  /*992b0*/  LDL.LU R10, [R1+0xeb8] ;  /* 0x000eb800010a7983 */ /* 0x000ee20000300800 */
[----:B------:R-:W-:-:S03]  /*992c0*/  IMAD.MOV.U32 R19, RZ, RZ, R6 ;  /* 0x000000ffff137224 */ /* 0x000fc600078e0006 */
[----:B------:R-:W3:Y:S04]  /*992d0*/  LDL.LU R11, [R1+0xebc] ;  /* 0x000ebc00010b7983 */ /* 0x000ee80000300800 */
[----:B------:R0:W-:Y:S04]  /*992e0*/  STL.64 [R1+0x96c0], R18 ;  /* 0x0096c01201007387 */ /* 0x0001e80000100a00 */
[----:B------:R-:W4:Y:S04]  /*992f0*/  LDL.LU R16, [R1+0xee0] ;  /* 0x000ee00001107983 */ /* 0x000f280000300800 */
[----:B------:R-:W4:Y:S04]  /*99300*/  LDL.LU R17, [R1+0xee4] ;  /* 0x000ee40001117983 */ /* 0x000f280000300800 */
[----:B0-----:R-:W2:Y:S04]  /*99310*/  LDL.LU R18, [R1+0xee8] ;  /* 0x000ee80001127983 */ /* 0x001ea80000300800 */
[----:B------:R-:W2:Y:S01]  /*99320*/  LDL.LU R19, [R1+0xeec] ;  /* 0x000eec0001137983 */ /* 0x000ea20000300800 */
[----:B------:R-:W-:-:S02]  /*99330*/  IMAD.MOV.U32 R6, RZ, RZ, R5 ;  /* 0x000000ffff067224 */ /* 0x000fc400078e0005 */
[----:B------:R-:W-:Y:S01]  /*99340*/  IMAD.MOV.U32 R7, RZ, RZ, R4 ;  /* 0x000000ffff077224 */ /* 0x000fe200078e0004 */
[----:B--2---:R-:W-:Y:S04]  /*99350*/  STL.64 [R1+0x96d8], R18 ;  /* 0x0096d81201007387 */ /* 0x004fe80000100a00 */
[----:B----4-:R0:W-:Y:S04]  /*99360*/  STL.64 [R1+0x96d0], R16 ;  /* 0x0096d01001007387 */ /* 0x0101e80000100a00 */
[----:B------:R1:W-:Y:S04]  /*99370*/  STL.64 [R1+0x96f0], R6 ;  /* 0x0096f00601007387 */ /* 0x0003e80000100a00 */
[----:B0-----:R-:W2:Y:S04]  /*99380*/  LDL.LU R16, [R1+0xef0] ;  /* 0x000ef00001107983 */ /* 0x001ea80000300800 */
[----:B------:R-:W2:Y:S04]  /*99390*/  LDL.LU R17, [R1+0xef4] ;  /* 0x000ef40001117983 */ /* 0x000ea80000300800 */
[----:B------:R-:W4:Y:S04]  /*993a0*/  LDL.LU R18, [R1+0xef8] ;  /* 0x000ef80001127983 */ /* 0x000f280000300800 */
[----:B------:R-:W4:Y:S04]  /*993b0*/  LDL.LU R19, [R1+0xefc] ;  /* 0x000efc0001137983 */ /* 0x000f280000300800 */
[----:B------:R-:W2:Y:S04]  /*993c0*/  LDL.LU R4, [R1+0xf00] ;  /* 0x000f000001047983 */ /* 0x000ea80000300800 */
[----:B------:R-:W2:Y:S04]  /*993d0*/  LDL.LU R5, [R1+0xf04] ;  /* 0x000f040001057983 */ /* 0x000ea80000300800 */
[----:B-1----:R-:W2:Y:S04]  /*993e0*/  LDL.LU R6, [R1+0xf08] ;  /* 0x000f080001067983 */ /* 0x002ea80000300800 */
        /* <DEDUP_REMOVED lines=8> */
[----:B------:R0:W-:Y:S04]  /*99470*/  STL.64 [R1+0x96e0], R16 ;  /* 0x0096e01001007387 */ /* 0x0001e80000100a00 */
[----:B0-----:R-:W2:Y:S04]  /*99480*/  LDL.LU.64 R16, [R1+0x2f0] ;  /* 0x0002f00001107983 */ /* 0x001ea80000300a00 */
[----:B------:R-:W2:Y:S04]  /*99490*/  LDL.LU.64 R18, [R1+0x2f8] ;  /* 0x0002f80001127983 */ /* 0x000ea80000300a00 */
[----:B---3--:R-:W-:Y:S04]  /*994a0*/  STL.64 [R1+0x96a0], R10 ;  /* 0x0096a00a01007387 */ /* 0x008fe80000100a00 */
[----:B------:R0:W-:Y:S04]  /*994b0*/  STL.64 [R1+0x9698], R8 ;  /* 0x0096980801007387 */ /* 0x0001e80000100a00 */
        /* <DEDUP_REMOVED lines=12> */
[----:B------:R-:W4:Y:S04]  /*99580*/  LDL.LU R20, [R1+0xe80] ;  /* 0x000e800001147983 */ /* 0x000f280000300800 */
[----:B------:R-:W4:Y:S04]  /*99590*/  LDL.LU R21, [R1+0xe84] ;  /* 0x000e840001157983 */ /* 0x000f280000300800 */
[----:B------:R-:W4:Y:S04]  /*995a0*/  LDL.LU R22, [R1+0xe88] ;  /* 0x000e880001167983 */ /* 0x000f280000300800 */
[----:B------:R-:W4:Y:S04]  /*995b0*/  LDL.LU R23, [R1+0xe8c] ;  /* 0x000e8c0001177983 */ /* 0x000f280000300800 */
[----:B------:R-:W3:Y:S04]  /*995c0*/  LDL.LU R12, [R1+0xe40] ;  /* 0x000e4000010c7983 */ /* 0x000ee80000300800 */
[----:B------:R-:W3:Y:S04]  /*995d0*/  LDL.LU R13, [R1+0xe44] ;  /* 0x000e4400010d7983 */ /* 0x000ee80000300800 */
[----:B------:R-:W3:Y:S04]  /*995e0*/  LDL.LU R14, [R1+0xe48] ;  /* 0x000e4800010e7983 */ /* 0x000ee80000300800 */
[----:B------:R-:W3:Y:S01]  /*995f0*/  LDL.LU R15, [R1+0xe4c] ;  /* 0x000e4c00010f7983 */ /* 0x000ee20000300800 */
[----:B--2---:R-:W-:Y:S03]  /*99600*/  HMMA.16816.F32 R24, R16, R26, R4 ;  /* 0x0000001a1018723c */ /* 0x004fe60000001804 */
[----:B---3--:R-:W-:Y:S04]  /*99610*/  STL.64 [R1+0x9630], R14 ;  /* 0x0096300e01007387 */ /* 0x008fe80000100a00 */
[----:B------:R0:W-:Y:S04]  /*99620*/  STL.64 [R1+0x9628], R12 ;  /* 0x0096280c01007387 */ /* 0x0001e80000100a00 */
[----:B0-----:R-:W2:Y:S04]  /*99630*/  LDL.LU R12, [R1+0xe50] ;  /* 0x000e5000010c7983 */ /* 0x001ea80000300800 */
[----:B------:R-:W2:Y:S04]  /*99640*/  LDL.LU R13, [R1+0xe54] ;  /* 0x000e5400010d7983 */ /* 0x000ea80000300800 */
[----:B------:R-:W2:Y:S04]  /*99650*/  LDL.LU R14, [R1+0xe58] ;  /* 0x000e5800010e7983 */ /* 0x000ea80000300800 */
[----:B------:R-:W2:Y:S04]  /*99660*/  LDL.LU R15, [R1+0xe5c] ;  /* 0x000e5c00010f7983 */ /* 0x000ea80000300800 */
[----:B------:R-:W3:Y:S04]  /*99670*/  LDL.LU.64 R6, [R1+0x9708] ;  /* 0x0097080001067983 */ /* 0x000ee80000300a00 */
[----:B------:R-:W3:Y:S04]  /*99680*/  LDL.LU.64 R4, [R1+0x9700] ;  /* 0x0097000001047983 */ /* 0x000ee80000300a00 */
[----:B------:R-:W-:Y:S04]  /*99690*/  STL.64 [R1+0x1240], R24 ;  /* 0x0012401801007387 */ /* 0x000fe80000100a00 */
[----:B------:R0:W-:Y:S04]  /*996a0*/  STL.64 [R1+0x1248], R26 ;  /* 0x0012481a01007387 */ /* 0x0001e80000100a00 */
[----:B0-----:R-:W3:Y:S01]  /*996b0*/  LDL.LU.64 R26, [R1+0x96f8] ;  /* 0x0096f800011a7983 */ /* 0x001ee20000300a00 */
[----:B------:R-:W-:-:S02]  /*996c0*/  IMAD.MOV.U32 R3, RZ, RZ, R19 ;  /* 0x000000ffff037224 */ /* 0x000fc400078e0013 */
[----:B------:R-:W-:Y:S01]  /*996d0*/  IMAD.MOV.U32 R24, RZ, RZ, R16 ;  /* 0x000000ffff187224 */ /* 0x000fe200078e0010 */
[----:B---3--:R-:W-:Y:S11]  /*996e0*/  HMMA.16816.F32 R4, R16, R26, R4 ;  /* 0x0000001a1004723c */ /* 0x008ff60000001804 */
[----:B------:R-:W-:Y:S11]  /*996f0*/  @!UPT UIADD3 URZ, URZ, URZ, URZ ;  /* 0x0000003f3f3ff290 */ /* 0x000ff6000fffe03f */
[----:B------:R-:W-:Y:S01]  /*99700*/  @!UPT UIADD3 URZ, URZ, URZ, URZ ;  /* 0x0000003f3f3ff290 */ /* 0x000fe2000fffe03f */
[----:B------:R0:W-:Y:S04]  /*99710*/  STL.64 [R1+0x590], R4 ;  /* 0x0005900401007387 */ /* 0x0001e80000100a00 */
[----:B------:R1:W-:Y:S01]  /*99720*/  STL.64 [R1+0x598], R6 ;  /* 0x0005980601007387 */ /* 0x0003e20000100a00 */
[----:B0-----:R-:W-:Y:S02]  /*99730*/  IMAD.MOV.U32 R4, RZ, RZ, R18 ;  /* 0x000000ffff047224 */ /* 0x001fe400078e0012 */
[----:B------:R-:W-:Y:S01]  /*99740*/  IMAD.MOV.U32 R5, RZ, RZ, R17 ;  /* 0x000000ffff057224 */ /* 0x000fe200078e0011 */
[----:B-1----:R-:W3:Y:S04]  /*99750*/  LDL.LU.64 R6, [R1+0x96f0] ;  /* 0x0096f00001067983 */ /* 0x002ee80000300a00 */
[----:B------:R-:W3:Y:S04]  /*99760*/  LDL.LU.64 R18, [R1+0x96e8] ;  /* 0x0096e80001127983 */ /* 0x000ee80000300a00 */
[----:B------:R-:W3:Y:S01]  /*99770*/  LDL.LU.64 R16, [R1+0x96e0] ;  /* 0x0096e00001107983 */ /* 0x000ee20000300a00 */
[----:B------:R-:W-:-:S03]  /*99780*/  IMAD.MOV.U32 R25, RZ, RZ, R5 ;  /* 0x000000ffff197224 */ /* 0x000fc600078e0005 */
[----:B------:R0:W-:Y:S02]  /*99790*/  STL.64 [R1+0x95f0], R26 ;  /* 0x0095f01a01007387 */ /* 0x0001e40000100a00 */
[----:B0-----:R-:W-:Y:S02]  /*997a0*/  IMAD.MOV.U32 R26, RZ, RZ, R4 ;  /* 0x000000ffff1a7224 */ /* 0x001fe400078e0004 */
[----:B------:R-:W-:-:S07]  /*997b0*/  IMAD.MOV.U32 R27, RZ, RZ, R3 ;  /* 0x000000ffff1b7224 */ /* 0x000fce00078e0003 */
[C---:B---3--:R-:W-:Y:S01]  /*997c0*/  HMMA.16816.F32 R4, R24.reuse, R6, R16 ;  /* 0x000000061804723c */ /* 0x048fe20000001810 */
[----:B------:R-:W3:Y:S04]  /*997d0*/  LDL.LU.64 R18, [R1+0x96d8] ;  /* 0x0096d80001127983 */ /* 0x000ee80000300a00 */
[----:B------:R-:W3:Y:S11]  /*997e0*/  LDL.LU.64 R16, [R1+0x96d0] ;  /* 0x0096d00001107983 */ /* 0x000ef60000300a00 */
[----:B------:R-:W-:Y:S07]  /*997f0*/  @!UPT UIADD3 URZ, URZ, URZ, URZ ;  /* 0x0000003f3f3ff290 */ /* 0x000fee000fffe03f */
        /* <DEDUP_REMOVED lines=9> */
[----:B------:R0:W-:Y:S04]  /*99890*/  STL.64 [R1+0x95d8], R6 ;  /* 0x0095d80601007387 */ /* 0x0001e80000100a00 */
        /* <DEDUP_REMOVED lines=30> */
[----:B0-----:R-:W4:Y:S04]  /*99a80*/  LDL.LU.64 R10, [R1+0x9670] ;  /* 0x00967000010a7983 */ /* 0x001f280000300a00 */
[----:B------:R-:W-:Y:S01]  /*99a90*/  STL.64 [R1+0x95a0], R18 ;  /* 0x0095a01201007387 */ /* 0x000fe20000100a00 */
[C---:B----4-:R-:W-:Y:S03]  /*99aa0*/  HMMA.16816.F32 R8, R24.reuse, R10, R20 ;  /* 0x0000000a1808723c */ /* 0x050fe60000001814 */
        /* <DEDUP_REMOVED lines=18> */
[----:B0-----:R-:W2:Y:S04]  /*99bd0*/  LDL.LU.64 R22, [R1+0x9638] ;  /* 0x0096380001167983 */ /* 0x001ea80000300a00 */
[----:B------:R0:W-:Y:S04]  /*99be0*/  STL.64 [R1+0x9570], R10 ;  /* 0x0095700a01007387 */ /* 0x0001e80000100a00 */
[----:B------:R-:W3:Y:S04]  /*99bf0*/  LDL.LU R8, [R1+0xe20] ;  /* 0x000e200001087983 */ /* 0x000ee80000300800 */
[----:B------:R-:W3:Y:S04]  /*99c00*/  LDL.LU R9, [R1+0xe24] ;  /* 0x000e240001097983 */ /* 0x000ee80000300800 */
[----:B0-----:R-:W3:Y:S04]  /*99c10*/  LDL.LU R10, [R1+0xe28] ;  /* 0x000e2800010a7983 */ /* 0x001ee80000300800 */
[----:B------:R-:W3:Y:S01]  /*99c20*/  LDL.LU R11, [R1+0xe2c] ;  /* 0x000e2c00010b7983 */ /* 0x000ee20000300800 */
[C---:B--2---:R-:W-:Y:S03]  /*99c30*/  HMMA.16816.F32 R20, R24.reuse, R22, R12 ;  /* 0x000000161814723c */ /* 0x044fe6000000180c */
[----:B------:R-:W2:Y:S04]  /*99c40*/  LDL.LU.64 R14, [R1+0x9630] ;  /* 0x00963000010e7983 */ /* 0x000ea80000300a00 */
[----:B------:R-:W2:Y:S11]  /*99c50*/  LDL.LU.64 R12, [R1+0x9628] ;  /* 0x00962800010c7983 */ /* 0x000eb60000300a00 */
[----:B------:R-:W-:Y:S05]  /*99c60*/  @!UPT UIADD3 URZ, URZ, URZ, URZ ;  /* 0x0000003f3f3ff290 */ /* 0x000fea000fffe03f */
[----:B------:R-:W-:Y:S04]  /*99c70*/  STL.64 [R1+0xf10], R20 ;  /* 0x000f101401007387 */ /* 0x000fe80000100a00 */
[----:B------:R0:W-:Y:S04]  /*99c80*/  STL.64 [R1+0xf18], R22 ;  /* 0x000f181601007387 */ /* 0x0001e80000100a00 */
[----:B0-----:R-:W2:Y:S02]  /*99c90*/  LDL.LU.64 R22, [R1+0x9620] ;  /* 0x0096200001167983 */ /* 0x001ea40000300a00 */
[----:B--2---:R-:W-:Y:S11]  /*99ca0*/  HMMA.16816.F32 R12, R24, R22, R12 ;  /* 0x00000016180c723c */ /* 0x004ff6000000180c */
[----:B------:R-:W-:Y:S11]  /*99cb0*/  @!UPT UIADD3 URZ, URZ, URZ, URZ ;  /* 0x0000003f3f3ff290 */ /* 0x000ff6000fffe03f */
[----:B------:R-:W-:Y:S01]  /*99cc0*/  @!UPT UIADD3 URZ, URZ, URZ, URZ ;  /* 0x0000003f3f3ff290 */ /* 0x000fe2000fffe03f */
[----:B------:R-:W-:Y:S04]  /*99cd0*/  STL.64 [R1+0xf00], R12 ;  /* 0x000f000c01007387 */ /* 0x000fe80000100a00 */
[----:B------:R0:W-:Y:S04]  /*99ce0*/  STL.64 [R1+0xf08], R14 ;  /* 0x000f080e01007387 */ /* 0x0001e80000100a00 */
[----:B0-----:R-:W2:Y:S01]  /*99cf0*/  LDL.LU.64 R14, [R1+0x9618] ;  /* 0x00961800010e7983 */ /* 0x001ea20000300a00 */
[----:B------:R-:W-:Y:S02]  /*99d00*/  IMAD.MOV.U32 R18, RZ, RZ, R2 ;  /* 0x000000ffff127224 */ /* 0x000fe400078e0002 */
[----:B------:R-:W-:-:S07]  /*99d10*/  IMAD.MOV.U32 R19, RZ, RZ, R0 ;  /* 0x000000ffff137224 */ /* 0x000fce00078e0000 */
[C---:B---3--:R-:W-:Y:S01]  /*99d20*/  HMMA.16816.F32 R16, R24.reuse, R18, R8 ;  /* 0x000000121810723c */ /* 0x048fe20000001808 */
[----:B------:R-:W-:Y:S04]  /*99d30*/  STL.64 [R1+0x9528], R22 ;  /* 0x0095281601007387 */ /* 0x000fe80000100a00 */
[----:B------:R-:W3:Y:S11]  /*99d40*/  LDL.LU R8, [R1+0x1450] ;  /* 0x0014500001087983 */ /* 0x000ef60000300800 */
[----:B------:R-:W-:Y:S07]  /*99d50*/  @!UPT UIADD3 URZ, URZ, URZ, URZ ;  /* 0x0000003f3f3ff290 */ /* 0x000fee000fffe03f */
[----:B------:R0:W-:Y:S04]  /*99d60*/  STL.64 [R1+0xef0], R16 ;  /* 0x000ef01001007387 */ /* 0x0001e80000100a00 */
[----:B------:R1:W-:Y:S01]  /*99d70*/  STL.64 [R1+0xef8], R18 ;  /* 0x000ef81201007387 */ /* 0x0003e20000100a00 */
[----:B--2---:R-:W-:Y:S11]  /*99d80*/  HMMA.16816.F32 R4, R24, R14, R4 ;  /* 0x0000000e1804723c */ /* 0x004ff60000001804 */
[----:B------:R-:W-:Y:S11]  /*99d90*/  @!UPT UIADD3 URZ, URZ, URZ, URZ ;  /* 0x0000003f3f3ff290 */ /* 0x000ff6000fffe03f */
[----:B------:R-:W-:Y:S01]  /*99da0*/  @!UPT UIADD3 URZ, URZ, URZ, URZ ;  /* 0x0000003f3f3ff290 */ /* 0x000fe2000fffe03f */
[----:B------:R-:W-:Y:S04]  /*99db0*/  STL.64 [R1+0xe80], R4 ;  /* 0x000e800401007387 */ /* 0x000fe80000100a00 */
[----:B------:R-:W-:Y:S04]  /*99dc0*/  STL.64 [R1+0xe88], R6 ;  /* 0x000e880601007387 */ /* 0x000fe80000100a00 */
[----:B------:R-:W3:Y:S04]  /*99dd0*/  LDL.LU R9, [R1+0x1454] ;  /* 0x0014540001097983 */ /* 0x000ee80000300800 */
[----:B------:R-:W2:Y:S04]  /*99de0*/  LDL.LU R10, [R1+0x1458] ;  /* 0x00145800010a7983 */ /* 0x000ea80000300800 */
[----:B------:R-:W2:Y:S04]  /*99df0*/  LDL.LU R11, [R1+0x145c] ;  /* 0x00145c00010b7983 */ /* 0x000ea80000300800 */
[----:B0-----:R-:W4:Y:S04]  /*99e00*/  LDL.LU R16, [R1+0x16c0] ;  /* 0x0016c00001107983 */ /* 0x001f280000300800 */
[----:B------:R-:W4:Y:S04]  /*99e10*/  LDL.LU R17, [R1+0x16c4] ;  /* 0x0016c40001117983 */ /* 0x000f280000300800 */
[----:B-1----:R-:W2:Y:S04]  /*99e20*/  LDL.LU R18, [R1+0x16c8] ;  /* 0x0016c80001127983 */ /* 0x002ea80000300800 */
[----:B------:R-:W2:Y:S04]  /*99e30*/  LDL.LU R19, [R1+0x16cc] ;  /* 0x0016cc0001137983 */ /* 0x000ea80000300800 */
[----:B--2---:R0:W-:Y:S04]  /*99e40*/  STL.64 [R1+0x95b0], R18 ;  /* 0x0095b01201007387 */ /* 0x0041e80000100a00 */
[----:B----4-:R1:W-:Y:S04]  /*99e50*/  STL.64 [R1+0x95a8], R16 ;  /* 0x0095a81001007387 */ /* 0x0103e80000100a00 */
[----:B0-----:R-:W2:Y:S04]  /*99e60*/  LDL.64 R18, [R1+0x798] ;  /* 0x0007980001127983 */ /* 0x001ea80000100a00 */
[----:B--2---:R0:W-:Y:S04]  /*99e70*/  STL.64 [R1+0x95c0], R18 ;  /* 0x0095c01201007387 */ /* 0x0041e80000100a00 */
[----:B-1----:R-:W2:Y:S04]  /*99e80*/  LDL.LU R16, [R1+0x16e0] ;  /* 0x0016e00001107983 */ /* 0x002ea80000300800 */
[----:B------:R-:W2:Y:S04]  /*99e90*/  LDL.LU R17, [R1+0x16e4] ;  /* 0x0016e40001117983 */ /* 0x000ea80000300800 */
[----:B0-----:R-:W4:Y:S04]  /*99ea0*/  LDL.LU R18, [R1+0x16e8] ;  /* 0x0016e80001127983 */ /* 0x001f280000300800 */
[----:B------:R-:W4:Y:S04]  /*99eb0*/  LDL.LU R19, [R1+0x16ec] ;  /* 0x0016ec0001137983 */ /* 0x000f280000300800 */
[----:B------:R-:W2:Y:S04]  /*99ec0*/  LDL.LU R4, [R1+0x16f0] ;  /* 0x0016f00001047983 */ /* 0x000ea80000300800 */
[----:B------:R-:W2:Y:S04]  /*99ed0*/  LDL.LU R5, [R1+0x16f4] ;  /* 0x0016f40001057983 */ /* 0x000ea80000300800 */
[----:B------:R-:W2:Y:S04]  /*99ee0*/  LDL.LU R6, [R1+0x16f8] ;  /* 0x0016f80001067983 */ /* 0x000ea80000300800 */
[----:B------:R-:W2:Y:S04]  /*99ef0*/  LDL.LU R7, [R1+0x16fc] ;  /* 0x0016fc0001077983 */ /* 0x000ea80000300800 */
[----:B------:R-:W2:Y:S04]  /*99f00*/  LDL.64 R26, [R1+0x7d8] ;  /* 0x0007d800011a7983 */ /* 0x000ea80000100a00 */
[----:B--2---:R-:W-:Y:S04]  /*99f10*/  STL.64 [R1+0x9610], R26 ;  /* 0x0096101a01007387 */ /* 0x004fe80000100a00 */
[----:B------:R-:W-:Y:S04]  /*99f20*/  STL.64 [R1+0x95e8], R6 ;  /* 0x0095e80601007387 */ /* 0x000fe80000100a00 */
[----:B------:R0:W-:Y:S04]  /*99f30*/  STL.64 [R1+0x95e0], R4 ;  /* 0x0095e00401007387 */ /* 0x0001e80000100a00 */
        /* <DEDUP_REMOVED lines=8> */
[----:B------:R-:W3:Y:S04]  /*99fc0*/  LDL.64 R26, [R1+0x7e8] ;  /* 0x0007e800011a7983 */ /* 0x000ee80000100a00 */
[----:B--2---:R0:W-:Y:S04]  /*99fd0*/  STL.64 [R1+0x9600], R6 ;  /* 0x0096000601007387 */ /* 0x0041e80000100a00 */
[----:B------:R1:W-:Y:S04]  /*99fe0*/  STL.64 [R1+0x95f8], R4 ;  /* 0x0095f80401007387 */ /* 0x0003e80000100a00 */
[----:B0-----:R-:W2:Y:S04]  /*99ff0*/  LDL R6, [R1+0x698] ;  /* 0x0006980001067983 */ /* 0x001ea80000100800 */
[----:B-1----:R-:W2:Y:S04]  /*9a000*/  LDL R4, [R1+0x690] ;  /* 0x0006900001047983 */ /* 0x002ea80000100800 */
[----:B------:R-:W2:Y:S04]  /*9a010*/  LDL R5, [R1+0x694] ;  /* 0x0006940001057983 */ /* 0x000ea80000100800 */
[----:B------:R-:W2:Y:S04]  /*9a020*/  LDL R7, [R1+0x69c] ;  /* 0x00069c0001077983 */ /* 0x000ea80000100800 */
[----:B----4-:R0:W-:Y:S04]  /*9a030*/  STL.64 [R1+0x95d0], R18 ;  /* 0x0095d01201007387 */ /* 0x0101e80000100a00 */
[----:B------:R1:W-:Y:S04]  /*9a040*/  STL.64 [R1+0x95c8], R16 ;  /* 0x0095c81001007387 */ /* 0x0003e80000100a00 */
[----:B0-----:R-:W4:Y:S04]  /*9a050*/  LDL.64 R18, [R1+0x7b8] ;  /* 0x0007b80001127983 */ /* 0x001f280000100a00 */
[----:B----4-:R0:W-:Y:S04]  /*9a060*/  STL.64 [R1+0x9608], R18 ;  /* 0x0096081201007387 */ /* 0x0101e80000100a00 */
[----:B-1----:R-:W4:Y:S04]  /*9a070*/  LDL.LU R16, [R1+0x1700] ;  /* 0x0017000001107983 */ /* 0x002f280000300800 */
[----:B------:R-:W4:Y:S04]  /*9a080*/  LDL.LU R17, [R1+0x1704] ;  /* 0x0017040001117983 */ /* 0x000f280000300800 */
[----:B0-----:R-:W4:Y:S04]  /*9a090*/  LDL.LU R18, [R1+0x1708] ;  /* 0x0017080001127983 */ /* 0x001f280000300800 */
[----:B------:R-:W4:Y:S04]  /*9a0a0*/  LDL.LU R19, [R1+0x170c] ;  /* 0x00170c0001137983 */ /* 0x000f280000300800 */
[----:B------:R0:W-:Y:S04]  /*9a0b0*/  STL.64 [R1+0x9580], R10 ;  /* 0x0095800a01007387 */ /* 0x0001e80000100a00 */
[----:B---3--:R-:W-:Y:S04]  /*9a0c0*/  STL.64 [R1+0x9578], R8 ;  /* 0x0095780801007387 */ /* 0x008fe80000100a00 */
[----:B0-----:R-:W3:Y:S04]  /*9a0d0*/  LDL.64 R10, [R1+0x778] ;  /* 0x00077800010a7983 */ /* 0x001ee80000100a00 */
[----:B---3--:R0:W-:Y:S04]  /*9a0e0*/  STL.64 [R1+0x9598], R10 ;  /* 0x0095980a01007387 */ /* 0x0081e80000100a00 */
[----:B0-----:R-:W3:Y:S01]  /*9a0f0*/  LDL.64 R10, [R1+0x788] ;  /* 0x00078800010a7983 */ /* 0x001ee20000100a00 */
[----:B--2---:R-:W-:Y:S03]  /*9a100*/  HMMA.16816.F32 R20, R4, R26, R20 ;  /* 0x0000001a0414723c */ /* 0x004fe60000001814 */
[----:B---3--:R0:W-:Y:S04]  /*9a110*/  STL.64 [R1+0x95b8], R10 ;  /* 0x0095b80a01007387 */ /* 0x0081e80000100a00 */
[----:B------:R-:W2:Y:S04]  /*9a120*/  LDL.LU R8, [R1+0x16d0] ;  /* 0x0016d00001087983 */ /* 0x000ea80000300800 */
[----:B------:R-:W2:Y:S04]  /*9a130*/  LDL.LU R9, [R1+0x16d4] ;  /* 0x0016d40001097983 */ /* 0x000ea80000300800 */
[----:B0-----:R-:W2:Y:S04]  /*9a140*/  LDL.LU R10, [R1+0x16d8] ;  /* 0x0016d800010a7983 */ /* 0x001ea80000300800 */
[----:B------:R-:W2:Y:S04]  /*9a150*/  LDL.LU R11, [R1+0x16dc] ;  /* 0x0016dc00010b7983 */ /* 0x000ea80000300800 */
[----:B------:R0:W-:Y:S04]  /*9a160*/  STL.64 [R1+0x9510], R14 ;  /* 0x0095100e01007387 */ /* 0x0001e80000100a00 */
[----:B------:R-:W3:Y:S04]  /*9a170*/  LDL.LU R12, [R1+0x1460] ;  /* 0x00146000010c7983 */ /* 0x000ee80000300800 */
[----:B------:R-:W3:Y:S04]  /*9a180*/  LDL.LU R13, [R1+0x1464] ;  /* 0x00146400010d7983 */ /* 0x000ee80000300800 */
[----:B0-----:R-:W2:Y:S04]  /*9a190*/  LDL.LU R14, [R1+0x1468] ;  /* 0x00146800010e7983 */ /* 0x001ea80000300800 */
[----:B------:R-:W2:Y:S04]  /*9a1a0*/  LDL.LU R15, [R1+0x146c] ;  /* 0x00146c00010f7983 */ /* 0x000ea80000300800 */
[----:B--2---:R-:W-:Y:S04]  /*9a1b0*/  STL.64 [R1+0x9590], R14 ;  /* 0x0095900e01007387 */ /* 0x004fe80000100a00 */
[----:B---3--:R0:W-:Y:S04]  /*9a1c0*/  STL.64 [R1+0x9588], R12 ;  /* 0x0095880c01007387 */ /* 0x0081e80000100a00 */
[----:B0-----:R-:W2:Y:S04]  /*9a1d0*/  LDL.LU R12, [R1+0x1440] ;  /* 0x00144000010c7983 */ /* 0x001ea80000300800 */
[----:B------:R-:W2:Y:S04]  /*9a1e0*/  LDL.LU R13, [R1+0x1444] ;  /* 0x00144400010d7983 */ /* 0x000ea80000300800 */
[----:B------:R-:W2:Y:S04]  /*9a1f0*/  LDL.LU R14, [R1+0x1448] ;  /* 0x00144800010e7983 */ /* 0x000ea80000300800 */
[----:B------:R-:W2:Y:S04]  /*9a200*/  LDL.LU R15, [R1+0x144c] ;  /* 0x00144c00010f7983 */ /* 0x000ea80000300800 */
[----:B------:R0:W-:Y:S04]  /*9a210*/  STL.64 [R1+0xee0], R20 ;  /* 0x000ee01401007387 */ /* 0x0001e80000100a00 */
[----:B------:R1:W-:Y:S01]  /*9a220*/  STL.64 [R1+0xee8], R22 ;  /* 0x000ee81601007387 */ /* 0x0003e20000100a00 */
[----:B0-----:R-:W-:-:S02]  /*9a230*/  IMAD.MOV.U32 R21, RZ, RZ, R26 ;  /* 0x000000ffff157224 */ /* 0x001fc400078e001a */
[----:B------:R-:W-:Y:S02]  /*9a240*/  IMAD.MOV.U32 R20, RZ, RZ, R27 ;  /* 0x000000ffff147224 */ /* 0x000fe400078e001b */
[----:B------:R-:W4:Y:S02]  /*9a250*/  LDL.LU.64 R26, [R1+0x9610] ;  /* 0x00961000011a7983 */ /* 0x000f240000300a00 */
[----:B----4-:R-:W-:Y:S02]  /*9a260*/  HMMA.16816.F32 R4, R4, R26, R16 ;  /* 0x0000001a0404723c */ /* 0x010fe40000001810 */
[----:B------:R-:W3:Y:S01]  /*9a270*/  LDL.LU.64 R18, [R1+0x9608] ;  /* 0x0096080001127983 */ /* 0x000ee20000300a00 */
[----:B-1----:R-:W-:Y:S02]  /*9a280*/  IMAD.MOV.U32 R23, RZ, RZ, R26 ;  /* 0x000000ffff177224 */ /* 0x002fe400078e001a */
[----:B------:R-:W-:Y:S11]  /*9a290*/  IMAD.MOV.U32 R22, RZ, RZ, R27 ;  /* 0x000000ffff167224 */ /* 0x000ff600078e001b */
[----:B------:R-:W-:Y:S07]  /*9a2a0*/  @!UPT UIADD3 URZ, URZ, URZ, URZ ;  /* 0x0000003f3f3ff290 */ /* 0x000fee000fffe03f */
[----:B------:R-:W-:Y:S04]  /*9a2b0*/  STL.64 [R1+0x1270], R4 ;  /* 0x0012700401007387 */ /* 0x000fe80000100a00 */
[----:B------:R0:W-:Y:S04]  /*9a2c0*/  STL.64 [R1+0x1278], R6 ;  /* 0x0012780601007387 */ /* 0x0001e80000100a00 */
[----:B0-----:R-:W4:Y:S04]  /*9a2d0*/  LDL.LU.64 R6, [R1+0x9600] ;  /* 0x0096000001067983 */ /* 0x001f280000300a00 */
[----:B------:R-:W4:Y:S04]  /*9a2e0*/  LDL.LU.64 R4, [R1+0x95f8] ;  /* 0x0095f80001047983 */ /* 0x000f280000300a00 */
[----:B------:R-:W4:Y:S04]  /*9a2f0*/  LDL.LU.64 R26, [R1+0x95f0] ;  /* 0x0095f000011a7983 */ /* 0x000f280000300a00 */
[----:B------:R-:W-:Y:S04]  /*9a300*/  STL.64 [R1+0x9568], R22 ;  /* 0x0095681601007387 */ /* 0x000fe80000100a00 */
[----:B------:R0:W-:Y:S04]  /*9a310*/  STL.64 [R1+0x9560], R20 ;  /* 0x0095601401007387 */ /* 0x0001e80000100a00 */
[----:B0-----:R-:W4:Y:S04]  /*9a320*/  LDL.LU.64 R20, [R1+0x690] ;  /* 0x0006900001147983 */ /* 0x001f280000300a00 */
[----:B------:R-:W4:Y:S02]  /*9a330*/  LDL.LU.64 R22, [R1+0x698] ;  /* 0x0006980001167983 */ /* 0x000f240000300a00 */
[C---:B----4-:R-:W-:Y:S11]  /*9a340*/  HMMA.16816.F32 R4, R20.reuse, R26, R4 ;  /* 0x0000001a1404723c */ /* 0x050ff60000001804 */
[----:B------:R-:W-:Y:S11]  /*9a350*/  @!UPT UIADD3 URZ, URZ, URZ, URZ ;  /* 0x0000003f3f3ff290 */ /* 0x000ff6000fffe03f */
[----:B------:R-:W-:Y:S01]  /*9a360*/  @!UPT UIADD3 URZ, URZ, URZ, URZ ;  /* 0x0000003f3f3ff290 */ /* 0x000fe2000fffe03f */
[----:B------:R-:W-:Y:S04]  /*9a370*/  STL.64 [R1+0x13a0], R4 ;  /* 0x0013a00401007387 */ /* 0x000fe80000100a00 */
[----:B------:R0:W-:Y:S04]  /*9a380*/  STL.64 [R1+0x13a8], R6 ;  /* 0x0013a80601007387 */ /* 0x0001e80000100a00 */
[----:B0-----:R-:W3:Y:S04]  /*9a390*/  LDL.LU.64 R6, [R1+0x95e8] ;  /* 0x0095e80001067983 */ /* 0x001ee80000300a00 */
[----:B------:R-:W3:Y:S04]  /*9a3a0*/  LDL.LU.64 R4, [R1+0x95e0] ;  /* 0x0095e00001047983 */ /* 0x000ee80000300a00 */
[----:B------:R0:W-:Y:S04]  /*9a3b0*/  STL.64 [R1+0x94b8], R26 ;  /* 0x0094b81a01007387 */ /* 0x0001e80000100a00 */
[----:B0-----:R-:W4:Y:S01]  /*9a3c0*/  LDL.64 R26, [R1+0x758] ;  /* 0x00075800011a7983 */ /* 0x001f220000100a00 */
[C---:B---3--:R-:W-:Y:S11]  /*9a3d0*/  HMMA.16816.F32 R4, R20.reuse, R18, R4 ;  /* 0x000000121404723c */ /* 0x048ff60000001804 */
        /* <DEDUP_REMOVED lines=8> */
[----:B------:R-:W3:Y:S02]  /*9a460*/  LDL.LU.64 R16, [R1+0x95c8] ;  /* 0x0095c80001107983 */ /* 0x000ee40000300a00 */
[C---:B---3--:R-:W-:Y:S11]  /*9a470*/  HMMA.16816.F32 R16, R20.reuse, R6, R16 ;  /* 0x000000061410723c */ /* 0x048ff60000001810 */
[----:B------:R-:W-:Y:S11]  /*9a480*/  @!UPT UIADD3 URZ, URZ, URZ, URZ ;  /* 0x0000003f3f3ff290 */ /* 0x000ff6000fffe03f */
[----:B------:R-:W-:Y:S01]  /*9a490*/  @!UPT UIADD3 URZ, URZ, URZ, URZ ;  /* 0x0000003f3f3ff290 */ /* 0x000fe2000fffe03f */
[----:B------:R-:W-:Y:S04]  /*9a4a0*/  STL.64 [R1+0x13e0], R16 ;  /* 0x0013e01001007387 */ /* 0x000fe80000100a00 */
[----:B------:R0:W-:Y:S04]  /*9a4b0*/  STL.64 [R1+0x13e8], R18 ;  /* 0x0013e81201007387 */ /* 0x0001e80000100a00 */
[----:B0-----:R-:W3:Y:S04]  /*9a4c0*/  LDL.LU.64 R18, [R1+0x95c0] ;  /* 0x0095c00001127983 */ /* 0x001ee80000300a00 */
[----:B------:R-:W-:Y:S01]  /*9a4d0*/  STL.64 [R1+0x9488], R6 ;  /* 0x0094880601007387 */ /* 0x000fe20000100a00 */
[----:B---3--:R-:W-:Y:S01]  /*9a4e0*/  HMMA.16816.F32 R8, R20, R18, R8 ;  /* 0x000000121408723c */ /* 0x008fe20000001808 */
[----:B------:R-:W-:-:S02]  /*9a4f0*/  IMAD.MOV.U32 R2, RZ, RZ, R18 ;  /* 0x000000ffff027224 */ /* 0x000fc400078e0012 */
[----:B------:R-:W-:Y:S11]  /*9a500*/  IMAD.MOV.U32 R0, RZ, RZ, R19 ;  /* 0x000000ffff007224 */ /* 0x000ff600078e0013 */
[----:B------:R-:W-:Y:S09]  /*9a510*/  @!UPT UIADD3 URZ, URZ, URZ, URZ ;  /* 0x0000003f3f3ff290 */ /* 0x000ff2000fffe03f */
[----:B------:R-:W-:Y:S04]  /*9a520*/  STL.64 [R1+0x1400], R8 ;  /* 0x0014000801007387 */ /* 0x000fe80000100a00 */
[----:B------:R0:W-:Y:S04]  /*9a530*/  STL.64 [R1+0x1408], R10 ;  /* 0x0014080a01007387 */ /* 0x0001e80000100a00 */
[----:B0-----:R-:W3:Y:S04]  /*9a540*/  LDL.LU.64 R10, [R1+0x95b8] ;  /* 0x0095b800010a7983 */ /* 0x001ee80000300a00 */
[----:B------:R-:W3:Y:S04]  /*9a550*/  LDL.LU.64 R18, [R1+0x95b0] ;  /* 0x0095b00001127983 */ /* 0x000ee80000300a00 */
[----:B------:R-:W3:Y:S02]  /*9a560*/  LDL.LU.64 R16, [R1+0x95a8] ;  /* 0x0095a80001107983 */ /* 0x000ee40000300a00 */
[----:B---3--:R-:W-:Y:S01]  /*9a570*/  HMMA.16816.F32 R16, R20, R10, R16 ;  /* 0x0000000a1410723c */ /* 0x008fe20000001810 */
[----:B------:R-:W-:Y:S11]  /*9a580*/  IMAD.MOV.U32 R3, RZ, RZ, R11 ;  /* 0x000000ffff037224 */ /* 0x000ff600078e000b */
[----:B------:R-:W-:Y:S11]  /*9a590*/  @!UPT UIADD3 URZ, URZ, URZ, URZ ;  /* 0x0000003f3f3ff290 */ /* 0x000ff6000fffe03f */
[----:B------:R0:W-:Y:S04]  /*9a5a0*/  STL.64 [R1+0x1420], R16 ;  /* 0x0014201001007387 */ /* 0x0001e80000100a00 */
[----:B------:R1:W-:Y:S01]  /*9a5b0*/  STL.64 [R1+0x1428], R18 ;  /* 0x0014281201007387 */ /* 0x0003e20000100a00 */
[----:B0-----:R-:W-:-:S03]  /*9a5c0*/  IMAD.MOV.U32 R16, RZ, RZ, R10 ;  /* 0x000000ffff107224 */ /* 0x001fc600078e000a */
[----:B-1----:R-:W3:Y:S04]  /*9a5d0*/  LDL.LU.64 R18, [R1+0x95a0] ;  /* 0x0095a00001127983 */ /* 0x002ee80000300a00 */
[----:B------:R-:W2:Y:S02]  /*9a5e0*/  LDL.LU.64 R10, [R1+0x9598] ;  /* 0x00959800010a7983 */ /* 0x000ea40000300a00 */
[----:B--2---:R-:W-:Y:S01]  /*9a5f0*/  HMMA.16816.F32 R12, R20, R10, R12 ;  /* 0x0000000a140c723c */ /* 0x004fe2000000180c */
[----:B------:R-:W-:Y:S02]  /*9a600*/  IMAD.MOV.U32 R28, RZ, RZ, R10 ;  /* 0x000000ffff1c7224 */ /* 0x000fe400078e000a */
[----:B------:R-:W-:Y:S11]  /*9a610*/  IMAD.MOV.U32 R17, RZ, RZ, R11 ;  /* 0x000000ffff117224 */ /* 0x000ff600078e000b */
[----:B------:R-:W-:Y:S09]  /*9a620*/  @!UPT UIADD3 URZ, URZ, URZ, URZ ;  /* 0x0000003f3f3ff290 */ /* 0x000ff2000fffe03f */
[----:B------:R-:W-:Y:S04]  /*9a630*/  STL.64 [R1+0x1440], R12 ;  /* 0x0014400c01007387 */ /* 0x000fe80000100a00 */
[----:B------:R0:W-:Y:S04]  /*9a640*/  STL.64 [R1+0x1448], R14 ;  /* 0x0014480e01007387 */ /* 0x0001e80000100a00 */
[----:B0-----:R-:W4:Y:S04]  /*9a650*/  LDL.LU.64 R14, [R1+0x9590] ;  /* 0x00959000010e7983 */ /* 0x001f280000300a00 */
[----:B------:R-:W4:Y:S04]  /*9a660*/  LDL.LU.64 R12, [R1+0x9588] ;  /* 0x00958800010c7983 */ /* 0x000f280000300a00 */
[----:B------:R-:W3:Y:S04]  /*9a670*/  LDL.LU.64 R10, [R1+0x9580] ;  /* 0x00958000010a7983 */ /* 0x000ee80000300a00 */
[----:B------:R-:W3:Y:S01]  /*9a680*/  LDL.LU.64 R8, [R1+0x9578] ;  /* 0x0095780001087983 */ /* 0x000ee20000300a00 */
[----:B------:R-:W-:-:S02]  /*9a690*/  IMAD.MOV.U32 R6, RZ, RZ, R5 ;  /* 0x000000ffff067224 */ /* 0x000fc400078e0005 */
[----:B------:R-:W-:Y:S01]  /*9a6a0*/  IMAD.MOV.U32 R7, RZ, RZ, R4 ;  /* 0x000000ffff077224 */ /* 0x000fe200078e0004 */
[C---:B---3--:R-:W-:Y:S11]  /*9a6b0*/  HMMA.16816.F32 R8, R20.reuse, R18, R8 ;  /* 0x000000121408723c */ /* 0x048ff60000001808 */
[----:B------:R-:W-:Y:S11]  /*9a6c0*/  @!UPT UIADD3 URZ, URZ, URZ, URZ ;  /* 0x0000003f3f3ff290 */ /* 0x000ff6000fffe03f */
[----:B------:R-:W-:Y:S01]  /*9a6d0*/  @!UPT UIADD3 URZ, URZ, URZ, URZ ;  /* 0x0000003f3f3ff290 */ /* 0x000fe2000fffe03f */
[----:B------:R-:W-:Y:S04]  /*9a6e0*/  STL.64 [R1+0x1450], R8 ;  /* 0x0014500801007387 */ /* 0x000fe80000100a00 */
[----:B------:R0:W-:Y:S04]  /*9a6f0*/  STL.64 [R1+0x1458], R10 ;  /* 0x0014580a01007387 */ /* 0x0001e80000100a00 */
[----:B0-----:R-:W2:Y:S04]  /*9a700*/  LDL.LU.64 R10, [R1+0x9570] ;  /* 0x00957000010a7983 */ /* 0x001ea80000300a00 */
[----:B------:R4:W-:Y:S02]  /*9a710*/  STL.64 [R1+0x94b0], R6 ;  /* 0x0094b00601007387 */ /* 0x0009e40000100a00 */
[----:B----4-:R-:W-:Y:S02]  /*9a720*/  HMMA.16816.F32 R4, R20, R26, R12 ;  /* 0x0000001a1404723c */ /* 0x010fe4000000180c */
[----:B------:R-:W-:Y:S01]  /*9a730*/  STL.64 [R1+0x9440], R18 ;  /* 0x0094401201007387 */ /* 0x000fe20000100a00 */
[----:B------:R-:W-:-:S02]  /*9a740*/  IMAD.MOV.U32 R9, RZ, RZ, R26 ;  /* 0x000000ffff097224 */ /* 0x000fc400078e001a */
[----:B------:R-:W-:Y:S01]  /*9a750*/  IMAD.MOV.U32 R8, RZ, RZ, R27 ;  /* 0x000000ffff087224 */ /* 0x000fe200078e001b */
[----:B------:R-:W-:Y:S01]  /*9a760*/  STL.64 [R1+0x9558], R16 ;  /* 0x0095581001007387 */ /* 0x000fe20000100a00 */
[----:B------:R-:W-:Y:S02]  /*9a770*/  IMAD.MOV.U32 R13, RZ, RZ, R22 ;  /* 0x000000ffff0d7224 */ /* 0x000fe400078e0016 */
[----:B------:R-:W-:Y:S02]  /*9a780*/  IMAD.MOV.U32 R12, RZ, RZ, R23 ;  /* 0x000000ffff0c7224 */ /* 0x000fe400078e0017 */
[----:B------:R-:W-:Y:S02]  /*9a790*/  IMAD.MOV.U32 R15, RZ, RZ, R20 ;  /* 0x000000ffff0f7224 */ /* 0x000fe400078e0014 */
[----:B------:R-:W-:-:S10]  /*9a7a0*/  IMAD.MOV.U32 R14, RZ, RZ, R21 ;  /* 0x000000ffff0e7224 */ /* 0x000fd400078e0015 */
[----:B------:R0:W-:Y:S04]  /*9a7b0*/  STL.64 [R1+0x1460], R4 ;  /* 0x0014600401007387 */ /* 0x0001e80000100a00 */
[----:B------:R1:W-:Y:S04]  /*9a7c0*/  STL.64 [R1+0x1468], R6 ;  /* 0x0014680601007387 */ /* 0x0003e80000100a00 */
[----:B------:R-:W3:Y:S04]  /*9a7d0*/  LDL.LU.64 R22, [R1+0x9568] ;  /* 0x0095680001167983 */ /* 0x000ee80000300a00 */
[----:B------:R-:W4:Y:S04]  /*9a7e0*/  LDL.LU.64 R20, [R1+0x9560] ;  /* 0x0095600001147983 */ /* 0x000f280000300a00 */
[----:B--2---:R-:W-:Y:S04]  /*9a7f0*/  STL.64 [R1+0x9550], R10 ;  /* 0x0095500a01007387 */ /* 0x004fe80000100a00 */
[----:B------:R-:W-:Y:S04]  /*9a800*/  STL.64 [R1+0x9548], R8 ;  /* 0x0095480801007387 */ /* 0x000fe80000100a00 */
[----:B0-----:R-:W2:Y:S04]  /*9a810*/  LDL.LU R4, [R1+0x14f0] ;  /* 0x0014f00001047983 */ /* 0x001ea80000300800 */
[----:B------:R-:W2:Y:S04]  /*9a820*/  LDL.LU R5, [R1+0x14f4] ;  /* 0x0014f40001057983 */ /* 0x000ea80000300800 */
[----:B-1----:R-:W2:Y:S04]  /*9a830*/  LDL.LU R6, [R1+0x14f8] ;  /* 0x0014f80001067983 */ /* 0x002ea80000300800 */
[----:B------:R-:W2:Y:S01]  /*9a840*/  LDL.LU R7, [R1+0x14fc] ;  /* 0x0014fc0001077983 */ /* 0x000ea20000300800 */
[----:B---3--:R-:W-:-:S02]  /*9a850*/  IMAD.MOV.U32 R26, RZ, RZ, R23 ;  /* 0x000000ffff1a7224 */ /* 0x008fc400078e0017 */
[----:B------:R-:W-:Y:S01]  /*9a860*/  IMAD.MOV.U32 R27, RZ, RZ, R22 ;  /* 0x000000ffff1b7224 */ /* 0x000fe200078e0016 */
[----:B--2---:R-:W-:Y:S04]  /*9a870*/  STL.64 [R1+0x94c8], R6 ;  /* 0x0094c80601007387 */ /* 0x004fe80000100a00 */
[----:B------:R-:W-:Y:S04]  /*9a880*/  STL.64 [R1+0x94c0], R4 ;  /* 0x0094c00401007387 */ /* 0x000fe80000100a00 */
[----:B------:R4:W-:Y:S02]  /*9a890*/  STL.64 [R1+0x94d0], R26 ;  /* 0x0094d01a01007387 */ /* 0x0009e40000100a00 */
[----:B----4-:R-:W-:-:S02]  /*9a8a0*/  IMAD.MOV.U32 R26, RZ, RZ, R21 ;  /* 0x000000ffff1a7224 */ /* 0x010fc400078e0015 */
[----:B------:R-:W-:-:S05]  /*9a8b0*/  IMAD.MOV.U32 R27, RZ, RZ, R20 ;  /* 0x000000ffff1b7224 */ /* 0x000fca00078e0014 */
[----:B------:R0:W-:Y:S04]  /*9a8c0*/  STL.64 [R1+0x94e8], R26 ;  /* 0x0094e81a01007387 */ /* 0x0001e80000100a00 */
[----:B------:R-:W2:Y:S04]  /*9a8d0*/  LDL.LU R4, [R1+0x14e0] ;  /* 0x0014e00001047983 */ /* 0x000ea80000300800 */
[----:B------:R-:W2:Y:S04]  /*9a8e0*/  LDL.LU R5, [R1+0x14e4] ;  /* 0x0014e40001057983 */ /* 0x000ea80000300800 */
[----:B------:R-:W3:Y:S04]  /*9a8f0*/  LDL.LU R6, [R1+0x14e8] ;  /* 0x0014e80001067983 */ /* 0x000ee80000300800 */
[----:B------:R-:W3:Y:S01]  /*9a900*/  LDL.LU R7, [R1+0x14ec] ;  /* 0x0014ec0001077983 */ /* 0x000ee20000300800 */
[----:B0-----:R-:W-:-:S02]  /*9a910*/  IMAD.MOV.U32 R27, RZ, RZ, R12 ;  /* 0x000000ffff1b7224 */ /* 0x001fc400078e000c */
[----:B------:R-:W-:Y:S02]  /*9a920*/  IMAD.MOV.U32 R26, RZ, RZ, R13 ;  /* 0x000000ffff1a7224 */ /* 0x000fe400078e000d */
        /* <DEDUP_REMOVED lines=12> */
[----:B------:R-:W4:Y:S04]  /*9a9f0*/  LDL.64 R10, [R1+0x748] ;  /* 0x00074800010a7983 */ /* 0x000f280000100a00 */
[----:B------:R-:W2:Y:S04]  /*9aa00*/  LDL.LU R12, [R1+0x14c0] ;  /* 0x0014c000010c7983 */ /* 0x000ea80000300800 */
[----:B------:R-:W2:Y:S04]  /*9aa10*/  LDL.LU R13, [R1+0x14c4] ;  /* 0x0014c400010d7983 */ /* 0x000ea80000300800 */
[----:B------:R-:W2:Y:S04]  /*9aa20*/  LDL.LU R14, [R1+0x14c8] ;  /* 0x0014c800010e7983 */ /* 0x000ea80000300800 */
[----:B------:R-:W2:Y:S04]  /*9aa30*/  LDL.LU R15, [R1+0x14cc] ;  /* 0x0014cc00010f7983 */ /* 0x000ea80000300800 */
[----:B------:R-:W2:Y:S04]  /*9aa40*/  LDL.64 R22, [R1+0x728] ;  /* 0x0007280001167983 */ /* 0x000ea80000100a00 */
[----:B--2---:R0:W-:Y:S04]  /*9aa50*/  STL.64 [R1+0x9540], R22 ;  /* 0x0095401601007387 */ /* 0x0041e80000100a00 */
[----:B------:R-:W2:Y:S04]  /*9aa60*/  LDL.LU R20, [R1+0x1480] ;  /* 0x0014800001147983 */ /* 0x000ea80000300800 */
[----:B------:R-:W2:Y:S04]  /*9aa70*/  LDL.LU R21, [R1+0x1484] ;  /* 0x0014840001157983 */ /* 0x000ea80000300800 */
[----:B0-----:R-:W2:Y:S04]  /*9aa80*/  LDL.LU R22, [R1+0x1488] ;  /* 0x0014880001167983 */ /* 0x001ea80000300800 */
[----:B------:R-:W2:Y:S04]  /*9aa90*/  LDL.LU R23, [R1+0x148c] ;  /* 0x00148c0001177983 */ /* 0x000ea80000300800 */
        /* <DEDUP_REMOVED lines=13> */
[----:B---3--:R-:W-:Y:S04]  /*9ab70*/  STL.64 [R1+0x94f8], R6 ;  /* 0x0094f80601007387 */ /* 0x008fe80000100a00 */
[----:B------:R0:W-:Y:S04]  /*9ab80*/  STL.64 [R1+0x94f0], R4 ;  /* 0x0094f00401007387 */ /* 0x0001e80000100a00 */
[----:B0-----:R-:W3:Y:S04]  /*9ab90*/  LDL.LU R4, [R1+0x14b0] ;  /* 0x0014b00001047983 */ /* 0x001ee80000300800 */
[----:B------:R-:W3:Y:S04]  /*9aba0*/  LDL.LU R5, [R1+0x14b4] ;  /* 0x0014b40001057983 */ /* 0x000ee80000300800 */
[----:B------:R-:W4:Y:S04]  /*9abb0*/  LDL.LU R6, [R1+0x14b8] ;  /* 0x0014b80001067983 */ /* 0x000f280000300800 */
[----:B------:R-:W4:Y:S04]  /*9abc0*/  LDL.LU R7, [R1+0x14bc] ;  /* 0x0014bc0001077983 */ /* 0x000f280000300800 */
[----:B----4-:R0:W-:Y:S04]  /*9abd0*/  STL.64 [R1+0x9508], R6 ;  /* 0x0095080601007387 */ /* 0x0101e80000100a00 */
[----:B---3--:R-:W-:Y:S04]  /*9abe0*/  STL.64 [R1+0x9500], R4 ;  /* 0x0095000401007387 */ /* 0x008fe80000100a00 */
[----:B0-----:R-:W3:Y:S04]  /*9abf0*/  LDL.64 R6, [R1+0x708] ;  /* 0x0007080001067983 */ /* 0x001ee80000100a00 */
[----:B------:R0:W-:Y:S04]  /*9ac00*/  STL.64 [R1+0x1470], R16 ;  /* 0x0014701001007387 */ /* 0x0001e80000100a00 */
[----:B------:R1:W-:Y:S04]  /*9ac10*/  STL.64 [R1+0x1478], R18 ;  /* 0x0014781201007387 */ /* 0x0003e80000100a00 */
[----:B0-----:R-:W4:Y:S01]  /*9ac20*/  LDL.LU.64 R16, [R1+0x9558] ;  /* 0x0095580001107983 */ /* 0x001f220000300a00 */
[----:B-1----:R-:W-:-:S02]  /*9ac30*/  IMAD.MOV.U32 R19, RZ, RZ, R10 ;  /* 0x000000ffff137224 */ /* 0x002fc400078e000a */
[----:B------:R-:W-:Y:S02]  /*9ac40*/  IMAD.MOV.U32 R18, RZ, RZ, R11 ;  /* 0x000000ffff127224 */ /* 0x000fe400078e000b */
[----:B------:R-:W2:Y:S04]  /*9ac50*/  LDL.LU.64 R10, [R1+0x9550] ;  /* 0x00955000010a7983 */ /* 0x000ea80000300a00 */
[----:B------:R-:W2:Y:S04]  /*9ac60*/  LDL.LU.64 R8, [R1+0x9548] ;  /* 0x0095480001087983 */ /* 0x000ea80000300a00 */
[----:B------:R-:W-:Y:S04]  /*9ac70*/  STL.64 [R1+0x9498], R18 ;  /* 0x0094981201007387 */ /* 0x000fe80000100a00 */
[----:B----4-:R0:W-:Y:S04]  /*9ac80*/  STL.64 [R1+0x9490], R16 ;  /* 0x0094901001007387 */ /* 0x0101e80000100a00 */
[----:B0-----:R-:W4:Y:S04]  /*9ac90*/  LDL.LU R16, [R1+0x1500] ;  /* 0x0015000001107983 */ /* 0x001f280000300800 */
[----:B------:R-:W4:Y:S04]  /*9aca0*/  LDL.LU R17, [R1+0x1504] ;  /* 0x0015040001117983 */ /* 0x000f280000300800 */
[----:B------:R-:W3:Y:S04]  /*9acb0*/  LDL.LU R18, [R1+0x1508] ;  /* 0x0015080001127983 */ /* 0x000ee80000300800 */
[----:B------:R-:W3:Y:S01]  /*9acc0*/  LDL.LU R19, [R1+0x150c] ;  /* 0x00150c0001137983 */ /* 0x000ee20000300800 */
[C---:B--2---:R-:W-:Y:S03]  /*9acd0*/  HMMA.16816.F32 R20, R24.reuse, R10, R20 ;  /* 0x0000000a1814723c */ /* 0x044fe60000001814 */
[----:B---3--:R-:W-:Y:S04]  /*9ace0*/  STL.64 [R1+0x94a8], R18 ;  /* 0x0094a81201007387 */ /* 0x008fe80000100a00 */
[----:B----4-:R0:W-:Y:S04]  /*9acf0*/  STL.64 [R1+0x94a0], R16 ;  /* 0x0094a01001007387 */ /* 0x0101e80000100a00 */
[----:B0-----:R-:W2:Y:S04]  /*9ad00*/  LDL.LU.64 R16, [R1+0x540] ;  /* 0x0005400001107983 */ /* 0x001ea80000300a00 */
[----:B------:R-:W2:Y:S08]  /*9ad10*/  LDL.LU.64 R18, [R1+0x548] ;  /* 0x0005480001127983 */ /* 0x000eb00000300a00 */
[----:B------:R-:W-:Y:S04]  /*9ad20*/  STL.64 [R1+0x1480], R20 ;  /* 0x0014801401007387 */ /* 0x000fe80000100a00 */
[----:B------:R0:W-:Y:S04]  /*9ad30*/  STL.64 [R1+0x1488], R22 ;  /* 0x0014881601007387 */ /* 0x0001e80000100a00 */
[----:B0-----:R-:W3:Y:S04]  /*9ad40*/  LDL.LU.64 R22, [R1+0x9540] ;  /* 0x0095400001167983 */ /* 0x001ee80000300a00 */
[----:B------:R0:W-:Y:S01]  /*9ad50*/  STL.64 [R1+0x9408], R10 ;  /* 0x0094080a01007387 */ /* 0x0001e20000100a00 */
[----:B---3--:R-:W-:Y:S01]  /*9ad60*/  HMMA.16816.F32 R12, R24, R22, R12 ;  /* 0x00000016180c723c */ /* 0x008fe2000000180c */
        /* <DEDUP_REMOVED lines=16> */
[----:B------:R-:W4:Y:S04]  /*9ae70*/  LDL.LU R20, [R1+0x1510] ;  /* 0x0015100001147983 */ /* 0x000f280000300800 */
[----:B------:R-:W4:Y:S04]  /*9ae80*/  LDL.LU R21, [R1+0x1514] ;  /* 0x0015140001157983 */ /* 0x000f280000300800 */
[----:B0-----:R-:W4:Y:S04]  /*9ae90*/  LDL.LU R22, [R1+0x1518] ;  /* 0x0015180001167983 */ /* 0x001f280000300800 */
[----:B------:R-:W4:Y:S01]  /*9aea0*/  LDL.LU R23, [R1+0x151c] ;  /* 0x00151c0001177983 */ /* 0x000f220000300800 */
        /* <DEDUP_REMOVED lines=10> */
[----:B---3--:R-:W-:Y:S02]  /*9af50*/  HMMA.16816.F32 R24, R24, R14, R4 ;  /* 0x0000000e1818723c */ /* 0x008fe40000001804 */
[----:B------:R-:W2:Y:S04]  /*9af60*/  LDL.LU.64 R6, [R1+0x94f8] ;  /* 0x0094f80001067983 */ /* 0x000ea80000300a00 */
[----:B------:R-:W2:Y:S11]  /*9af70*/  LDL.LU.64 R4, [R1+0x94f0] ;  /* 0x0094f00001047983 */ /* 0x000eb60000300a00 */
[----:B------:R-:W-:Y:S06]  /*9af80*/  @!UPT UIADD3 URZ, URZ, URZ, URZ ;  /* 0x0000003f3f3ff290 */ /* 0x000fec000fffe03f */
        /* <DEDUP_REMOVED lines=20> */
[----:B--2---:R-:W-:Y:S11]  /*9b0d0*/  HMMA.16816.F32 R4, R16, R26, R4 ;  /* 0x0000001a1004723c */ /* 0x004ff60000001804 */
        /* <DEDUP_REMOVED lines=8> */
[----:B------:R-:W2:Y:S04]  /*9b160*/  LDL.LU.64 R16, [R1+0x94a0] ;  /* 0x0094a00001107983 */ /* 0x000ea80000300a00 */
[----:B------:R0:W-:Y:S04]  /*9b170*/  STL.64 [R1+0x9398], R26 ;  /* 0x0093981a01007387 */ /* 0x0001e80000100a00 */
[----:B0-----:R-:W3:Y:S01]  /*9b180*/  LDL.64 R26, [R1+0x7e8] ;  /* 0x0007e800011a7983 */ /* 0x001ee20000100a00 */
[----:B------:R-:W-:-:S02]  /*9b190*/  IMAD.MOV.U32 R24, RZ, RZ, R15 ;  /* 0x000000ffff187224 */ /* 0x000fc400078e000f */
[----:B------:R-:W-:Y:S01]  /*9b1a0*/  IMAD.MOV.U32 R25, RZ, RZ, R14 ;  /* 0x000000ffff197224 */ /* 0x000fe200078e000e */
[----:B---3--:R0:W-:Y:S02]  /*9b1b0*/  STL.64 [R1+0x93b0], R26 ;  /* 0x0093b01a01007387 */ /* 0x0081e40000100a00 */
[----:B0-----:R-:W-:Y:S02]  /*9b1c0*/  IMAD.MOV.U32 R26, RZ, RZ, R5 ;  /* 0x000000ffff1a7224 */ /* 0x001fe400078e0005 */
[----:B------:R-:W-:-:S07]  /*9b1d0*/  IMAD.MOV.U32 R27, RZ, RZ, R4 ;  /* 0x000000ffff1b7224 */ /* 0x000fce00078e0004 */
[C---:B--2---:R-:W-:Y:S01]  /*9b1e0*/  HMMA.16816.F32 R4, R24.reuse, R6, R16 ;  /* 0x000000061804723c */ /* 0x044fe20000001810 */
[----:B------:R-:W2:Y:S04]  /*9b1f0*/  LDL.LU.64 R18, [R1+0x9498] ;  /* 0x0094980001127983 */ /* 0x000ea80000300a00 */
[----:B------:R-:W3:Y:S11]  /*9b200*/  LDL.LU.64 R16, [R1+0x9490] ;  /* 0x0094900001107983 */ /* 0x000ef60000300a00 */
[----:B------:R-:W-:Y:S07]  /*9b210*/  @!UPT UIADD3 URZ, URZ, URZ, URZ ;  /* 0x0000003f3f3ff290 */ /* 0x000fee000fffe03f */
[----:B------:R-:W-:Y:S04]  /*9b220*/  STL.64 [R1+0x1500], R4 ;  /* 0x0015000401007387 */ /* 0x000fe80000100a00 */
[----:B------:R0:W-:Y:S04]  /*9b230*/  STL.64 [R1+0x1508], R6 ;  /* 0x0015080601007387 */ /* 0x0001e80000100a00 */
[----:B0-----:R-:W4:Y:S01]  /*9b240*/  LDL.LU.64 R6, [R1+0x9488] ;  /* 0x0094880001067983 */ /* 0x001f220000300a00 */
[----:B------:R-:W-:Y:S02]  /*9b250*/  IMAD.MOV.U32 R14, RZ, RZ, R13 ;  /* 0x000000ffff0e7224 */ /* 0x000fe400078e000d */
[----:B------:R-:W-:Y:S01]  /*9b260*/  IMAD.MOV.U32 R15, RZ, RZ, R12 ;  /* 0x000000ffff0f7224 */ /* 0x000fe200078e000c */
[----:B----4-:R-:W-:Y:S01]  /*9b270*/  HMMA.16816.F32 R20, R24, R6, R20 ;  /* 0x000000061814723c */ /* 0x010fe20000001814 */
[----:B------:R0:W-:Y:S04]  /*9b280*/  STL.64 [R1+0x9388], R6 ;  /* 0x0093880601007387 */ /* 0x0001e80000100a00 */
[----:B------:R-:W4:Y:S11]  /*9b290*/  LDL.LU R4, [R1+0x15a0] ;  /* 0x0015a00001047983 */ /* 0x000f360000300800 */
[----:B------:R-:W-:Y:S07]  /*9b2a0*/  @!UPT UIADD3 URZ, URZ, URZ, URZ ;  /* 0x0000003f3f3ff290 */ /* 0x000fee000fffe03f */
[----:B------:R-:W-:Y:S04]  /*9b2b0*/  STL.64 [R1+0x1510], R20 ;  /* 0x0015101401007387 */ /* 0x000fe80000100a00 */
[----:B------:R-:W-:Y:S04]  /*9b2c0*/  STL.64 [R1+0x1518], R22 ;  /* 0x0015181601007387 */ /* 0x000fe80000100a00 */
[----:B------:R-:W4:Y:S04]  /*9b2d0*/  LDL.LU R5, [R1+0x15a4] ;  /* 0x0015a40001057983 */ /* 0x000f280000300800 */
[----:B0-----:R-:W2:Y:S04]  /*9b2e0*/  LDL.LU R6, [R1+0x15a8] ;  /* 0x0015a80001067983 */ /* 0x001ea80000300800 */
[----:B------:R-:W2:Y:S04]  /*9b2f0*/  LDL.LU R7, [R1+0x15ac] ;  /* 0x0015ac0001077983 */ /* 0x000ea80000300800 */
        /* <DEDUP_REMOVED lines=20> */
[----:B------:R-:W-:-:S05]  /*9b440*/  IMAD.MOV.U32 R11, RZ, RZ, R8 ;  /* 0x000000ffff0b7224 */ /* 0x000fca00078e0008 */
[----:B------:R0:W-:Y:S04]  /*9b450*/  STL.64 [R1+0x9438], R10 ;  /* 0x0094380a01007387 */ /* 0x0001e80000100a00 */
[----:B------:R-:W2:Y:S04]  /*9b460*/  LDL.LU R20, [R1+0x1590] ;  /* 0x0015900001147983 */ /* 0x000ea80000300800 */
[----:B------:R-:W2:Y:S04]  /*9b470*/  LDL.LU R21, [R1+0x1594] ;  /* 0x0015940001157983 */ /* 0x000ea80000300800 */
[----:B------:R-:W2:Y:S04]  /*9b480*/  LDL.LU R22, [R1+0x1598] ;  /* 0x0015980001167983 */ /* 0x000ea80000300800 */
[----:B------:R-:W2:Y:S04]  /*9b490*/  LDL.LU R23, [R1+0x159c] ;  /* 0x00159c0001177983 */ /* 0x000ea80000300800 */
[----:B------:R-:W2:Y:S04]  /*9b4a0*/  LDL.LU R8, [R1+0x1550] ;  /* 0x0015500001087983 */ /* 0x000ea80000300800 */
[----:B------:R-:W2:Y:S04]  /*9b4b0*/  LDL.LU R9, [R1+0x1554] ;  /* 0x0015540001097983 */ /* 0x000ea80000300800 */
[----:B0-----:R-:W2:Y:S04]  /*9b4c0*/  LDL.LU R10, [R1+0x1558] ;  /* 0x00155800010a7983 */ /* 0x001ea80000300800 */
[----:B------:R-:W2:Y:S01]  /*9b4d0*/  LDL.LU R11, [R1+0x155c] ;  /* 0x00155c00010b7983 */ /* 0x000ea20000300800 */
[----:B------:R-:W-:-:S02]  /*9b4e0*/  IMAD.MOV.U32 R18, RZ, RZ, R28 ;  /* 0x000000ffff127224 */ /* 0x000fc400078e001c */
[----:B---3--:R-:W-:Y:S01]  /*9b4f0*/  IMAD.MOV.U32 R19, RZ, RZ, R17 ;  /* 0x000000ffff137224 */ /* 0x008fe200078e0011 */
[----:B--2---:R-:W-:Y:S04]  /*9b500*/  STL.64 [R1+0x9450], R10 ;  /* 0x0094500a01007387 */ /* 0x004fe80000100a00 */
[----:B------:R-:W-:Y:S04]  /*9b510*/  STL.64 [R1+0x9448], R8 ;  /* 0x0094480801007387 */ /* 0x000fe80000100a00 */
[----:B------:R0:W-:Y:S02]  /*9b520*/  STL.64 [R1+0x9458], R18 ;  /* 0x0094581201007387 */ /* 0x0001e40000100a00 */
[----:B0-----:R-:W-:-:S02]  /*9b530*/  IMAD.MOV.U32 R18, RZ, RZ, R16 ;  /* 0x000000ffff127224 */ /* 0x001fc400078e0010 */
[----:B------:R-:W-:-:S05]  /*9b540*/  IMAD.MOV.U32 R19, RZ, RZ, R3 ;  /* 0x000000ffff137224 */ /* 0x000fca00078e0003 */
[----:B------:R-:W-:Y:S04]  /*9b550*/  STL.64 [R1+0x9470], R18 ;  /* 0x0094701201007387 */ /* 0x000fe80000100a00 */
[----:B------:R-:W2:Y:S04]  /*9b560*/  LDL.LU R8, [R1+0x1540] ;  /* 0x0015400001087983 */ /* 0x000ea80000300800 */
        /* <DEDUP_REMOVED lines=21> */
[----:B------:R-:W2:Y:S04]  /*9b6c0*/  LDL.LU R12, [R1+0x1650] ;  /* 0x00165000010c7983 */ /* 0x000ea80000300800 */
[----:B------:R-:W2:Y:S04]  /*9b6d0*/  LDL.LU R13, [R1+0x1654] ;  /* 0x00165400010d7983 */ /* 0x000ea80000300800 */
[----:B------:R-:W2:Y:S04]  /*9b6e0*/  LDL.LU R14, [R1+0x1658] ;  /* 0x00165800010e7983 */ /* 0x000ea80000300800 */
[----:B------:R-:W2:Y:S04]  /*9b6f0*/  LDL.LU R15, [R1+0x165c] ;  /* 0x00165c00010f7983 */ /* 0x000ea80000300800 */
[----:B------:R-:W-:Y:S04]  /*9b700*/  STL.64 [R1+0x93a8], R6 ;  /* 0x0093a80601007387 */ /* 0x000fe80000100a00 */
[----:B----4-:R0:W-:Y:S04]  /*9b710*/  STL.64 [R1+0x93a0], R4 ;  /* 0x0093a00401007387 */ /* 0x0101e80000100a00 */
[----:B0-----:R-:W4:Y:S04]  /*9b720*/  LDL.LU R4, [R1+0x15d0] ;  /* 0x0015d00001047983 */ /* 0x001f280000300800 */
[----:B------:R-:W4:Y:S04]  /*9b730*/  LDL.LU R5, [R1+0x15d4] ;  /* 0x0015d40001057983 */ /* 0x000f280000300800 */
[----:B------:R-:W2:Y:S04]  /*9b740*/  LDL.LU R6, [R1+0x15d8] ;  /* 0x0015d80001067983 */ /* 0x000ea80000300800 */
[----:B------:R-:W2:Y:S01]  /*9b750*/  LDL.LU R7, [R1+0x15dc] ;  /* 0x0015dc0001077983 */ /* 0x000ea20000300800 */
[----:B------:R-:W-:-:S02]  /*9b760*/  IMAD.MOV.U32 R18, RZ, RZ, R2 ;  /* 0x000000ffff127224 */ /* 0x000fc400078e0002 */
[----:B------:R-:W-:Y:S01]  /*9b770*/  IMAD.MOV.U32 R19, RZ, RZ, R0 ;  /* 0x000000ffff137224 */ /* 0x000fe200078e0000 */
[----:B--2---:R-:W-:Y:S04]  /*9b780*/  STL.64 [R1+0x93c0], R6 ;  /* 0x0093c00601007387 */ /* 0x004fe80000100a00 */
[----:B----4-:R0:W-:Y:S04]  /*9b790*/  STL.64 [R1+0x93b8], R4 ;  /* 0x0093b80401007387 */ /* 0x0101e80000100a00 */
        /* <DEDUP_REMOVED lines=13> */
[----:B------:R-:W-:Y:S04]  /*9b870*/  STL.64 [R1+0x1520], R16 ;  /* 0x0015201001007387 */ /* 0x000fe80000100a00 */
        /* <DEDUP_REMOVED lines=21> */
[----:B0-----:R-:W3:Y:S04]  /*9b9d0*/  LDL.LU.64 R10, [R1+0x9438] ;  /* 0x00943800010a7983 */ /* 0x001ee80000300a00 */
[----:B------:R0:W-:Y:S04]  /*9b9e0*/  STL.64 [R1+0x9350], R18 ;  /* 0x0093501201007387 */ /* 0x0001e80000100a00 */
[----:B------:R-:W4:Y:S04]  /*9b9f0*/  LDL.64 R16, [R1+0x3f0] ;  /* 0x0003f00001107983 */ /* 0x000f280000100a00 */
[----:B0-----:R-:W4:Y:S01]  /*9ba00*/  LDL.64 R18, [R1+0x3f8] ;  /* 0x0003f80001127983 */ /* 0x001f220000100a00 */
        /* <DEDUP_REMOVED lines=21> */
[----:B0-----:R-:W2:Y:S01]  /*9bb60*/  LDL.64 R10, [R1+0x7d8] ;  /* 0x0007d800010a7983 */ /* 0x001ea20000100a00 */
[C---:B---3--:R-:W-:Y:S03]  /*9bb70*/  HMMA.16816.F32 R20, R24.reuse, R22, R12 ;  /* 0x000000161814723c */ /* 0x048fe6000000180c */
[----:B------:R-:W3:Y:S04]  /*9bb80*/  LDL.LU.64 R14, [R1+0x93f8] ;  /* 0x0093f800010e7983 */ /* 0x000ee80000300a00 */
[----:B------:R-:W3:Y:S11]  /*9bb90*/  LDL.LU.64 R12, [R1+0x93f0] ;  /* 0x0093f000010c7983 */ /* 0x000ef60000300a00 */
[----:B------:R-:W-:Y:S05]  /*9bba0*/  @!UPT UIADD3 URZ, URZ, URZ, URZ ;  /* 0x0000003f3f3ff290 */ /* 0x000fea000fffe03f */
        /* <DEDUP_REMOVED lines=22> */
[----:B------:R-:W4:Y:S04]  /*9bd10*/  LDL.LU.64 R6, [R1+0x93c0] ;  /* 0x0093c00001067983 */ /* 0x000f280000300a00 */
[----:B------:R-:W4:Y:S11]  /*9bd20*/  LDL.LU.64 R4, [R1+0x93b8] ;  /* 0x0093b80001047983 */ /* 0x000f360000300a00 */
[----:B------:R-:W-:Y:S06]  /*9bd30*/  @!UPT UIADD3 URZ, URZ, URZ, URZ ;  /* 0x0000003f3f3ff290 */ /* 0x000fec000fffe03f */
[----:B------:R-:W-:Y:S04]  /*9bd40*/  STL.64 [R1+0x1720], R24 ;  /* 0x0017201801007387 */ /* 0x000fe80000100a00 */
[----:B------:R0:W-:Y:S04]  /*9bd50*/  STL.64 [R1+0x1728], R26 ;  /* 0x0017281a01007387 */ /* 0x0001e80000100a00 */
[----:B0-----:R-:W4:Y:S02]  /*9bd60*/  LDL.LU.64 R26, [R1+0x93b0] ;  /* 0x0093b000011a7983 */ /* 0x001f240000300a00 */
[----:B----4-:R-:W-:Y:S01]  /*9bd70*/  HMMA.16816.F32 R4, R16, R26, R4 ;  /* 0x0000001a1004723c */ /* 0x010fe20000001804 */
[----:B------:R-:W-:-:S02]  /*9bd80*/  IMAD.MOV.U32 R2, RZ, RZ, R26 ;  /* 0x000000ffff027224 */ /* 0x000fc400078e001a */
[----:B------:R-:W-:Y:S11]  /*9bd90*/  IMAD.MOV.U32 R0, RZ, RZ, R27 ;  /* 0x000000ffff007224 */ /* 0x000ff600078e001b */
[----:B------:R-:W-:Y:S09]  /*9bda0*/  @!UPT UIADD3 URZ, URZ, URZ, URZ ;  /* 0x0000003f3f3ff290 */ /* 0x000ff2000fffe03f */
[----:B------:R-:W-:Y:S04]  /*9bdb0*/  STL.64 [R1+0x1710], R4 ;  /* 0x0017100401007387 */ /* 0x000fe80000100a00 */
[----:B------:R0:W-:Y:S04]  /*9bdc0*/  STL.64 [R1+0x1718], R6 ;  /* 0x0017180601007387 */ /* 0x0001e80000100a00 */
[----:B0-----:R-:W2:Y:S04]  /*9bdd0*/  LDL.LU.64 R6, [R1+0x93a8] ;  /* 0x0093a80001067983 */ /* 0x001ea80000300a00 */
[----:B------:R-:W2:Y:S04]  /*9bde0*/  LDL.LU.64 R4, [R1+0x93a0] ;  /* 0x0093a00001047983 */ /* 0x000ea80000300a00 */
[----:B------:R-:W2:Y:S01]  /*9bdf0*/  LDL.LU.64 R26, [R1+0x9398] ;  /* 0x00939800011a7983 */ /* 0x000ea20000300a00 */
[----:B---3--:R-:W-:Y:S01]  /*9be00*/  HMMA.16816.F32 R20, R16, R10, R20 ;  /* 0x0000000a1014723c */ /* 0x008fe20000001814 */
[----:B------:R-:W-:-:S02]  /*9be10*/  IMAD.MOV.U32 R12, RZ, RZ, R10 ;  /* 0x000000ffff0c7224 */ /* 0x000fc400078e000a */
[----:B------:R-:W-:Y:S02]  /*9be20*/  IMAD.MOV.U32 R3, RZ, RZ, R11 ;  /* 0x000000ffff037224 */ /* 0x000fe400078e000b */
[----:B------:R-:W-:Y:S02]  /*9be30*/  IMAD.MOV.U32 R24, RZ, RZ, R16 ;  /* 0x000000ffff187224 */ /* 0x000fe400078e0010 */
[----:B------:R-:W-:Y:S11]  /*9be40*/  IMAD.MOV.U32 R25, RZ, RZ, R17 ;  /* 0x000000ffff197224 */ /* 0x000ff600078e0011 */
[----:B------:R-:W-:Y:S05]  /*9be50*/  @!UPT UIADD3 URZ, URZ, URZ, URZ ;  /* 0x0000003f3f3ff290 */ /* 0x000fea000fffe03f */
[----:B------:R-:W-:Y:S04]  /*9be60*/  STL.64 [R1+0x1700], R20 ;  /* 0x0017001401007387 */ /* 0x000fe80000100a00 */
[----:B------:R-:W-:Y:S04]  /*9be70*/  STL.64 [R1+0x1708], R22 ;  /* 0x0017081601007387 */ /* 0x000fe80000100a00 */
[----:B------:R-:W-:Y:S04]  /*9be80*/  STL.64 [R1+0x9348], R14 ;  /* 0x0093480e01007387 */ /* 0x000fe80000100a00 */
[----:B------:R-:W-:Y:S01]  /*9be90*/  STL [R1+0x9344], R12 ;  /* 0x0093440c01007387 */ /* 0x000fe20000100800 */
[----:B--2---:R-:W-:Y:S11]  /*9bea0*/  HMMA.16816.F32 R4, R16, R26, R4 ;  /* 0x0000001a1004723c */ /* 0x004ff60000001804 */
[----:B------:R-:W-:Y:S11]  /*9beb0*/  @!UPT UIADD3 URZ, URZ, URZ, URZ ;  /* 0x0000003f3f3ff290 */ /* 0x000ff6000fffe03f */
[----:B------:R-:W-:Y:S01]  /*9bec0*/  @!UPT UIADD3 URZ, URZ, URZ, URZ ;  /* 0x0000003f3f3ff290 */ /* 0x000fe2000fffe03f */
[----:B------:R-:W-:Y:S04]  /*9bed0*/  STL.64 [R1+0x16f0], R4 ;  /* 0x0016f00401007387 */ /* 0x000fe80000100a00 */
[----:B------:R0:W-:Y:S04]  /*9bee0*/  STL.64 [R1+0x16f8], R6 ;  /* 0x0016f80601007387 */ /* 0x0001e80000100a00 */
[----:B0-----:R-:W2:Y:S04]  /*9bef0*/  LDL.64 R6, [R1+0x7b8] ;  /* 0x0007b80001067983 */ /* 0x001ea80000100a00 */
[----:B------:R-:W3:Y:S04]  /*9bf00*/  LDL.LU R8, [R1+0x13b0] ;  /* 0x0013b00001087983 */ /* 0x000ee80000300800 */
[----:B------:R-:W3:Y:S04]  /*9bf10*/  LDL.LU R9, [R1+0x13b4] ;  /* 0x0013b40001097983 */ /* 0x000ee80000300800 */
[----:B------:R-:W4:Y:S04]  /*9bf20*/  LDL.LU R10, [R1+0x13b8] ;  /* 0x0013b800010a7983 */ /* 0x000f280000300800 */
[----:B------:R-:W4:Y:S04]  /*9bf30*/  LDL.LU R11, [R1+0x13bc] ;  /* 0x0013bc00010b7983 */ /* 0x000f280000300800 */
[----:B------:R-:W2:Y:S04]  /*9bf40*/  LDL.LU R20, [R1+0x1580] ;  /* 0x0015800001147983 */ /* 0x000ea80000300800 */
[----:B------:R-:W2:Y:S01]  /*9bf50*/  LDL.LU R21, [R1+0x1584] ;  /* 0x0015840001157983 */ /* 0x000ea20000300800 */
[----:B------:R-:W-:-:S03]  /*9bf60*/  IMAD.MOV.U32 R5, RZ, RZ, R18 ;  /* 0x000000ffff057224 */ /* 0x000fc600078e0012 */
[----:B------:R-:W2:Y:S01]  /*9bf70*/  LDL.LU R22, [R1+0x1588] ;  /* 0x0015880001167983 */ /* 0x000ea20000300800 */
[----:B------:R-:W-:-:S03]  /*9bf80*/  IMAD.MOV.U32 R4, RZ, RZ, R19 ;  /* 0x000000ffff047224 */ /* 0x000fc600078e0013 */
[----:B------:R-:W2:Y:S04]  /*9bf90*/  LDL.LU R23, [R1+0x158c] ;  /* 0x00158c0001177983 */ /* 0x000ea80000300800 */
[----:B------:R-:W2:Y:S04]  /*9bfa0*/  LDL.LU R16, [R1+0x1410] ;  /* 0x0014100001107983 */ /* 0x000ea80000300800 */
[----:B------:R-:W2:Y:S04]  /*9bfb0*/  LDL.LU R17, [R1+0x1414] ;  /* 0x0014140001117983 */ /* 0x000ea80000300800 */
[----:B------:R-:W2:Y:S04]  /*9bfc0*/  LDL.LU R18, [R1+0x1418] ;  /* 0x0014180001127983 */ /* 0x000ea80000300800 */
[----:B------:R-:W2:Y:S04]  /*9bfd0*/  LDL.LU R19, [R1+0x141c] ;  /* 0x00141c0001137983 */ /* 0x000ea80000300800 */
[----:B--2---:R0:W-:Y:S04]  /*9bfe0*/  STL.64 [R1+0x9360], R18 ;  /* 0x0093601201007387 */ /* 0x0041e80000100a00 */
[----:B------:R1:W-:Y:S04]  /*9bff0*/  STL.64 [R1+0x9358], R16 ;  /* 0x0093581001007387 */ /* 0x0003e80000100a00 */
[----:B0-----:R-:W2:Y:S04]  /*9c000*/  LDL.64 R18, [R1+0x798] ;  /* 0x0007980001127983 */ /* 0x001ea80000100a00 */
[----:B--2---:R0:W-:Y:S04]  /*9c010*/  STL.64 [R1+0x9380], R18 ;  /* 0x0093801201007387 */ /* 0x0041e80000100a00 */
[----:B-1----:R-:W2:Y:S04]  /*9c020*/  LDL.LU R16, [R1+0x1560] ;  /* 0x0015600001107983 */ /* 0x002ea80000300800 */
[----:B------:R-:W2:Y:S04]  /*9c030*/  LDL.LU R17, [R1+0x1564] ;  /* 0x0015640001117983 */ /* 0x000ea80000300800 */
[----:B0-----:R-:W2:Y:S04]  /*9c040*/  LDL.LU R18, [R1+0x1568] ;  /* 0x0015680001127983 */ /* 0x001ea80000300800 */
[----:B------:R-:W2:Y:S04]  /*9c050*/  LDL.LU R19, [R1+0x156c] ;  /* 0x00156c0001137983 */ /* 0x000ea80000300800 */
[----:B------:R-:W2:Y:S04]  /*9c060*/  LDL.64 R14, [R1+0x788] ;  /* 0x00078800010e7983 */ /* 0x000ea80000100a00 */
[----:B--2---:R0:W-:Y:S04]  /*9c070*/  STL.64 [R1+0x9378], R14 ;  /* 0x0093780e01007387 */ /* 0x0041e80000100a00 */
[----:B------:R-:W2:Y:S04]  /*9c080*/  LDL.LU R12, [R1+0x1430] ;  /* 0x00143000010c7983 */ /* 0x000ea80000300800 */
[----:B------:R-:W2:Y:S04]  /*9c090*/  LDL.LU R13, [R1+0x1434] ;  /* 0x00143400010d7983 */ /* 0x000ea80000300800 */
[----:B0-----:R-:W2:Y:S04]  /*9c0a0*/  LDL.LU R14, [R1+0x1438] ;  /* 0x00143800010e7983 */ /* 0x001ea80000300800 */
[----:B------:R-:W2:Y:S04]  /*9c0b0*/  LDL.LU R15, [R1+0x143c] ;  /* 0x00143c00010f7983 */ /* 0x000ea80000300800 */
[----:B----4-:R-:W-:Y:S04]  /*9c0c0*/  STL.64 [R1+0x9328], R10 ;  /* 0x0093280a01007387 */ /* 0x010fe80000100a00 */
[----:B---3--:R0:W-:Y:S04]  /*9c0d0*/  STL.64 [R1+0x9320], R8 ;  /* 0x0093200801007387 */ /* 0x0081e80000100a00 */
[----:B0-----:R-:W3:Y:S04]  /*9c0e0*/  LDL.LU R8, [R1+0x13d0] ;  /* 0x0013d00001087983 */ /* 0x001ee80000300800 */
[----:B------:R-:W3:Y:S04]  /*9c0f0*/  LDL.LU R9, [R1+0x13d4] ;  /* 0x0013d40001097983 */ /* 0x000ee80000300800 */
[----:B------:R-:W4:Y:S04]  /*9c100*/  LDL.LU R10, [R1+0x13d8] ;  /* 0x0013d800010a7983 */ /* 0x000f280000300800 */
[----:B------:R-:W4:Y:S04]  /*9c110*/  LDL.LU R11, [R1+0x13dc] ;  /* 0x0013dc00010b7983 */ /* 0x000f280000300800 */
[----:B----4-:R0:W-:Y:S04]  /*9c120*/  STL.64 [R1+0x9338], R10 ;  /* 0x0093380a01007387 */ /* 0x0101e80000100a00 */
[----:B---3--:R-:W-:Y:S04]  /*9c130*/  STL.64 [R1+0x9330], R8 ;  /* 0x0093300801007387 */ /* 0x008fe80000100a00 */
[----:B0-----:R-:W3:Y:S04]  /*9c140*/  LDL.64 R10, [R1+0x778] ;  /* 0x00077800010a7983 */ /* 0x001ee80000100a00 */
[----:B------:R0:W-:Y:S02]  /*9c150*/  STL.64 [R1+0x9310], R26 ;  /* 0x0093101a01007387 */ /* 0x0001e40000100a00 */
[----:B0-----:R-:W-:-:S02]  /*9c160*/  IMAD.MOV.U32 R26, RZ, RZ, R5 ;  /* 0x000000ffff1a7224 */ /* 0x001fc400078e0005 */
[----:B------:R-:W-:-:S07]  /*9c170*/  IMAD.MOV.U32 R27, RZ, RZ, R4 ;  /* 0x000000ffff1b7224 */ /* 0x000fce00078e0004 */
[----:B------:R-:W-:Y:S01]  /*9c180*/  HMMA.16816.F32 R24, R24, R6, R20 ;  /* 0x000000061818723c */ /* 0x000fe20000001814 */
[----:B------:R-:W4:Y:S06]  /*9c190*/  LDL.LU.64 R22, [R1+0x9390] ;  /* 0x0093900001167983 */ /* 0x000f2c0000300a00 */
[----:B------:R-:W-:Y:S11]  /*9c1a0*/  IMAD.MOV.U32 R21, RZ, RZ, R7 ;  /* 0x000000ffff157224 */ /* 0x000ff600078e0007 */
[----:B------:R-:W-:Y:S05]  /*9c1b0*/  @!UPT UIADD3 URZ, URZ, URZ, URZ ;  /* 0x0000003f3f3ff290 */ /* 0x000fea000fffe03f */
[----:B------:R0:W-:Y:S04]  /*9c1c0*/  STL.64 [R1+0x16e0], R24 ;  /* 0x0016e01801007387 */ /* 0x0001e80000100a00 */
[----:B------:R-:W-:Y:S01]  /*9c1d0*/  STL.64 [R1+0x16e8], R26 ;  /* 0x0016e81a01007387 */ /* 0x000fe20000100a00 */
[----:B0-----:R-:W-:-:S03]  /*9c1e0*/  IMAD.MOV.U32 R24, RZ, RZ, R6 ;  /* 0x000000ffff187224 */ /* 0x001fc600078e0006 */
[----:B------:R-:W2:Y:S04]  /*9c1f0*/  LDL.LU.64 R6, [R1+0x9388] ;  /* 0x0093880001067983 */ /* 0x000ea80000300a00 */
[----:B----4-:R-:W-:Y:S04]  /*9c200*/  STL.64 [R1+0x9370], R22 ;  /* 0x0093701601007387 */ /* 0x010fe80000100a00 */
[----:B------:R0:W-:Y:S04]  /*9c210*/  STL [R1+0x9368], R21 ;  /* 0x0093681501007387 */ /* 0x0001e80000100800 */
[----:B0-----:R-:W2:Y:S04]  /*9c220*/  LDL.LU.64 R20, [R1+0x3f0] ;  /* 0x0003f00001147983 */ /* 0x001ea80000300a00 */
[----:B------:R-:W2:Y:S04]  /*9c230*/  LDL.LU.64 R22, [R1+0x3f8] ;  /* 0x0003f80001167983 */ /* 0x000ea80000300a00 */
[----:B------:R0:W-:Y:S04]  /*9c240*/  STL [R1+0x9340], R24 ;  /* 0x0093401801007387 */ /* 0x0001e80000100800 */
        /* <DEDUP_REMOVED lines=16> */
[----:B------:R0:W-:Y:S04]  /*9c350*/  STL.64 [R1+0x16c0], R12 ;  /* 0x0016c00c01007387 */ /* 0x0001e80000100a00 */
[----:B------:R1:W-:Y:S01]  /*9c360*/  STL.64 [R1+0x16c8], R14 ;  /* 0x0016c80e01007387 */ /* 0x0003e20000100a00 */
[----:B0-----:R-:W-:-:S03]  /*9c370*/  IMAD.MOV.U32 R12, RZ, RZ, R21 ;  /* 0x000000ffff0c7224 */ /* 0x001fc600078e0015 */
[----:B-1----:R-:W2:Y:S04]  /*9c380*/  LDL.LU.64 R14, [R1+0x9378] ;  /* 0x00937800010e7983 */ /* 0x002ea80000300a00 */
[----:B------:R-:W4:Y:S04]  /*9c390*/  LDL.LU.64 R22, [R1+0x9370] ;  /* 0x0093700001167983 */ /* 0x000f280000300a00 */
[----:B------:R-:W2:Y:S04]  /*9c3a0*/  LDL.LU R21, [R1+0x9368] ;  /* 0x0093680001157983 */ /* 0x000ea80000300800 */
[----:B------:R-:W2:Y:S04]  /*9c3b0*/  LDL.LU.64 R18, [R1+0x9360] ;  /* 0x0093600001127983 */ /* 0x000ea80000300a00 */
[----:B------:R-:W2:Y:S04]  /*9c3c0*/  LDL.LU.64 R16, [R1+0x9358] ;  /* 0x0093580001107983 */ /* 0x000ea80000300a00 */
[----:B------:R-:W-:Y:S04]  /*9c3d0*/  STL.64 [R1+0x9230], R6 ;  /* 0x0092300601007387 */ /* 0x000fe80000100a00 */
[----:B------:R0:W-:Y:S04]  /*9c3e0*/  STL.64 [R1+0x9228], R4 ;  /* 0x0092280401007387 */ /* 0x0001e80000100a00 */
[----:B0-----:R-:W2:Y:S04]  /*9c3f0*/  LDL.LU.64 R4, [R1+0x2a0] ;  /* 0x0002a00001047983 */ /* 0x001ea80000300a00 */
[----:B------:R-:W2:Y:S01]  /*9c400*/  LDL.LU.64 R6, [R1+0x2a8] ;  /* 0x0002a80001067983 */ /* 0x000ea20000300a00 */
[----:B------:R-:W-:-:S03]  /*9c410*/  IMAD.MOV.U32 R13, RZ, RZ, R20 ;  /* 0x000000ffff0d7224 */ /* 0x000fc600078e0014 */
[----:B--2---:R0:W-:Y:S04]  /*9c420*/  STL.64 [R1+0x9298], R6 ;  /* 0x0092980601007387 */ /* 0x0041e80000100a00 */
[----:B------:R1:W-:Y:S01]  /*9c430*/  STL.64 [R1+0x9290], R4 ;  /* 0x0092900401007387 */ /* 0x0003e20000100a00 */
[----:B0-----:R-:W-:Y:S02]  /*9c440*/  IMAD.MOV.U32 R6, RZ, RZ, R9 ;  /* 0x000000ffff067224 */ /* 0x001fe400078e0009 */
[----:B------:R-:W-:Y:S02]  /*9c450*/  IMAD.MOV.U32 R7, RZ, RZ, R8 ;  /* 0x000000ffff077224 */ /* 0x000fe400078e0008 */
[----:B-1----:R-:W-:Y:S02]  /*9c460*/  IMAD.MOV.U32 R4, RZ, RZ, R13 ;  /* 0x000000ffff047224 */ /* 0x002fe400078e000d */
[----:B------:R-:W-:-:S07]  /*9c470*/  IMAD.MOV.U32 R5, RZ, RZ, R12 ;  /* 0x000000ffff057224 */ /* 0x000fce00078e000c */
[----:B------:R-:W-:Y:S01]  /*9c480*/  HMMA.16816.F32 R16, R4, R14, R16 ;  /* 0x0000000e0410723c */ /* 0x000fe20000001810 */
[----:B------:R-:W-:Y:S11]  /*9c490*/  IMAD.MOV.U32 R13, RZ, RZ, R15 ;  /* 0x000000ffff0d7224 */ /* 0x000ff600078e000f */
[----:B------:R-:W-:Y:S11]  /*9c4a0*/  @!UPT UIADD3 URZ, URZ, URZ, URZ ;  /* 0x0000003f3f3ff290 */ /* 0x000ff6000fffe03f */
[----:B------:R0:W-:Y:S04]  /*9c4b0*/  STL.64 [R1+0x16b0], R16 ;  /* 0x0016b01001007387 */ /* 0x0001e80000100a00 */
[----:B------:R1:W-:Y:S01]  /*9c4c0*/  STL.64 [R1+0x16b8], R18 ;  /* 0x0016b81201007387 */ /* 0x0003e20000100a00 */
[----:B0-----:R-:W-:-:S03]  /*9c4d0*/  IMAD.MOV.U32 R16, RZ, RZ, R14 ;  /* 0x000000ffff107224 */ /* 0x001fc600078e000e */
[----:B-1----:R-:W2:Y:S04]  /*9c4e0*/  LDL.LU.64 R18, [R1+0x9350] ;  /* 0x0093500001127983 */ /* 0x002ea80000300a00 */
[----:B------:R-:W2:Y:S01]  /*9c4f0*/  LDL.LU.64 R14, [R1+0x9348] ;  /* 0x00934800010e7983 */ /* 0x000ea20000300a00 */
[C---:B---3--:R-:W-:Y:S03]  /*9c500*/  HMMA.16816.F32 R24, R4.reuse, R10, R24 ;  /* 0x0000000a0418723c */ /* 0x048fe60000001818 */
[----:B------:R-:W3:Y:S01]  /*9c510*/  LDL.LU R12, [R1+0x9344] ;  /* 0x00934400010c7983 */ /* 0x000ee20000300800 */
[----:B------:R-:W-:Y:S02]  /*9c520*/  IMAD.MOV.U32 R20, RZ, RZ, R10 ;  /* 0x000000ffff147224 */ /* 0x000fe400078e000a */
[----:B------:R-:W-:Y:S01]  /*9c530*/  IMAD.MOV.U32 R17, RZ, RZ, R11 ;  /* 0x000000ffff117224 */ /* 0x000fe200078e000b */
[----:B--2---:R-:W-:Y:S04]  /*9c540*/  STL.64 [R1+0x92c0], R14 ;  /* 0x0092c00e01007387 */ /* 0x004fe80000100a00 */
[----:B------:R-:W-:Y:S11]  /*9c550*/  STL [R1+0x92b8], R13 ;  /* 0x0092b80d01007387 */ /* 0x000ff60000100800 */
[----:B------:R-:W-:Y:S01]  /*9c560*/  @!UPT UIADD3 URZ, URZ, URZ, URZ ;  /* 0x0000003f3f3ff290 */ /* 0x000fe2000fffe03f */
[----:B------:R0:W-:Y:S04]  /*9c570*/  STL.64 [R1+0x16a0], R24 ;  /* 0x0016a01801007387 */ /* 0x0001e80000100a00 */
[----:B------:R-:W-:Y:S04]  /*9c580*/  STL.64 [R1+0x16a8], R26 ;  /* 0x0016a81a01007387 */ /* 0x000fe80000100a00 */
[----:B0-----:R-:W2:Y:S04]  /*9c590*/  LDL.LU R24, [R1+0x9340] ;  /* 0x0093400001187983 */ /* 0x001ea80000300800 */
[----:B------:R-:W2:Y:S04]  /*9c5a0*/  LDL.LU.64 R10, [R1+0x9338] ;  /* 0x00933800010a7983 */ /* 0x000ea80000300a00 */
[----:B------:R-:W2:Y:S04]  /*9c5b0*/  LDL.LU.64 R8, [R1+0x9330] ;  /* 0x0093300001087983 */ /* 0x000ea80000300a00 */
[----:B----4-:R-:W-:Y:S04]  /*9c5c0*/  STL.64 [R1+0x92e0], R22 ;  /* 0x0092e01601007387 */ /* 0x010fe80000100a00 */
[----:B------:R-:W-:Y:S01]  /*9c5d0*/  STL [R1+0x92d8], R20 ;  /* 0x0092d81401007387 */ /* 0x000fe20000100800 */
        /* <DEDUP_REMOVED lines=8> */
[----:B------:R-:W-:Y:S04]  /*9c660*/  STL.64 [R1+0x9220], R16 ;  /* 0x0092201001007387 */ /* 0x000fe80000100a00 */
[----:B0-----:R-:W2:Y:S02]  /*9c670*/  LDL.64 R18, [R1+0x758] ;  /* 0x0007580001127983 */ /* 0x001ea40000100a00 */
[----:B--2---:R-:W-:Y:S11]  /*9c680*/  HMMA.16816.F32 R8, R4, R18, R8 ;  /* 0x000000120408723c */ /* 0x004ff60000001808 */
[----:B------:R-:W-:Y:S11]  /*9c690*/  @!UPT UIADD3 URZ, URZ, URZ, URZ ;  /* 0x0000003f3f3ff290 */ /* 0x000ff6000fffe03f */
[----:B------:R-:W-:Y:S01]  /*9c6a0*/  @!UPT UIADD3 URZ, URZ, URZ, URZ ;  /* 0x0000003f3f3ff290 */ /* 0x000fe2000fffe03f */
[----:B------:R-:W-:Y:S04]  /*9c6b0*/  STL.64 [R1+0x1680], R8 ;  /* 0x0016800801007387 */ /* 0x000fe80000100a00 */
[----:B------:R0:W-:Y:S04]  /*9c6c0*/  STL.64 [R1+0x1688], R10 ;  /* 0x0016880a01007387 */ /* 0x0001e80000100a00 */
[----:B0-----:R-:W2:Y:S01]  /*9c6d0*/  LDL.LU.64 R10, [R1+0x9318] ;  /* 0x00931800010a7983 */ /* 0x001ea20000300a00 */
[----:B------:R-:W-:Y:S02]  /*9c6e0*/  IMAD.MOV.U32 R9, RZ, RZ, R18 ;  /* 0x000000ffff097224 */ /* 0x000fe400078e0012 */
[----:B------:R-:W-:Y:S01]  /*9c6f0*/  IMAD.MOV.U32 R8, RZ, RZ, R19 ;  /* 0x000000ffff087224 */ /* 0x000fe200078e0013 */
[----:B--2---:R-:W-:Y:S04]  /*9c700*/  STL.64 [R1+0x9308], R10 ;  /* 0x0093080a01007387 */ /* 0x004fe80000100a00 */
[----:B------:R-:W-:Y:S04]  /*9c710*/  STL.64 [R1+0x9300], R8 ;  /* 0x0093000801007387 */ /* 0x000fe80000100a00 */
[----:B------:R-:W2:Y:S04]  /*9c720*/  LDL.LU R16, [R1+0xda0] ;  /* 0x000da00001107983 */ /* 0x000ea80000300800 */
[----:B------:R-:W2:Y:S04]  /*9c730*/  LDL.LU R17, [R1+0xda4] ;  /* 0x000da40001117983 */ /* 0x000ea80000300800 */
[----:B------:R-:W4:Y:S04]  /*9c740*/  LDL.LU R18, [R1+0xda8] ;  /* 0x000da80001127983 */ /* 0x000f280000300800 */
[----:B------:R-:W4:Y:S04]  /*9c750*/  LDL.LU R19, [R1+0xdac] ;  /* 0x000dac0001137983 */ /* 0x000f280000300800 */
[----:B----4-:R0:W-:Y:S04]  /*9c760*/  STL.64 [R1+0x9240], R18 ;  /* 0x0092401201007387 */ /* 0x0101e80000100a00 */
[----:B--2---:R1:W-:Y:S01]  /*9c770*/  STL.64 [R1+0x9238], R16 ;  /* 0x0092381001007387 */ /* 0x0043e20000100a00 */
[----:B0-----:R-:W-:-:S02]  /*9c780*/  IMAD.MOV.U32 R18, RZ, RZ, R24 ;  /* 0x000000ffff127224 */ /* 0x001fc400078e0018 */
[----:B------:R-:W-:-:S05]  /*9c790*/  IMAD.MOV.U32 R19, RZ, RZ, R21 ;  /* 0x000000ffff137224 */ /* 0x000fca00078e0015 */
[----:B------:R0:W-:Y:S04]  /*9c7a0*/  STL.64 [R1+0x9250], R18 ;  /* 0x0092501201007387 */ /* 0x0001e80000100a00 */
[----:B-1----:R-:W2:Y:S04]  /*9c7b0*/  LDL.LU R16, [R1+0xdc0] ;  /* 0x000dc00001107983 */ /* 0x002ea80000300800 */
[----:B------:R-:W2:Y:S04]  /*9c7c0*/  LDL.LU R17, [R1+0xdc4] ;  /* 0x000dc40001117983 */ /* 0x000ea80000300800 */
[----:B0-----:R-:W4:Y:S04]  /*9c7d0*/  LDL.LU R18, [R1+0xdc8] ;  /* 0x000dc80001127983 */ /* 0x001f280000300800 */
[----:B------:R-:W4:Y:S04]  /*9c7e0*/  LDL.LU R19, [R1+0xdcc] ;  /* 0x000dcc0001137983 */ /* 0x000f280000300800 */
[----:B----4-:R3:W-:Y:S04]  /*9c7f0*/  STL.64 [R1+0x9260], R18 ;  /* 0x0092601201007387 */ /* 0x0107e80000100a00 */
[----:B--2---:R-:W-:Y:S01]  /*9c800*/  STL.64 [R1+0x9258], R16 ;  /* 0x0092581001007387 */ /* 0x004fe20000100a00 */
[----:B---3--:R-:W-:-:S02]  /*9c810*/  IMAD.MOV.U32 R18, RZ, RZ, R12 ;  /* 0x000000ffff127224 */ /* 0x008fc400078e000c */
[----:B------:R-:W-:-:S05]  /*9c820*/  IMAD.MOV.U32 R19, RZ, RZ, R3 ;  /* 0x000000ffff137224 */ /* 0x000fca00078e0003 */
[----:B------:R0:W-:Y:S04]  /*9c830*/  STL.64 [R1+0x9278], R18 ;  /* 0x0092781201007387 */ /* 0x0001e80000100a00 */
[----:B------:R-:W2:Y:S04]  /*9c840*/  LDL.LU R24, [R1+0x1390] ;  /* 0x0013900001187983 */ /* 0x000ea80000300800 */
[----:B------:R-:W2:Y:S01]  /*9c850*/  LDL.LU R25, [R1+0x1394] ;  /* 0x0013940001197983 */ /* 0x000ea20000300800 */
[----:B0-----:R-:W-:-:S03]  /*9c860*/  IMAD.MOV.U32 R18, RZ, RZ, R2 ;  /* 0x000000ffff127224 */ /* 0x001fc600078e0002 */
[----:B------:R-:W2:Y:S01]  /*9c870*/  LDL.LU R26, [R1+0x1398] ;  /* 0x00139800011a7983 */ /* 0x000ea20000300800 */
[----:B------:R-:W-:-:S03]  /*9c880*/  IMAD.MOV.U32 R19, RZ, RZ, R0 ;  /* 0x000000ffff137224 */ /* 0x000fc600078e0000 */
[----:B------:R-:W2:Y:S04]  /*9c890*/  LDL.LU R27, [R1+0x139c] ;  /* 0x00139c00011b7983 */ /* 0x000ea80000300800 */
[----:B------:R-:W2:Y:S04]  /*9c8a0*/  LDL.64 R10, [R1+0x748] ;  /* 0x00074800010a7983 */ /* 0x000ea80000100a00 */
[----:B------:R0:W-:Y:S04]  /*9c8b0*/  STL.64 [R1+0x92a0], R18 ;  /* 0x0092a01201007387 */ /* 0x0001e80000100a00 */
[----:B------:R-:W3:Y:S04]  /*9c8c0*/  LDL.LU R16, [R1+0x10d0] ;  /* 0x0010d00001107983 */ /* 0x000ee80000300800 */
[----:B------:R-:W3:Y:S04]  /*9c8d0*/  LDL.LU R17, [R1+0x10d4] ;  /* 0x0010d40001117983 */ /* 0x000ee80000300800 */
[----:B0-----:R-:W4:Y:S04]  /*9c8e0*/  LDL.LU R18, [R1+0x10d8] ;  /* 0x0010d80001127983 */ /* 0x001f280000300800 */
[----:B------:R-:W4:Y:S04]  /*9c8f0*/  LDL.LU R19, [R1+0x10dc] ;  /* 0x0010dc0001137983 */ /* 0x000f280000300800 */
        /* <DEDUP_REMOVED lines=16> */
[----:B------:R-:W-:Y:S03]  /*9ca00*/  HMMA.16816.F32 R24, R4, R10, R24 ;  /* 0x0000000a0418723c */ /* 0x000fe60000001818 */
[----:B--2---:R-:W-:Y:S04]  /*9ca10*/  STL.64 [R1+0x92f0], R14 ;  /* 0x0092f00e01007387 */ /* 0x004fe80000100a00 */
[----:B------:R0:W-:Y:S04]  /*9ca20*/  STL.64 [R1+0x92e8], R12 ;  /* 0x0092e80c01007387 */ /* 0x0001e80000100a00 */
[----:B0-----:R-:W2:Y:S04]  /*9ca30*/  LDL.LU R12, [R1+0x1140] ;  /* 0x00114000010c7983 */ /* 0x001ea80000300800 */
[----:B------:R-:W2:Y:S04]  /*9ca40*/  LDL.LU R13, [R1+0x1144] ;  /* 0x00114400010d7983 */ /* 0x000ea80000300800 */
[----:B------:R-:W2:Y:S04]  /*9ca50*/  LDL.LU R14, [R1+0x1148] ;  /* 0x00114800010e7983 */ /* 0x000ea80000300800 */
[----:B------:R-:W2:Y:S04]  /*9ca60*/  LDL.LU R15, [R1+0x114c] ;  /* 0x00114c00010f7983 */ /* 0x000ea80000300800 */
[----:B----4-:R0:W-:Y:S04]  /*9ca70*/  STL.64 [R1+0x92b0], R18 ;  /* 0x0092b01201007387 */ /* 0x0101e80000100a00 */
[----:B---3--:R-:W-:Y:S04]  /*9ca80*/  STL.64 [R1+0x92a8], R16 ;  /* 0x0092a81001007387 */ /* 0x008fe80000100a00 */
[----:B0-----:R-:W3:Y:S04]  /*9ca90*/  LDL.64 R18, [R1+0x708] ;  /* 0x0007080001127983 */ /* 0x001ee80000100a00 */
[----:B------:R-:W-:Y:S04]  /*9caa0*/  STL.64 [R1+0x1670], R24 ;  /* 0x0016701801007387 */ /* 0x000fe80000100a00 */
[----:B------:R0:W-:Y:S04]  /*9cab0*/  STL.64 [R1+0x1678], R26 ;  /* 0x0016781a01007387 */ /* 0x0001e80000100a00 */
[----:B0-----:R-:W4:Y:S01]  /*9cac0*/  LDL.LU.64 R26, [R1+0x9310] ;  /* 0x00931000011a7983 */ /* 0x001f220000300a00 */
[----:B------:R-:W-:-:S02]  /*9cad0*/  IMAD.MOV.U32 R25, RZ, RZ, R10 ;  /* 0x000000ffff197224 */ /* 0x000fc400078e000a */
[----:B------:R-:W-:Y:S02]  /*9cae0*/  IMAD.MOV.U32 R24, RZ, RZ, R11 ;  /* 0x000000ffff187224 */ /* 0x000fe400078e000b */
[----:B------:R-:W2:Y:S04]  /*9caf0*/  LDL.LU.64 R10, [R1+0x9308] ;  /* 0x00930800010a7983 */ /* 0x000ea80000300a00 */
[----:B------:R-:W2:Y:S04]  /*9cb00*/  LDL.LU.64 R8, [R1+0x9300] ;  /* 0x0093000001087983 */ /* 0x000ea80000300a00 */
[----:B----4-:R-:W-:Y:S04]  /*9cb10*/  STL.64 [R1+0x9270], R26 ;  /* 0x0092701a01007387 */ /* 0x010fe80000100a00 */
[----:B------:R0:W-:Y:S04]  /*9cb20*/  STL.64 [R1+0x9268], R24 ;  /* 0x0092681801007387 */ /* 0x0001e80000100a00 */
[----:B0-----:R-:W4:Y:S04]  /*9cb30*/  LDL.LU R24, [R1+0xdd0] ;  /* 0x000dd00001187983 */ /* 0x001f280000300800 */
[----:B------:R-:W4:Y:S04]  /*9cb40*/  LDL.LU R25, [R1+0xdd4] ;  /* 0x000dd40001197983 */ /* 0x000f280000300800 */
[----:B------:R-:W3:Y:S04]  /*9cb50*/  LDL.LU R26, [R1+0xdd8] ;  /* 0x000dd800011a7983 */ /* 0x000ee80000300800 */
[----:B------:R-:W3:Y:S01]  /*9cb60*/  LDL.LU R27, [R1+0xddc] ;  /* 0x000ddc00011b7983 */ /* 0x000ee20000300800 */
[C---:B--2---:R-:W-:Y:S03]  /*9cb70*/  HMMA.16816.F32 R20, R4.reuse, R10, R20 ;  /* 0x0000000a0414723c */ /* 0x044fe60000001814 */
[----:B---3--:R-:W-:Y:S04]  /*9cb80*/  STL.64 [R1+0x9288], R26 ;  /* 0x0092881a01007387 */ /* 0x008fe80000100a00 */
[----:B----4-:R0:W-:Y:S04]  /*9cb90*/  STL.64 [R1+0x9280], R24 ;  /* 0x0092801801007387 */ /* 0x0101e80000100a00 */
[----:B0-----:R-:W2:Y:S04]  /*9cba0*/  LDL.LU R24, [R1+0xde0] ;  /* 0x000de00001187983 */ /* 0x001ea80000300800 */
[----:B------:R-:W2:Y:S04]  /*9cbb0*/  LDL.LU R25, [R1+0xde4] ;  /* 0x000de40001197983 */ /* 0x000ea80000300800 */
[----:B------:R-:W2:Y:S04]  /*9cbc0*/  LDL.LU R26, [R1+0xde8] ;  /* 0x000de800011a7983 */ /* 0x000ea80000300800 */
[----:B------:R-:W2:Y:S04]  /*9cbd0*/  LDL.LU R27, [R1+0xdec] ;  /* 0x000dec00011b7983 */ /* 0x000ea80000300800 */
[----:B------:R-:W-:Y:S04]  /*9cbe0*/  STL.64 [R1+0x1660], R20 ;  /* 0x0016601401007387 */ /* 0x000fe80000100a00 */
[----:B------:R0:W-:Y:S04]  /*9cbf0*/  STL.64 [R1+0x1668], R22 ;  /* 0x0016681601007387 */ /* 0x0001e80000100a00 */
[----:B0-----:R-:W3:Y:S04]  /*9cc00*/  LDL.LU.64 R22, [R1+0x92f8] ;  /* 0x0092f80001167983 */ /* 0x001ee80000300a00 */
[----:B------:R-:W-:Y:S04]  /*9cc10*/  STL.64 [R1+0x91a8], R10 ;  /* 0x0091a80a01007387 */ /* 0x000fe80000100a00 */
[----:B------:R0:W-:Y:S04]  /*9cc20*/  STL.64 [R1+0x9248], R8 ;  /* 0x0092480801007387 */ /* 0x0001e80000100a00 */
[----:B0-----:R-:W4:Y:S04]  /*9cc30*/  LDL.LU R8, [R1+0xdb0] ;  /* 0x000db00001087983 */ /* 0x001f280000300800 */
[----:B------:R-:W4:Y:S04]  /*9cc40*/  LDL.LU R9, [R1+0xdb4] ;  /* 0x000db40001097983 */ /* 0x000f280000300800 */
[----:B------:R-:W4:Y:S04]  /*9cc50*/  LDL.LU R10, [R1+0xdb8] ;  /* 0x000db800010a7983 */ /* 0x000f280000300800 */
[----:B------:R-:W4:Y:S01]  /*9cc60*/  LDL.LU R11, [R1+0xdbc] ;  /* 0x000dbc00010b7983 */ /* 0x000f220000300800 */
        /* <DEDUP_REMOVED lines=8> */
[----:B------:R-:W3:Y:S04]  /*9ccf0*/  LDL.LU.64 R22, [R1+0x92e0] ;  /* 0x0092e00001167983 */ /* 0x000ee80000300a00 */
[----:B------:R-:W2:Y:S01]  /*9cd00*/  LDL.LU R20, [R1+0x92d8] ;  /* 0x0092d80001147983 */ /* 0x000ea20000300800 */
[C---:B---3--:R-:W-:Y:S11]  /*9cd10*/  HMMA.16816.F32 R12, R4.reuse, R22, R12 ;  /* 0x00000016040c723c */ /* 0x048ff6000000180c */
[----:B------:R-:W-:Y:S11]  /*9cd20*/  @!UPT UIADD3 URZ, URZ, URZ, URZ ;  /* 0x0000003f3f3ff290 */ /* 0x000ff6000fffe03f */
[----:B------:R-:W-:Y:S01]  /*9cd30*/  @!UPT UIADD3 URZ, URZ, URZ, URZ ;  /* 0x0000003f3f3ff290 */ /* 0x000fe2000fffe03f */
[----:B------:R-:W-:Y:S04]  /*9cd40*/  STL.64 [R1+0x1640], R12 ;  /* 0x0016400c01007387 */ /* 0x000fe80000100a00 */
[----:B------:R0:W-:Y:S04]  /*9cd50*/  STL.64 [R1+0x1648], R14 ;  /* 0x0016480e01007387 */ /* 0x0001e80000100a00 */
[----:B0-----:R-:W3:Y:S04]  /*9cd60*/  LDL.LU.64 R14, [R1+0x92d0] ;  /* 0x0092d000010e7983 */ /* 0x001ee80000300a00 */
[----:B------:R-:W3:Y:S04]  /*9cd70*/  LDL.LU.64 R12, [R1+0x92c8] ;  /* 0x0092c800010c7983 */ /* 0x000ee80000300a00 */
[----:B------:R-:W-:Y:S01]  /*9cd80*/  STL.64 [R1+0x9190], R22 ;  /* 0x0091901601007387 */ /* 0x000fe20000100a00 */
[----:B------:R-:W-:Y:S01]  /*9cd90*/  IMAD.MOV.U32 R3, RZ, RZ, R19 ;  /* 0x000000ffff037224 */ /* 0x000fe200078e0013 */
[----:B---3--:R-:W-:Y:S11]  /*9cda0*/  HMMA.16816.F32 R12, R4, R18, R12 ;  /* 0x00000012040c723c */ /* 0x008ff6000000180c */
[----:B------:R-:W-:Y:S11]  /*9cdb0*/  @!UPT UIADD3 URZ, URZ, URZ, URZ ;  /* 0x0000003f3f3ff290 */ /* 0x000ff6000fffe03f */
[----:B------:R-:W-:Y:S01]  /*9cdc0*/  @!UPT UIADD3 URZ, URZ, URZ, URZ ;  /* 0x0000003f3f3ff290 */ /* 0x000fe2000fffe03f */
[----:B------:R0:W-:Y:S04]  /*9cdd0*/  STL.64 [R1+0x1630], R12 ;  /* 0x0016300c01007387 */ /* 0x0001e80000100a00 */
[----:B------:R1:W-:Y:S01]  /*9cde0*/  STL.64 [R1+0x1638], R14 ;  /* 0x0016380e01007387 */ /* 0x0003e20000100a00 */
[----:B0-----:R-:W-:-:S03]  /*9cdf0*/  IMAD.MOV.U32 R12, RZ, RZ, R18 ;  /* 0x000000ffff0c7224 */ /* 0x001fc600078e0012 */
[----:B-1----:R-:W3:Y:S04]  /*9ce00*/  LDL.LU.64 R14, [R1+0x92c0] ;  /* 0x0092c000010e7983 */ /* 0x002ee80000300a00 */
[----:B------:R-:W2:Y:S04]  /*9ce10*/  LDL.LU R13, [R1+0x92b8] ;  /* 0x0092b800010d7983 */ /* 0x000ea80000300800 */
[----:B------:R-:W3:Y:S04]  /*9ce20*/  LDL.LU.64 R18, [R1+0x92b0] ;  /* 0x0092b00001127983 */ /* 0x000ee80000300a00 */
[----:B------:R-:W3:Y:S02]  /*9ce30*/  LDL.LU.64 R16, [R1+0x92a8] ;  /* 0x0092a80001107983 */ /* 0x000ee40000300a00 */
[----:B---3--:R-:W-:Y:S02]  /*9ce40*/  HMMA.16816.F32 R4, R4, R14, R16 ;  /* 0x0000000e0404723c */ /* 0x008fe40000001810 */
[----:B------:R-:W2:Y:S11]  /*9ce50*/  LDL.LU.64 R18, [R1+0x92a0] ;  /* 0x0092a00001127983 */ /* 0x000eb60000300a00 */
[----:B------:R-:W-:Y:S10]  /*9ce60*/  @!UPT UIADD3 URZ, URZ, URZ, URZ ;  /* 0x0000003f3f3ff290 */ /* 0x000ff4000fffe03f */
[----:B------:R-:W-:Y:S04]  /*9ce70*/  STL.64 [R1+0x1600], R4 ;  /* 0x0016000401007387 */ /* 0x000fe80000100a00 */
[----:B------:R0:W-:Y:S04]  /*9ce80*/  STL.64 [R1+0x1608], R6 ;  /* 0x0016080601007387 */ /* 0x0001e80000100a00 */
[----:B0-----:R-:W2:Y:S04]  /*9ce90*/  LDL.LU.64 R6, [R1+0x9298] ;  /* 0x0092980001067983 */ /* 0x001ea80000300a00 */
[----:B------:R-:W2:Y:S04]  /*9cea0*/  LDL.LU.64 R4, [R1+0x9290] ;  /* 0x0092900001047983 */ /* 0x000ea80000300a00 */
[----:B------:R-:W-:Y:S04]  /*9ceb0*/  STL.64 [R1+0x9178], R14 ;  /* 0x0091780e01007387 */ /* 0x000fe80000100a00 */
[----:B------:R-:W-:Y:S01]  /*9cec0*/  STL [R1+0x9210], R12 ;  /* 0x0092100c01007387 */ /* 0x000fe20000100800 */
        /* <DEDUP_REMOVED lines=9> */
[----:B------:R-:W3:Y:S11]  /*9cf60*/  LDL.LU.64 R24, [R1+0x9268] ;  /* 0x0092680001187983 */ /* 0x000ef60000300a00 */
[----:B------:R-:W-:Y:S06]  /*9cf70*/  @!UPT UIADD3 URZ, URZ, URZ, URZ ;  /* 0x0000003f3f3ff290 */ /* 0x000fec000fffe03f */
        /* <DEDUP_REMOVED lines=9> */
[----:B0-----:R-:W4:Y:S04]  /*9d010*/  LDL.LU.64 R18, [R1+0x9250] ;  /* 0x0092500001127983 */ /* 0x001f280000300a00 */
[----:B------:R0:W-:Y:S04]  /*9d020*/  STL.64 [R1+0x9148], R26 ;  /* 0x0091481a01007387 */ /* 0x0001e80000100a00 */
[----:B0-----:R-:W2:Y:S01]  /*9d030*/  LDL.64 R26, [R1+0x7d8] ;  /* 0x0007d800011a7983 */ /* 0x001ea20000100a00 */
[----:B------:R-:W-:-:S02]  /*9d040*/  IMAD.MOV.U32 R14, RZ, RZ, R6 ;  /* 0x000000ffff0e7224 */ /* 0x000fc400078e0006 */
[----:B------:R-:W-:Y:S02]  /*9d050*/  IMAD.MOV.U32 R12, RZ, RZ, R7 ;  /* 0x000000ffff0c7224 */ /* 0x000fe400078e0007 */
[----:B------:R-:W-:Y:S02]  /*9d060*/  IMAD.MOV.U32 R21, RZ, RZ, R4 ;  /* 0x000000ffff157224 */ /* 0x000fe400078e0004 */
[----:B------:R-:W-:Y:S01]  /*9d070*/  IMAD.MOV.U32 R15, RZ, RZ, R5 ;  /* 0x000000ffff0f7224 */ /* 0x000fe200078e0005 */
[----:B----4-:R-:W-:Y:S07]  /*9d080*/  HMMA.16816.F32 R16, R4, R18, R8 ;  /* 0x000000120410723c */ /* 0x010fee0000001808 */
[----:B---3--:R-:W-:-:S02]  /*9d090*/  IMAD.MOV.U32 R10, RZ, RZ, R25 ;  /* 0x000000ffff0a7224 */ /* 0x008fc400078e0019 */
[----:B------:R-:W-:Y:S01]  /*9d0a0*/  IMAD.MOV.U32 R11, RZ, RZ, R24 ;  /* 0x000000ffff0b7224 */ /* 0x000fe200078e0018 */
[----:B--2---:R-:W-:Y:S04]  /*9d0b0*/  STL.64 [R1+0x9158], R26 ;  /* 0x0091581a01007387 */ /* 0x004fe80000100a00 */
[----:B------:R-:W2:Y:S09]  /*9d0c0*/  LDL.LU.64 R8, [R1+0x9248] ;  /* 0x0092480001087983 */ /* 0x000eb20000300a00 */
[----:B------:R-:W-:Y:S04]  /*9d0d0*/  STL.64 [R1+0x15a0], R16 ;  /* 0x0015a01001007387 */ /* 0x000fe80000100a00 */
[----:B------:R0:W-:Y:S04]  /*9d0e0*/  STL.64 [R1+0x15a8], R18 ;  /* 0x0015a81201007387 */ /* 0x0001e80000100a00 */
[----:B0-----:R-:W3:Y:S04]  /*9d0f0*/  LDL.LU.64 R18, [R1+0x9240] ;  /* 0x0092400001127983 */ /* 0x001ee80000300a00 */
[----:B------:R-:W3:Y:S04]  /*9d100*/  LDL.LU.64 R16, [R1+0x9238] ;  /* 0x0092380001107983 */ /* 0x000ee80000300a00 */
[----:B------:R-:W3:Y:S04]  /*9d110*/  LDL.LU.64 R6, [R1+0x9230] ;  /* 0x0092300001067983 */ /* 0x000ee80000300a00 */
[----:B------:R-:W4:Y:S04]  /*9d120*/  LDL.LU.64 R4, [R1+0x9228] ;  /* 0x0092280001047983 */ /* 0x000f280000300a00 */
[----:B------:R2:W-:Y:S04]  /*9d130*/  STL.64 [R1+0x91c0], R10 ;  /* 0x0091c00a01007387 */ /* 0x0005e80000100a00 */
[----:B------:R-:W3:Y:S01]  /*9d140*/  LDL.64 R26, [R1+0x7e8] ;  /* 0x0007e800011a7983 */ /* 0x000ee20000100a00 */
[----:B------:R-:W-:-:S02]  /*9d150*/  IMAD.MOV.U32 R24, RZ, RZ, R21 ;  /* 0x000000ffff187224 */ /* 0x000fc400078e0015 */
[----:B------:R-:W-:Y:S02]  /*9d160*/  IMAD.MOV.U32 R25, RZ, RZ, R15 ;  /* 0x000000ffff197224 */ /* 0x000fe400078e000f */
[----:B--2---:R-:W-:Y:S02]  /*9d170*/  IMAD.MOV.U32 R10, RZ, RZ, R9 ;  /* 0x000000ffff0a7224 */ /* 0x004fe400078e0009 */
[----:B------:R-:W-:Y:S01]  /*9d180*/  IMAD.MOV.U32 R11, RZ, RZ, R8 ;  /* 0x000000ffff0b7224 */ /* 0x000fe200078e0008 */
[----:B---3--:R0:W-:Y:S02]  /*9d190*/  STL.64 [R1+0x9160], R26 ;  /* 0x0091601a01007387 */ /* 0x0081e40000100a00 */
[----:B0-----:R-:W-:Y:S02]  /*9d1a0*/  IMAD.MOV.U32 R26, RZ, RZ, R14 ;  /* 0x000000ffff1a7224 */ /* 0x001fe400078e000e */
[----:B------:R-:W-:-:S07]  /*9d1b0*/  IMAD.MOV.U32 R27, RZ, RZ, R12 ;  /* 0x000000ffff1b7224 */ /* 0x000fce00078e000c */
[----:B------:R-:W-:Y:S11]  /*9d1c0*/  HMMA.16816.F32 R16, R24, R6, R16 ;  /* 0x000000061810723c */ /* 0x000ff60000001810 */
[----:B------:R-:W-:Y:S11]  /*9d1d0*/  @!UPT UIADD3 URZ, URZ, URZ, URZ ;  /* 0x0000003f3f3ff290 */ /* 0x000ff6000fffe03f */
[----:B------:R-:W-:Y:S01]  /*9d1e0*/  @!UPT UIADD3 URZ, URZ, URZ, URZ ;  /* 0x0000003f3f3ff290 */ /* 0x000fe2000fffe03f */
[----:B------:R0:W-:Y:S04]  /*9d1f0*/  STL.64 [R1+0x1580], R16 ;  /* 0x0015801001007387 */ /* 0x0001e80000100a00 */
[----:B------:R-:W-:Y:S04]  /*9d200*/  STL.64 [R1+0x1588], R18 ;  /* 0x0015881201007387 */ /* 0x000fe80000100a00 */
[----:B0-----:R-:W2:Y:S04]  /*9d210*/  LDL.LU.64 R16, [R1+0x9220] ;  /* 0x0092200001107983 */ /* 0x001ea80000300a00 */
[----:B------:R0:W-:Y:S04]  /*9d220*/  STL.64 [R1+0x91d8], R10 ;  /* 0x0091d80a01007387 */ /* 0x0001e80000100a00 */
[----:B------:R-:W3:Y:S04]  /*9d230*/  LDL.LU R8, [R1+0xd50] ;  /* 0x000d500001087983 */ /* 0x000ee80000300800 */
[----:B------:R-:W3:Y:S04]  /*9d240*/  LDL.LU R9, [R1+0xd54] ;  /* 0x000d540001097983 */ /* 0x000ee80000300800 */
[----:B0-----:R-:W3:Y:S04]  /*9d250*/  LDL.LU R10, [R1+0xd58] ;  /* 0x000d5800010a7983 */ /* 0x001ee80000300800 */
[----:B------:R-:W3:Y:S01]  /*9d260*/  LDL.LU R11, [R1+0xd5c] ;  /* 0x000d5c00010b7983 */ /* 0x000ee20000300800 */
[----:B------:R-:W-:-:S02]  /*9d270*/  IMAD.MOV.U32 R18, RZ, RZ, R20 ;  /* 0x000000ffff127224 */ /* 0x000fc400078e0014 */
[----:B--2---:R-:W-:Y:S01]  /*9d280*/  IMAD.MOV.U32 R19, RZ, RZ, R17 ;  /* 0x000000ffff137224 */ /* 0x004fe200078e0011 */
[----:B---3--:R-:W-:Y:S04]  /*9d290*/  STL.64 [R1+0x91f0], R10 ;  /* 0x0091f00a01007387 */ /* 0x008fe80000100a00 */
[----:B------:R0:W-:Y:S04]  /*9d2a0*/  STL.64 [R1+0x91e8], R8 ;  /* 0x0091e80801007387 */ /* 0x0001e80000100a00 */
[----:B------:R1:W-:Y:S04]  /*9d2b0*/  STL.64 [R1+0x91f8], R18 ;  /* 0x0091f81201007387 */ /* 0x0003e80000100a00 */
[----:B0-----:R-:W2:Y:S04]  /*9d2c0*/  LDL.LU R8, [R1+0xd60] ;  /* 0x000d600001087983 */ /* 0x001ea80000300800 */
[----:B------:R-:W2:Y:S04]  /*9d2d0*/  LDL.LU R9, [R1+0xd64] ;  /* 0x000d640001097983 */ /* 0x000ea80000300800 */
[----:B------:R-:W3:Y:S04]  /*9d2e0*/  LDL.LU R10, [R1+0xd68] ;  /* 0x000d6800010a7983 */ /* 0x000ee80000300800 */
[----:B------:R-:W3:Y:S01]  /*9d2f0*/  LDL.LU R11, [R1+0xd6c] ;  /* 0x000d6c00010b7983 */ /* 0x000ee20000300800 */
[----:B-1----:R-:W-:-:S02]  /*9d300*/  IMAD.MOV.U32 R18, RZ, RZ, R16 ;  /* 0x000000ffff127224 */ /* 0x002fc400078e0010 */
[----:B------:R-:W-:Y:S01]  /*9d310*/  IMAD.MOV.U32 R19, RZ, RZ, R13 ;  /* 0x000000ffff137224 */ /* 0x000fe200078e000d */
[----:B---3--:R-:W-:Y:S04]  /*9d320*/  STL.64 [R1+0x9208], R10 ;  /* 0x0092080a01007387 */ /* 0x008fe80000100a00 */
[----:B--2---:R-:W-:Y:S04]  /*9d330*/  STL.64 [R1+0x9200], R8 ;  /* 0x0092000801007387 */ /* 0x004fe80000100a00 */
[----:B------:R0:W-:Y:S04]  /*9d340*/  STL.64 [R1+0x9218], R18 ;  /* 0x0092181201007387 */ /* 0x0001e80000100a00 */
[----:B------:R-:W2:Y:S04]  /*9d350*/  LDL.LU R16, [R1+0xd80] ;  /* 0x000d800001107983 */ /* 0x000ea80000300800 */
[----:B------:R-:W2:Y:S04]  /*9d360*/  LDL.LU R17, [R1+0xd84] ;  /* 0x000d840001117983 */ /* 0x000ea80000300800 */
[----:B0-----:R-:W2:Y:S04]  /*9d370*/  LDL.LU R18, [R1+0xd88] ;  /* 0x000d880001127983 */ /* 0x001ea80000300800 */
[----:B------:R-:W2:Y:S04]  /*9d380*/  LDL.LU R19, [R1+0xd8c] ;  /* 0x000d8c0001137983 */ /* 0x000ea80000300800 */
[----:B------:R-:W3:Y:S04]  /*9d390*/  LDL.LU R8, [R1+0xd70] ;  /* 0x000d700001087983 */ /* 0x000ee80000300800 */
[----:B------:R-:W3:Y:S04]  /*9d3a0*/  LDL.LU R9, [R1+0xd74] ;  /* 0x000d740001097983 */ /* 0x000ee80000300800 */
[----:B------:R-:W3:Y:S04]  /*9d3b0*/  LDL.LU R10, [R1+0xd78] ;  /* 0x000d7800010a7983 */ /* 0x000ee80000300800 */
[----:B------:R-:W3:Y:S04]  /*9d3c0*/  LDL.LU R11, [R1+0xd7c] ;  /* 0x000d7c00010b7983 */ /* 0x000ee80000300800 */
        /* <DEDUP_REMOVED lines=10> */
[----:B--2---:R-:W-:Y:S04]  /*9d470*/  STL.64 [R1+0x91b8], R22 ;  /* 0x0091b81601007387 */ /* 0x004fe80000100a00 */
[----:B------:R0:W-:Y:S04]  /*9d480*/  STL.64 [R1+0x91b0], R20 ;  /* 0x0091b01401007387 */ /* 0x0001e80000100a00 */
[----:B0-----:R-:W2:Y:S01]  /*9d490*/  LDL.LU R20, [R1+0xd30] ;  /* 0x000d300001147983 */ /* 0x001ea20000300800 */
[----:B------:R-:W2:Y:S02]  /*9d4a0*/  LDL.LU R21, [R1+0xd34] ;  /* 0x000d340001157983 */ /* 0x000ea40000300800 */
[----:B------:R-:W2:Y:S02]  /*9d4b0*/  LDL.LU R22, [R1+0xd38] ;  /* 0x000d380001167983 */ /* 0x000ea40000300800 */
[----:B------:R-:W2:Y:S02]  /*9d4c0*/  LDL.LU R23, [R1+0xd3c] ;  /* 0x000d3c0001177983 */ /* 0x000ea40000300800 */
[----:B----4-:R-:W-:-:S02]  /*9d4d0*/  IMAD.MOV.U32 R14, RZ, RZ, R5 ;  /* 0x000000ffff0e7224 */ /* 0x010fc400078e0005 */
[----:B------:R-:W-:-:S07]  /*9d4e0*/  IMAD.MOV.U32 R15, RZ, RZ, R4 ;  /* 0x000000ffff0f7224 */ /* 0x000fce00078e0004 */
[C---:B------:R-:W-:Y:S01]  /*9d4f0*/  HMMA.16816.F32 R12, R24.reuse, R14, R16 ;  /* 0x0000000e180c723c */ /* 0x040fe20000001810 */
[----:B--2---:R-:W-:Y:S01]  /*9d500*/  STL.64 [R1+0x91d0], R22 ;  /* 0x0091d01601007387 */ /* 0x004fe20000100a00 */
[----:B------:R0:W-:Y:S03]  /*9d510*/  STL.64 [R1+0x91c8], R20 ;  /* 0x0091c81401007387 */ /* 0x0001e60000100a00 */
        /* <DEDUP_REMOVED lines=9> */
[----:B------:R-:W3:Y:S05]  /*9d5b0*/  LDL.LU.64 R18, [R1+0x9218] ;  /* 0x0092180001127983 */ /* 0x000eea0000300a00 */
[----:B------:R0:W-:Y:S01]  /*9d5c0*/  STL.64 [R1+0x1560], R12 ;  /* 0x0015600c01007387 */ /* 0x0001e20000100a00 */
[----:B------:R-:W-:Y:S04]  /*9d5d0*/  STL.64 [R1+0x1568], R14 ;  /* 0x0015680e01007387 */ /* 0x000fe80000100a00 */
[----:B0-----:R-:W2:Y:S01]  /*9d5e0*/  LDL.LU R12, [R1+0x9210] ;  /* 0x00921000010c7983 */ /* 0x001ea20000300800 */
[C---:B---3--:R-:W-:Y:S03]  /*9d5f0*/  HMMA.16816.F32 R16, R24.reuse, R18, R8 ;  /* 0x000000121810723c */ /* 0x048fe60000001808 */
[----:B------:R-:W3:Y:S01]  /*9d600*/  LDL.LU.64 R10, [R1+0x9208] ;  /* 0x00920800010a7983 */ /* 0x000ee20000300a00 */
[----:B------:R-:W3:Y:S11]  /*9d610*/  LDL.LU.64 R8, [R1+0x9200] ;  /* 0x0092000001087983 */ /* 0x000ef60000300a00 */
[----:B------:R-:W-:Y:S08]  /*9d620*/  @!UPT UIADD3 URZ, URZ, URZ, URZ ;  /* 0x0000003f3f3ff290 */ /* 0x000ff0000fffe03f */
        /* <DEDUP_REMOVED lines=15> */
[----:B0-----:R-:W2:Y:S01]  /*9d720*/  LDL.LU.64 R10, [R1+0x91d8] ;  /* 0x0091d800010a7983 */ /* 0x001ea20000300a00 */
        /* <DEDUP_REMOVED lines=23> */
[----:B------:R-:W3:Y:S01]  /*9d8a0*/  LDL R8, [R1+0x640] ;  /* 0x0006400001087983 */ /* 0x000ee20000100800 */
[----:B------:R-:W3:Y:S04]  /*9d8b0*/  LDL R9, [R1+0x644] ;  /* 0x0006440001097983 */ /* 0x000ee80000100800 */
[----:B0-----:R-:W2:Y:S04]  /*9d8c0*/  LDL R10, [R1+0x648] ;  /* 0x00064800010a7983 */ /* 0x001ea80000100800 */
[----:B------:R-:W2:Y:S04]  /*9d8d0*/  LDL R11, [R1+0x64c] ;  /* 0x00064c00010b7983 */ /* 0x000ea80000100800 */
[----:B--2---:R-:W-:Y:S01]  /*9d8e0*/  STL.64 [R1+0x9170], R10 ;  /* 0x0091700a01007387 */ /* 0x004fe20000100a00 */
[----:B---3--:R0:W-:Y:S03]  /*9d8f0*/  STL.64 [R1+0x9168], R8 ;  /* 0x0091680801007387 */ /* 0x0081e60000100a00 */
[----:B0-----:R-:W2:Y:S01]  /*9d900*/  LDL.LU R8, [R1+0xca0] ;  /* 0x000ca00001087983 */ /* 0x001ea20000300800 */
[----:B------:R-:W2:Y:S02]  /*9d910*/  LDL.LU R9, [R1+0xca4] ;  /* 0x000ca40001097983 */ /* 0x000ea40000300800 */
[----:B------:R-:W3:Y:S02]  /*9d920*/  LDL.LU R10, [R1+0xca8] ;  /* 0x000ca800010a7983 */ /* 0x000ee40000300800 */
[----:B------:R-:W3:Y:S02]  /*9d930*/  LDL.LU R11, [R1+0xcac] ;  /* 0x000cac00010b7983 */ /* 0x000ee40000300800 */
[----:B------:R-:W-:-:S02]  /*9d940*/  IMAD.MOV.U32 R18, RZ, RZ, R2 ;  /* 0x000000ffff127224 */ /* 0x000fc400078e0002 */
[----:B------:R-:W-:-:S07]  /*9d950*/  IMAD.MOV.U32 R19, RZ, RZ, R0 ;  /* 0x000000ffff137224 */ /* 0x000fce00078e0000 */
[----:B------:R-:W-:Y:S01]  /*9d960*/  HMMA.16816.F32 R16, R24, R18, R20 ;  /* 0x000000121810723c */ /* 0x000fe20000001814 */
[----:B---3--:R-:W-:Y:S01]  /*9d970*/  STL.64 [R1+0x9188], R10 ;  /* 0x0091880a01007387 */ /* 0x008fe20000100a00 */
[----:B--2---:R0:W-:Y:S03]  /*9d980*/  STL.64 [R1+0x9180], R8 ;  /* 0x0091800801007387 */ /* 0x0041e60000100a00 */
[----:B0-----:R-:W2:Y:S01]  /*9d990*/  LDL.LU R8, [R1+0xcd0] ;  /* 0x000cd00001087983 */ /* 0x001ea20000300800 */
[----:B------:R-:W2:Y:S02]  /*9d9a0*/  LDL.LU R9, [R1+0xcd4] ;  /* 0x000cd40001097983 */ /* 0x000ea40000300800 */
[----:B------:R-:W2:Y:S02]  /*9d9b0*/  LDL.LU R10, [R1+0xcd8] ;  /* 0x000cd800010a7983 */ /* 0x000ea40000300800 */
[----:B------:R-:W2:Y:S01]  /*9d9c0*/  LDL.LU R11, [R1+0xcdc] ;  /* 0x000cdc00010b7983 */ /* 0x000ea20000300800 */
[----:B------:R-:W4:Y:S01]  /*9d9d0*/  LDL.LU.64 R22, [R1+0x9190] ;  /* 0x0091900001167983 */ /* 0x000f220000300a00 */
[----:B------:R-:W-:-:S02]  /*9d9e0*/  IMAD.MOV.U32 R14, RZ, RZ, R12 ;  /* 0x000000ffff0e7224 */ /* 0x000fc400078e000c */
[----:B------:R-:W-:Y:S01]  /*9d9f0*/  IMAD.MOV.U32 R15, RZ, RZ, R3 ;  /* 0x000000ffff0f7224 */ /* 0x000fe200078e0003 */
[C---:B----4-:R-:W-:Y:S08]  /*9da00*/  HMMA.16816.F32 R4, R24.reuse, R22, R4 ;  /* 0x000000161804723c */ /* 0x050ff00000001804 */
[C---:B--2---:R-:W-:Y:S01]  /*9da10*/  HMMA.16816.F32 R12, R24.reuse, R14, R8 ;  /* 0x0000000e180c723c */ /* 0x044fe20000001808 */
[----:B------:R0:W-:Y:S01]  /*9da20*/  STL.64 [R1+0x9150], R22 ;  /* 0x0091501601007387 */ /* 0x0001e20000100a00 */
[----:B------:R-:W-:Y:S02]  /*9da30*/  STL.64 [R1+0x13b0], R16 ;  /* 0x0013b01001007387 */ /* 0x000fe40000100a00 */
[----:B------:R-:W-:Y:S02]  /*9da40*/  STL.64 [R1+0x13b8], R18 ;  /* 0x0013b81201007387 */ /* 0x000fe40000100a00 */
[----:B------:R-:W2:Y:S09]  /*9da50*/  LDL.LU R20, [R1+0x19a0] ;  /* 0x0019a00001147983 */ /* 0x000eb20000300800 */
[----:B------:R1:W-:Y:S01]  /*9da60*/  STL.64 [R1+0x1120], R4 ;  /* 0x0011200401007387 */ /* 0x0003e20000100a00 */
[----:B------:R3:W-:Y:S02]  /*9da70*/  STL.64 [R1+0x1128], R6 ;  /* 0x0011280601007387 */ /* 0x0007e40000100a00 */
[----:B------:R-:W2:Y:S02]  /*9da80*/  LDL.LU R21, [R1+0x19a4] ;  /* 0x0019a40001157983 */ /* 0x000ea40000300800 */
[----:B0-----:R-:W2:Y:S01]  /*9da90*/  LDL.LU R22, [R1+0x19a8] ;  /* 0x0019a80001167983 */ /* 0x001ea20000300800 */
[----:B------:R-:W2:Y:S04]  /*9daa0*/  LDL.LU R23, [R1+0x19ac] ;  /* 0x0019ac0001177983 */ /* 0x000ea80000300800 */
[----:B-1----:R-:W4:Y:S01]  /*9dab0*/  LDL.LU R4, [R1+0x1980] ;  /* 0x0019800001047983 */ /* 0x002f220000300800 */
[----:B------:R-:W4:Y:S02]  /*9dac0*/  LDL.LU R5, [R1+0x1984] ;  /* 0x0019840001057983 */ /* 0x000f240000300800 */
[----:B---3--:R-:W4:Y:S02]  /*9dad0*/  LDL.LU R6, [R1+0x1988] ;  /* 0x0019880001067983 */ /* 0x008f240000300800 */
[----:B------:R-:W4:Y:S01]  /*9dae0*/  LDL.LU R7, [R1+0x198c] ;  /* 0x00198c0001077983 */ /* 0x000f220000300800 */
[----:B------:R-:W3:Y:S01]  /*9daf0*/  LDL.64 R18, [R1+0x7b8] ;  /* 0x0007b80001127983 */ /* 0x000ee20000100a00 */
[----:B------:R-:W2:Y:S02]  /*9db00*/  LDL.LU.64 R10, [R1+0x9188] ;  /* 0x00918800010a7983 */ /* 0x000ea40000300a00 */
[----:B------:R-:W2:Y:S02]  /*9db10*/  LDL.LU.64 R8, [R1+0x9180] ;  /* 0x0091800001087983 */ /* 0x000ea40000300a00 */
[----:B------:R-:W-:Y:S01]  /*9db20*/  STL.64 [R1+0x1390], R12 ;  /* 0x0013900c01007387 */ /* 0x000fe20000100a00 */
[----:B------:R0:W-:Y:S04]  /*9db30*/  STL.64 [R1+0x1398], R14 ;  /* 0x0013980e01007387 */ /* 0x0001e80000100a00 */
        /* <DEDUP_REMOVED lines=8> */
[----:B------:R0:W-:Y:S02]  /*9dbc0*/  STL.64 [R1+0x9098], R14 ;  /* 0x0090980e01007387 */ /* 0x0001e40000100a00 */
[----:B------:R-:W2:Y:S02]  /*9dbd0*/  LDL.LU R12, [R1+0x19b0] ;  /* 0x0019b000010c7983 */ /* 0x000ea40000300800 */
[----:B------:R-:W2:Y:S01]  /*9dbe0*/  LDL.LU R13, [R1+0x19b4] ;  /* 0x0019b400010d7983 */ /* 0x000ea20000300800 */
[----:B0-----:R-:W2:Y:S01]  /*9dbf0*/  LDL.LU R14, [R1+0x19b8] ;  /* 0x0019b800010e7983 */ /* 0x001ea20000300800 */
[----:B------:R-:W2:Y:S02]  /*9dc00*/  LDL.LU R15, [R1+0x19bc] ;  /* 0x0019bc00010f7983 */ /* 0x000ea40000300800 */
[C---:B--2---:R-:W-:Y:S11]  /*9dc10*/  HMMA.16816.F32 R12, R8.reuse, R26, R12 ;  /* 0x0000001a080c723c */ /* 0x044ff6000000180c */
        /* <DEDUP_REMOVED lines=15> */
[----:B------:R-:W-:Y:S02]  /*9dd10*/  STL.64 [R1+0x90a8], R14 ;  /* 0x0090a80e01007387 */ /* 0x000fe40000100a00 */
[----:B------:R0:W-:Y:S02]  /*9dd20*/  STL.64 [R1+0x90a0], R12 ;  /* 0x0090a00c01007387 */ /* 0x0001e40000100a00 */
[----:B0-----:R-:W2:Y:S01]  /*9dd30*/  LDL.LU R12, [R1+0x1990] ;  /* 0x00199000010c7983 */ /* 0x001ea20000300800 */
[----:B------:R-:W2:Y:S02]  /*9dd40*/  LDL.LU R13, [R1+0x1994] ;  /* 0x00199400010d7983 */ /* 0x000ea40000300800 */
[----:B------:R-:W2:Y:S02]  /*9dd50*/  LDL.LU R14, [R1+0x1998] ;  /* 0x00199800010e7983 */ /* 0x000ea40000300800 */
[----:B------:R-:W2:Y:S02]  /*9dd60*/  LDL.LU R15, [R1+0x199c] ;  /* 0x00199c00010f7983 */ /* 0x000ea40000300800 */
[----:B--2---:R-:W-:Y:S01]  /*9dd70*/  HMMA.16816.F32 R12, R8, R26, R12 ;  /* 0x0000001a080c723c */ /* 0x004fe2000000180c */
[----:B------:R-:W2:Y:S04]  /*9dd80*/  LDL.64 R10, [R1+0x788] ;  /* 0x00078800010a7983 */ /* 0x000ea80000100a00 */
[----:B--2---:R-:W-:Y:S11]  /*9dd90*/  STL.64 [R1+0x9128], R10 ;  /* 0x0091280a01007387 */ /* 0x004ff60000100a00 */
[----:B------:R-:W-:Y:S07]  /*9dda0*/  @!UPT UIADD3 URZ, URZ, URZ, URZ ;  /* 0x0000003f3f3ff290 */ /* 0x000fee000fffe03f */
[----:B------:R-:W-:Y:S02]  /*9ddb0*/  STL.64 [R1+0x1740], R12 ;  /* 0x0017400c01007387 */ /* 0x000fe40000100a00 */
[----:B------:R0:W-:Y:S02]  /*9ddc0*/  STL.64 [R1+0x1748], R14 ;  /* 0x0017480e01007387 */ /* 0x0001e40000100a00 */
[----:B0-----:R-:W2:Y:S04]  /*9ddd0*/  LDL.64 R14, [R1+0x728] ;  /* 0x00072800010e7983 */ /* 0x001ea80000100a00 */
[----:B--2---:R0:W-:Y:S01]  /*9dde0*/  STL.64 [R1+0x9120], R14 ;  /* 0x0091200e01007387 */ /* 0x0041e20000100a00 */
        /* <DEDUP_REMOVED lines=9> */
[----:B------:R-:W2:Y:S01]  /*9de80*/  LDL.LU R15, [R1+0x197c] ;  /* 0x00197c00010f7983 */ /* 0x000ea20000300800 */
[----:B------:R-:W2:Y:S01]  /*9de90*/  LDL.64 R10, [R1+0x798] ;  /* 0x00079800010a7983 */ /* 0x000ea20000100a00 */
[----:B------:R0:W-:Y:S02]  /*9dea0*/  STL.64 [R1+0x9040], R26 ;  /* 0x0090401a01007387 */ /* 0x0001e40000100a00 */
[----:B------:R-:W4:Y:S01]  /*9deb0*/  LDL.LU.64 R24, [R1+0x640] ;  /* 0x0006400001187983 */ /* 0x000f220000300a00 */
[----:B0-----:R-:W4:Y:S01]  /*9dec0*/  LDL.LU.64 R26, [R1+0x648] ;  /* 0x00064800011a7983 */ /* 0x001f220000300a00 */
[----:B---3--:R-:W-:-:S02]  /*9ded0*/  IMAD.MOV.U32 R21, RZ, RZ, R18 ;  /* 0x000000ffff157224 */ /* 0x008fc400078e0012 */
[----:B------:R-:W-:Y:S01]  /*9dee0*/  IMAD.MOV.U32 R20, RZ, RZ, R19 ;  /* 0x000000ffff147224 */ /* 0x000fe200078e0013 */
[C---:B----4-:R-:W-:Y:S11]  /*9def0*/  HMMA.16816.F32 R4, R24.reuse, R18, R4 ;  /* 0x000000121804723c */ /* 0x050ff60000001804 */
[----:B------:R-:W-:Y:S11]  /*9df00*/  @!UPT UIADD3 URZ, URZ, URZ, URZ ;  /* 0x0000003f3f3ff290 */ /* 0x000ff6000fffe03f */
[----:B------:R-:W-:Y:S01]  /*9df10*/  @!UPT UIADD3 URZ, URZ, URZ, URZ ;  /* 0x0000003f3f3ff290 */ /* 0x000fe2000fffe03f */
[----:B------:R-:W-:Y:S01]  /*9df20*/  STL.64 [R1+0x1750], R4 ;  /* 0x0017500401007387 */ /* 0x000fe20000100a00 */
[----:B------:R0:W-:Y:S03]  /*9df30*/  STL.64 [R1+0x1758], R6 ;  /* 0x0017580601007387 */ /* 0x0001e60000100a00 */
[----:B0-----:R-:W2:Y:S01]  /*9df40*/  LDL.LU.64 R6, [R1+0x9140] ;  /* 0x0091400001067983 */ /* 0x001ea20000300a00 */
[----:B------:R-:W-:Y:S02]  /*9df50*/  STL.64 [R1+0x90b8], R22 ;  /* 0x0090b81601007387 */ /* 0x000fe40000100a00 */
[----:B------:R0:W-:Y:S02]  /*9df60*/  STL.64 [R1+0x90b0], R20 ;  /* 0x0090b01401007387 */ /* 0x0001e40000100a00 */
[----:B0-----:R-:W3:Y:S01]  /*9df70*/  LDL.LU R20, [R1+0x17e0] ;  /* 0x0017e00001147983 */ /* 0x001ee20000300800 */
[----:B------:R-:W3:Y:S02]  /*9df80*/  LDL.LU R21, [R1+0x17e4] ;  /* 0x0017e40001157983 */ /* 0x000ee40000300800 */
[----:B------:R-:W4:Y:S02]  /*9df90*/  LDL.LU R22, [R1+0x17e8] ;  /* 0x0017e80001167983 */ /* 0x000f240000300800 */
[----:B------:R-:W4:Y:S01]  /*9dfa0*/  LDL.LU R23, [R1+0x17ec] ;  /* 0x0017ec0001177983 */ /* 0x000f220000300800 */
[----:B------:R-:W2:Y:S04]  /*9dfb0*/  LDL.64 R18, [R1+0x778] ;  /* 0x0007780001127983 */ /* 0x000ea80000100a00 */
[----:B----4-:R0:W-:Y:S01]  /*9dfc0*/  STL.64 [R1+0x90c8], R22 ;  /* 0x0090c81601007387 */ /* 0x0101e20000100a00 */
[----:B---3--:R-:W-:Y:S03]  /*9dfd0*/  STL.64 [R1+0x90c0], R20 ;  /* 0x0090c01401007387 */ /* 0x008fe60000100a00 */
[----:B0-----:R-:W3:Y:S04]  /*9dfe0*/  LDL.64 R22, [R1+0x748] ;  /* 0x0007480001167983 */ /* 0x001ee80000100a00 */
[----:B---3--:R0:W-:Y:S04]  /*9dff0*/  STL.64 [R1+0x90e0], R22 ;  /* 0x0090e01601007387 */ /* 0x0081e80000100a00 */
[----:B0-----:R-:W3:Y:S01]  /*9e000*/  LDL.64 R22, [R1+0x758] ;  /* 0x0007580001167983 */ /* 0x001ee20000100a00 */
[C---:B--2---:R-:W-:Y:S03]  /*9e010*/  HMMA.16816.F32 R12, R24.reuse, R6, R12 ;  /* 0x00000006180c723c */ /* 0x044fe6000000180c */
[----:B---3--:R0:W-:Y:S01]  /*9e020*/  STL.64 [R1+0x90f8], R22 ;  /* 0x0090f81601007387 */ /* 0x0081e20000100a00 */
[----:B------:R-:W2:Y:S02]  /*9e030*/  LDL.LU R20, [R1+0x1930] ;  /* 0x0019300001147983 */ /* 0x000ea40000300800 */
[----:B------:R-:W2:Y:S01]  /*9e040*/  LDL.LU R21, [R1+0x1934] ;  /* 0x0019340001157983 */ /* 0x000ea20000300800 */
[----:B0-----:R-:W3:Y:S01]  /*9e050*/  LDL.LU R22, [R1+0x1938] ;  /* 0x0019380001167983 */ /* 0x001ee20000300800 */
[----:B------:R-:W3:Y:S03]  /*9e060*/  LDL.LU R23, [R1+0x193c] ;  /* 0x00193c0001177983 */ /* 0x000ee60000300800 */
[----:B---3--:R-:W-:Y:S01]  /*9e070*/  STL.64 [R1+0x9110], R22 ;  /* 0x0091101601007387 */ /* 0x008fe20000100a00 */
[----:B--2---:R0:W-:Y:S03]  /*9e080*/  STL.64 [R1+0x9108], R20 ;  /* 0x0091081401007387 */ /* 0x0041e60000100a00 */
[----:B0-----:R-:W2:Y:S01]  /*9e090*/  LDL.LU R20, [R1+0x1940] ;  /* 0x0019400001147983 */ /* 0x001ea20000300800 */
[----:B------:R-:W2:Y:S02]  /*9e0a0*/  LDL.LU R21, [R1+0x1944] ;  /* 0x0019440001157983 */ /* 0x000ea40000300800 */
[----:B------:R-:W2:Y:S02]  /*9e0b0*/  LDL.LU R22, [R1+0x1948] ;  /* 0x0019480001167983 */ /* 0x000ea40000300800 */
[----:B------:R-:W2:Y:S03]  /*9e0c0*/  LDL.LU R23, [R1+0x194c] ;  /* 0x00194c0001177983 */ /* 0x000ea60000300800 */
[----:B------:R-:W-:Y:S01]  /*9e0d0*/  STL.64 [R1+0x1760], R12 ;  /* 0x0017600c01007387 */ /* 0x000fe20000100a00 */
[----:B------:R0:W-:Y:S03]  /*9e0e0*/  STL.64 [R1+0x1768], R14 ;  /* 0x0017680e01007387 */ /* 0x0001e60000100a00 */
[----:B0-----:R-:W3:Y:S01]  /*9e0f0*/  LDL.LU.64 R14, [R1+0x9138] ;  /* 0x00913800010e7983 */ /* 0x001ee20000300a00 */
[----:B------:R-:W3:Y:S02]  /*9e100*/  LDL.LU.64 R12, [R1+0x9130] ;  /* 0x00913000010c7983 */ /* 0x000ee40000300a00 */
[----:B------:R0:W-:Y:S02]  /*9e110*/  STL.64 [R1+0x9018], R6 ;  /* 0x0090180601007387 */ /* 0x0001e40000100a00 */
[----:B------:R-:W4:Y:S01]  /*9e120*/  LDL.LU R4, [R1+0x1960] ;  /* 0x0019600001047983 */ /* 0x000f220000300800 */
[----:B------:R-:W4:Y:S04]  /*9e130*/  LDL.LU R5, [R1+0x1964] ;  /* 0x0019640001057983 */ /* 0x000f280000300800 */
[----:B0-----:R-:W4:Y:S01]  /*9e140*/  LDL.LU R6, [R1+0x1968] ;  /* 0x0019680001067983 */ /* 0x001f220000300800 */
[----:B------:R-:W4:Y:S02]  /*9e150*/  LDL.LU R7, [R1+0x196c] ;  /* 0x00196c0001077983 */ /* 0x000f240000300800 */
[C---:B----4-:R-:W-:Y:S11]  /*9e160*/  HMMA.16816.F32 R4, R24.reuse, R10, R4 ;  /* 0x0000000a1804723c */ /* 0x050ff60000001804 */
[----:B------:R-:W-:Y:S11]  /*9e170*/  @!UPT UIADD3 URZ, URZ, URZ, URZ ;  /* 0x0000003f3f3ff290 */ /* 0x000ff6000fffe03f */
[----:B------:R-:W-:Y:S01]  /*9e180*/  @!UPT UIADD3 URZ, URZ, URZ, URZ ;  /* 0x0000003f3f3ff290 */ /* 0x000fe2000fffe03f */
[----:B------:R-:W-:Y:S01]  /*9e190*/  STL.64 [R1+0x1770], R4 ;  /* 0x0017700401007387 */ /* 0x000fe20000100a00 */
[----:B------:R0:W-:Y:S02]  /*9e1a0*/  STL.64 [R1+0x1778], R6 ;  /* 0x0017780601007387 */ /* 0x0001e40000100a00 */
[----:B0-----:R-:W-:Y:S02]  /*9e1b0*/  IMAD.MOV.U32 R7, RZ, RZ, R10 ;  /* 0x000000ffff077224 */ /* 0x001fe400078e000a */
[----:B------:R-:W-:Y:S02]  /*9e1c0*/  IMAD.MOV.U32 R6, RZ, RZ, R11 ;  /* 0x000000ffff067224 */ /* 0x000fe400078e000b */
[----:B------:R-:W3:Y:S02]  /*9e1d0*/  LDL.LU.64 R10, [R1+0x9128] ;  /* 0x00912800010a7983 */ /* 0x000ee40000300a00 */
[C---:B---3--:R-:W-:Y:S01]  /*9e1e0*/  HMMA.16816.F32 R12, R24.reuse, R10, R12 ;  /* 0x0000000a180c723c */ /* 0x048fe2000000180c */
[----:B------:R-:W-:Y:S11]  /*9e1f0*/  IMAD.MOV.U32 R9, RZ, RZ, R11 ;  /* 0x000000ffff097224 */ /* 0x000ff600078e000b */
[----:B------:R-:W-:Y:S11]  /*9e200*/  @!UPT UIADD3 URZ, URZ, URZ, URZ ;  /* 0x0000003f3f3ff290 */ /* 0x000ff6000fffe03f */
[----:B------:R0:W-:Y:S01]  /*9e210*/  STL.64 [R1+0x1780], R12 ;  /* 0x0017800c01007387 */ /* 0x0001e20000100a00 */
[----:B------:R1:W-:Y:S02]  /*9e220*/  STL.64 [R1+0x1788], R14 ;  /* 0x0017880e01007387 */ /* 0x0003e40000100a00 */
[----:B0-----:R-:W-:Y:S01]  /*9e230*/  IMAD.MOV.U32 R12, RZ, RZ, R10 ;  /* 0x000000ffff0c7224 */ /* 0x001fe200078e000a */
[----:B-1----:R-:W3:Y:S01]  /*9e240*/  LDL.LU.64 R14, [R1+0x9120] ;  /* 0x00912000010e7983 */ /* 0x002ee20000300a00 */
[----:B------:R-:W4:Y:S01]  /*9e250*/  LDL.LU.64 R10, [R1+0x9118] ;  /* 0x00911800010a7983 */ /* 0x000f220000300a00 */
[C---:B--2---:R-:W-:Y:S01]  /*9e260*/  HMMA.16816.F32 R20, R24.reuse, R18, R20 ;  /* 0x000000121814723c */ /* 0x044fe20000001814 */
[----:B------:R-:W-:Y:S02]  /*9e270*/  IMAD.MOV.U32 R5, RZ, RZ, R18 ;  /* 0x000000ffff057224 */ /* 0x000fe400078e0012 */
[----:B------:R-:W-:Y:S01]  /*9e280*/  IMAD.MOV.U32 R4, RZ, RZ, R19 ;  /* 0x000000ffff047224 */ /* 0x000fe200078e0013 */
[----:B----4-:R-:W-:Y:S01]  /*9e290*/  STL.64 [R1+0x90f0], R10 ;  /* 0x0090f00a01007387 */ /* 0x010fe20000100a00 */
[----:B------:R0:W-:Y:S02]  /*9e2a0*/  STL [R1+0x90e8], R9 ;  /* 0x0090e80901007387 */ /* 0x0001e40000100800 */
[----:B------:R-:W2:Y:S01]  /*9e2b0*/  LDL.LU R8, [R1+0x1920] ;  /* 0x0019200001087983 */ /* 0x000ea20000300800 */
[----:B0-----:R-:W2:Y:S01]  /*9e2c0*/  LDL.LU R9, [R1+0x1924] ;  /* 0x0019240001097983 */ /* 0x001ea20000300800 */
[----:B------:R-:W2:Y:S02]  /*9e2d0*/  LDL.LU R10, [R1+0x1928] ;  /* 0x00192800010a7983 */ /* 0x000ea40000300800 */
[----:B------:R-:W2:Y:S02]  /*9e2e0*/  LDL.LU R11, [R1+0x192c] ;  /* 0x00192c00010b7983 */ /* 0x000ea40000300800 */
[----:B---3--:R-:W-:Y:S01]  /*9e2f0*/  STL.64 [R1+0x90d8], R14 ;  /* 0x0090d80e01007387 */ /* 0x008fe20000100a00 */
[----:B------:R0:W-:Y:S04]  /*9e300*/  STL [R1+0x90d0], R12 ;  /* 0x0090d00c01007387 */ /* 0x0001e80000100800 */
[----:B0-----:R-:W3:Y:S01]  /*9e310*/  LDL.LU R12, [R1+0x17c0] ;  /* 0x0017c000010c7983 */ /* 0x001ee20000300800 */
        /* <DEDUP_REMOVED lines=11> */
[----:B------:R-:W-:Y:S01]  /*9e3d0*/  STL.64 [R1+0x17a0], R20 ;  /* 0x0017a01401007387 */ /* 0x000fe20000100a00 */
[----:B------:R0:W-:Y:S03]  /*9e3e0*/  STL.64 [R1+0x17a8], R22 ;  /* 0x0017a81601007387 */ /* 0x0001e60000100a00 */
[----:B0-----:R-:W2:Y:S01]  /*9e3f0*/  LDL.LU.64 R22, [R1+0x90f8] ;  /* 0x0090f80001167983 */ /* 0x001ea20000300a00 */
[----:B------:R0:W-:Y:S02]  /*9e400*/  STL.64 [R1+0x8fe0], R18 ;  /* 0x008fe01201007387 */ /* 0x0001e40000100a00 */
[----:B------:R-:W4:Y:S02]  /*9e410*/  LDL.LU R16, [R1+0x17d0] ;  /* 0x0017d00001107983 */ /* 0x000f240000300800 */
[----:B------:R-:W4:Y:S01]  /*9e420*/  LDL.LU R17, [R1+0x17d4] ;  /* 0x0017d40001117983 */ /* 0x000f220000300800 */
[----:B0-----:R-:W4:Y:S01]  /*9e430*/  LDL.LU R18, [R1+0x17d8] ;  /* 0x0017d80001127983 */ /* 0x001f220000300800 */
[----:B------:R-:W4:Y:S01]  /*9e440*/  LDL.LU R19, [R1+0x17dc] ;  /* 0x0017dc0001137983 */ /* 0x000f220000300800 */
[----:B--2---:R-:W-:Y:S01]  /*9e450*/  HMMA.16816.F32 R8, R24, R22, R8 ;  /* 0x000000161808723c */ /* 0x004fe20000001808 */
[----:B------:R-:W-:-:S02]  /*9e460*/  IMAD.MOV.U32 R2, RZ, RZ, R22 ;  /* 0x000000ffff027224 */ /* 0x000fc400078e0016 */
[----:B------:R-:W-:Y:S11]  /*9e470*/  IMAD.MOV.U32 R0, RZ, RZ, R23 ;  /* 0x000000ffff007224 */ /* 0x000ff600078e0017 */
[----:B------:R-:W-:Y:S09]  /*9e480*/  @!UPT UIADD3 URZ, URZ, URZ, URZ ;  /* 0x0000003f3f3ff290 */ /* 0x000ff2000fffe03f */
[----:B------:R-:W-:Y:S01]  /*9e490*/  STL.64 [R1+0x17b0], R8 ;  /* 0x0017b00801007387 */ /* 0x000fe20000100a00 */
[----:B------:R0:W-:Y:S03]  /*9e4a0*/  STL.64 [R1+0x17b8], R10 ;  /* 0x0017b80a01007387 */ /* 0x0001e60000100a00 */
[----:B0-----:R-:W4:Y:S01]  /*9e4b0*/  LDL.LU.64 R10, [R1+0x90f0] ;  /* 0x0090f000010a7983 */ /* 0x001f220000300a00 */
[----:B------:R-:W2:Y:S02]  /*9e4c0*/  LDL.LU R9, [R1+0x90e8] ;  /* 0x0090e80001097983 */ /* 0x000ea40000300800 */
        /* <DEDUP_REMOVED lines=8> */
[----:B------:R-:W3:Y:S02]  /*9e550*/  LDL.LU R12, [R1+0x90d0] ;  /* 0x0090d000010c7983 */ /* 0x000ee40000300800 */
[----:B------:R-:W3:Y:S02]  /*9e560*/  LDL.LU.64 R22, [R1+0x90c8] ;  /* 0x0090c80001167983 */ /* 0x000ee40000300a00 */
[----:B------:R-:W3:Y:S01]  /*9e570*/  LDL.LU.64 R20, [R1+0x90c0] ;  /* 0x0090c00001147983 */ /* 0x000ee20000300a00 */
[C---:B----4-:R-:W-:Y:S11]  /*9e580*/  HMMA.16816.F32 R16, R24.reuse, R10, R16 ;  /* 0x0000000a1810723c */ /* 0x050ff60000001810 */
[----:B------:R-:W-:Y:S11]  /*9e590*/  @!UPT UIADD3 URZ, URZ, URZ, URZ ;  /* 0x0000003f3f3ff290 */ /* 0x000ff6000fffe03f */
[----:B------:R-:W-:Y:S01]  /*9e5a0*/  @!UPT UIADD3 URZ, URZ, URZ, URZ ;  /* 0x0000003f3f3ff290 */ /* 0x000fe2000fffe03f */
[----:B------:R-:W-:Y:S01]  /*9e5b0*/  STL.64 [R1+0x17d0], R16 ;  /* 0x0017d01001007387 */ /* 0x000fe20000100a00 */
[----:B------:R2:W-:Y:S02]  /*9e5c0*/  STL.64 [R1+0x17d8], R18 ;  /* 0x0017d81201007387 */ /* 0x0005e40000100a00 */
[----:B--2---:R-:W-:Y:S01]  /*9e5d0*/  IMAD.MOV.U32 R19, RZ, RZ, R9 ;  /* 0x000000ffff137224 */ /* 0x004fe200078e0009 */
[----:B---3--:R-:W-:Y:S01]  /*9e5e0*/  HMMA.16816.F32 R20, R24, R14, R20 ;  /* 0x0000000e1814723c */ /* 0x008fe20000001814 */
[----:B------:R-:W-:-:S05]  /*9e5f0*/  IMAD.MOV.U32 R18, RZ, RZ, R12 ;  /* 0x000000ffff127224 */ /* 0x000fca00078e000c */
[----:B------:R0:W-:Y:S01]  /*9e600*/  STL.64 [R1+0x8ff8], R18 ;  /* 0x008ff81201007387 */ /* 0x0001e20000100a00 */
[----:B------:R-:W2:Y:S02]  /*9e610*/  LDL.LU R16, [R1+0x17f0] ;  /* 0x0017f00001107983 */ /* 0x000ea40000300800 */
[----:B------:R-:W2:Y:S01]  /*9e620*/  LDL.LU R17, [R1+0x17f4] ;  /* 0x0017f40001117983 */ /* 0x000ea20000300800 */
[----:B0-----:R-:W2:Y:S01]  /*9e630*/  LDL.LU R18, [R1+0x17f8] ;  /* 0x0017f80001127983 */ /* 0x001ea20000300800 */
[----:B------:R-:W2:Y:S02]  /*9e640*/  LDL.LU R19, [R1+0x17fc] ;  /* 0x0017fc0001137983 */ /* 0x000ea40000300800 */
[----:B------:R-:W-:Y:S10]  /*9e650*/  STL.64 [R1+0x8fa0], R10 ;  /* 0x008fa00a01007387 */ /* 0x000ff40000100a00 */
[----:B------:R-:W-:Y:S01]  /*9e660*/  STL.64 [R1+0x17e0], R20 ;  /* 0x0017e01401007387 */ /* 0x000fe20000100a00 */
[----:B------:R0:W-:Y:S03]  /*9e670*/  STL.64 [R1+0x17e8], R22 ;  /* 0x0017e81601007387 */ /* 0x0001e60000100a00 */
[----:B0-----:R-:W2:Y:S01]  /*9e680*/  LDL.LU.64 R22, [R1+0x90b8] ;  /* 0x0090b80001167983 */ /* 0x001ea20000300a00 */
[----:B------:R-:W-:-:S02]  /*9e690*/  IMAD.MOV.U32 R10, RZ, RZ, R14 ;  /* 0x000000ffff0a7224 */ /* 0x000fc400078e000e */
[----:B------:R-:W-:Y:S02]  /*9e6a0*/  IMAD.MOV.U32 R9, RZ, RZ, R15 ;  /* 0x000000ffff097224 */ /* 0x000fe400078e000f */
[----:B------:R-:W3:Y:S01]  /*9e6b0*/  LDL.LU.64 R20, [R1+0x90b0] ;  /* 0x0090b00001147983 */ /* 0x000ee20000300a00 */
[----:B------:R-:W4:Y:S01]  /*9e6c0*/  LDL.LU.64 R14, [R1+0x90a8] ;  /* 0x0090a800010e7983 */ /* 0x000f220000300a00 */
[----:B------:R-:W3:Y:S02]  /*9e6d0*/  LDL.LU.64 R12, [R1+0x90a0] ;  /* 0x0090a000010c7983 */ /* 0x000ee40000300a00 */
[----:B------:R-:W-:Y:S02]  /*9e6e0*/  STL [R1+0x9090], R10 ;  /* 0x0090900a01007387 */ /* 0x000fe40000100800 */
[----:B------:R-:W-:Y:S01]  /*9e6f0*/  STL.64 [R1+0x9088], R8 ;  /* 0x0090880801007387 */ /* 0x000fe20000100a00 */
[----:B--2---:R-:W-:Y:S11]  /*9e700*/  HMMA.16816.F32 R16, R24, R22, R16 ;  /* 0x000000161810723c */ /* 0x004ff60000001810 */
[----:B------:R-:W-:Y:S11]  /*9e710*/  @!UPT UIADD3 URZ, URZ, URZ, URZ ;  /* 0x0000003f3f3ff290 */ /* 0x000ff6000fffe03f */
[----:B------:R-:W-:Y:S01]  /*9e720*/  @!UPT UIADD3 URZ, URZ, URZ, URZ ;  /* 0x0000003f3f3ff290 */ /* 0x000fe2000fffe03f */
[----:B------:R-:W-:Y:S01]  /*9e730*/  STL.64 [R1+0x17f0], R16 ;  /* 0x0017f01001007387 */ /* 0x000fe20000100a00 */
[----:B------:R0:W-:Y:S02]  /*9e740*/  STL.64 [R1+0x17f8], R18 ;  /* 0x0017f81201007387 */ /* 0x0001e40000100a00 */
[----:B0-----:R-:W-:Y:S02]  /*9e750*/  IMAD.MOV.U32 R18, RZ, RZ, R7 ;  /* 0x000000ffff127224 */ /* 0x001fe400078e0007 */
[----:B------:R-:W-:-:S05]  /*9e760*/  IMAD.MOV.U32 R19, RZ, RZ, R6 ;  /* 0x000000ffff137224 */ /* 0x000fca00078e0006 */
[----:B------:R0:W-:Y:S01]  /*9e770*/  STL.64 [R1+0x9010], R18 ;  /* 0x0090101201007387 */ /* 0x0001e20000100a00 */
[----:B------:R-:W2:Y:S02]  /*9e780*/  LDL.LU R16, [R1+0x18b0] ;  /* 0x0018b00001107983 */ /* 0x000ea40000300800 */
[----:B------:R-:W2:Y:S01]  /*9e790*/  LDL.LU R17, [R1+0x18b4] ;  /* 0x0018b40001117983 */ /* 0x000ea20000300800 */
[----:B0-----:R-:W2:Y:S01]  /*9e7a0*/  LDL.LU R18, [R1+0x18b8] ;  /* 0x0018b80001127983 */ /* 0x001ea20000300800 */
[----:B------:R-:W2:Y:S02]  /*9e7b0*/  LDL.LU R19, [R1+0x18bc] ;  /* 0x0018bc0001137983 */ /* 0x000ea40000300800 */
[----:B---3--:R-:W-:Y:S02]  /*9e7c0*/  IMAD.MOV.U32 R6, RZ, RZ, R21 ;  /* 0x000000ffff067224 */ /* 0x008fe400078e0015 */
[----:B------:R-:W-:Y:S01]  /*9e7d0*/  IMAD.MOV.U32 R7, RZ, RZ, R20 ;  /* 0x000000ffff077224 */ /* 0x000fe200078e0014 */
[----:B--2---:R-:W-:Y:S01]  /*9e7e0*/  STL.64 [R1+0x9028], R18 ;  /* 0x0090281201007387 */ /* 0x004fe20000100a00 */
[----:B------:R-:W-:Y:S03]  /*9e7f0*/  STL.64 [R1+0x9020], R16 ;  /* 0x0090201001007387 */ /* 0x000fe60000100a00 */
[----:B------:R-:W-:Y:S02]  /*9e800*/  STL.64 [R1+0x9038], R6 ;  /* 0x0090380601007387 */ /* 0x000fe40000100a00 */
[----:B------:R0:W-:Y:S02]  /*9e810*/  STL.64 [R1+0x9030], R4 ;  /* 0x0090300401007387 */ /* 0x0001e40000100a00 */
[----:B0-----:R-:W2:Y:S01]  /*9e820*/  LDL.LU R4, [R1+0x1870] ;  /* 0x0018700001047983 */ /* 0x001ea20000300800 */
[----:B------:R-:W2:Y:S02]  /*9e830*/  LDL.LU R5, [R1+0x1874] ;  /* 0x0018740001057983 */ /* 0x000ea40000300800 */
[----:B------:R-:W3:Y:S02]  /*9e840*/  LDL.LU R6, [R1+0x1878] ;  /* 0x0018780001067983 */ /* 0x000ee40000300800 */
[----:B------:R-:W3:Y:S02]  /*9e850*/  LDL.LU R7, [R1+0x187c] ;  /* 0x00187c0001077983 */ /* 0x000ee40000300800 */
[----:B------:R-:W-:-:S02]  /*9e860*/  IMAD.MOV.U32 R9, RZ, RZ, R26 ;  /* 0x000000ffff097224 */ /* 0x000fc400078e001a */
[----:B------:R-:W-:Y:S02]  /*9e870*/  IMAD.MOV.U32 R8, RZ, RZ, R27 ;  /* 0x000000ffff087224 */ /* 0x000fe400078e001b */
[----:B----4-:R-:W-:Y:S02]  /*9e880*/  IMAD.MOV.U32 R26, RZ, RZ, R15 ;  /* 0x000000ffff1a7224 */ /* 0x010fe400078e000f */
[----:B------:R-:W-:Y:S01]  /*9e890*/  IMAD.MOV.U32 R27, RZ, RZ, R14 ;  /* 0x000000ffff1b7224 */ /* 0x000fe200078e000e */
[----:B---3--:R-:W-:Y:S01]  /*9e8a0*/  STL.64 [R1+0x9050], R6 ;  /* 0x0090500601007387 */ /* 0x008fe20000100a00 */
[----:B--2---:R0:W-:Y:S03]  /*9e8b0*/  STL.64 [R1+0x9048], R4 ;  /* 0x0090480401007387 */ /* 0x0041e60000100a00 */
[----:B------:R1:W-:Y:S01]  /*9e8c0*/  STL.64 [R1+0x9058], R26 ;  /* 0x0090581a01007387 */ /* 0x0003e20000100a00 */
[----:B0-----:R-:W2:Y:S01]  /*9e8d0*/  LDL.LU R4, [R1+0x1850] ;  /* 0x0018500001047983 */ /* 0x001ea20000300800 */
[----:B------:R-:W2:Y:S02]  /*9e8e0*/  LDL.LU R5, [R1+0x1854] ;  /* 0x0018540001057983 */ /* 0x000ea40000300800 */
[----:B------:R-:W3:Y:S02]  /*9e8f0*/  LDL.LU R6, [R1+0x1858] ;  /* 0x0018580001067983 */ /* 0x000ee40000300800 */
[----:B------:R-:W3:Y:S02]  /*9e900*/  LDL.LU R7, [R1+0x185c] ;  /* 0x00185c0001077983 */ /* 0x000ee40000300800 */
[----:B-1----:R-:W-:-:S02]  /*9e910*/  IMAD.MOV.U32 R26, RZ, RZ, R13 ;  /* 0x000000ffff1a7224 */ /* 0x002fc400078e000d */
[----:B------:R-:W-:Y:S02]  /*9e920*/  IMAD.MOV.U32 R27, RZ, RZ, R12 ;  /* 0x000000ffff1b7224 */ /* 0x000fe400078e000c */
[----:B------:R-:W-:Y:S02]  /*9e930*/  IMAD.MOV.U32 R11, RZ, RZ, R24 ;  /* 0x000000ffff0b7224 */ /* 0x000fe400078e0018 */
[----:B------:R-:W-:Y:S02]  /*9e940*/  IMAD.MOV.U32 R10, RZ, RZ, R25 ;  /* 0x000000ffff0a7224 */ /* 0x000fe400078e0019 */
[----:B------:R-:W-:Y:S02]  /*9e950*/  IMAD.MOV.U32 R24, RZ, RZ, R11 ;  /* 0x000000ffff187224 */ /* 0x000fe400078e000b */
[----:B------:R-:W-:Y:S01]  /*9e960*/  IMAD.MOV.U32 R25, RZ, RZ, R10 ;  /* 0x000000ffff197224 */ /* 0x000fe200078e000a */
[----:B---3--:R-:W-:Y:S01]  /*9e970*/  STL.64 [R1+0x9068], R6 ;  /* 0x0090680601007387 */ /* 0x008fe20000100a00 */
[----:B--2---:R0:W-:Y:S02]  /*9e980*/  STL.64 [R1+0x9060], R4 ;  /* 0x0090600401007387 */ /* 0x0041e40000100a00 */
[----:B------:R-:W-:Y:S02]  /*9e990*/  STL.64 [R1+0x9070], R26 ;  /* 0x0090701a01007387 */ /* 0x000fe40000100a00 */
[----:B------:R-:W2:Y:S01]  /*9e9a0*/  LDL.LU R12, [R1+0x1810] ;  /* 0x00181000010c7983 */ /* 0x000ea20000300800 */
[----:B------:R-:W2:Y:S01]  /*9e9b0*/  LDL.LU R13, [R1+0x1814] ;  /* 0x00181400010d7983 */ /* 0x000ea20000300800 */
[----:B------:R-:W2:Y:S02]  /*9e9c0*/  LDL.LU R14, [R1+0x1818] ;  /* 0x00181800010e7983 */ /* 0x000ea40000300800 */
[----:B------:R-:W2:Y:S02]  /*9e9d0*/  LDL.LU R15, [R1+0x181c] ;  /* 0x00181c00010f7983 */ /* 0x000ea40000300800 */
[----:B------:R-:W2:Y:S01]  /*9e9e0*/  LDL.64 R10, [R1+0x708] ;  /* 0x00070800010a7983 */ /* 0x000ea20000100a00 */
        /* <DEDUP_REMOVED lines=14> */
[----:B------:R0:W-:Y:S01]  /*9ead0*/  STL.64 [R1+0x8f80], R22 ;  /* 0x008f801601007387 */ /* 0x0001e20000100a00 */
[----:B------:R-:W3:Y:S02]  /*9eae0*/  LDL.LU R20, [R1+0x1900] ;  /* 0x0019000001147983 */ /* 0x000ee40000300800 */
[----:B------:R-:W3:Y:S01]  /*9eaf0*/  LDL.LU R21, [R1+0x1904] ;  /* 0x0019040001157983 */ /* 0x000ee20000300800 */
[----:B0-----:R-:W3:Y:S01]  /*9eb00*/  LDL.LU R22, [R1+0x1908] ;  /* 0x0019080001167983 */ /* 0x001ee20000300800 */
[----:B------:R-:W3:Y:S02]  /*9eb10*/  LDL.LU R23, [R1+0x190c] ;  /* 0x00190c0001177983 */ /* 0x000ee40000300800 */
[----:B------:R-:W-:-:S02]  /*9eb20*/  IMAD.MOV.U32 R26, RZ, RZ, R9 ;  /* 0x000000ffff1a7224 */ /* 0x000fc400078e0009 */
[----:B------:R-:W-:-:S07]  /*9eb30*/  IMAD.MOV.U32 R27, RZ, RZ, R8 ;  /* 0x000000ffff1b7224 */ /* 0x000fce00078e0008 */
        /* <DEDUP_REMOVED lines=17> */
[----:B------:R-:W2:Y:S02]  /*9ec50*/  LDL.LU R10, [R1+0x9090] ;  /* 0x00909000010a7983 */ /* 0x000ea40000300800 */
[----:B------:R-:W4:Y:S01]  /*9ec60*/  LDL.LU.64 R8, [R1+0x9088] ;  /* 0x0090880001087983 */ /* 0x000f220000300a00 */
[----:B---3--:R-:W-:Y:S01]  /*9ec70*/  HMMA.16816.F32 R24, R24, R14, R4 ;  /* 0x0000000e1818723c */ /* 0x008fe20000001804 */
[----:B--2---:R-:W-:Y:S01]  /*9ec80*/  STL.64 [R1+0x8fd8], R10 ;  /* 0x008fd80a01007387 */ /* 0x004fe20000100a00 */
[----:B----4-:R0:W-:Y:S03]  /*9ec90*/  STL.64 [R1+0x8fd0], R8 ;  /* 0x008fd00801007387 */ /* 0x0101e60000100a00 */
[----:B0-----:R-:W2:Y:S01]  /*9eca0*/  LDL.LU.64 R8, [R1+0x4f0] ;  /* 0x0004f00001087983 */ /* 0x001ea20000300a00 */
[----:B------:R-:W2:Y:S02]  /*9ecb0*/  LDL.LU.64 R10, [R1+0x4f8] ;  /* 0x0004f800010a7983 */ /* 0x000ea40000300a00 */
[----:B------:R-:W2:Y:S02]  /*9ecc0*/  LDL.LU.64 R6, [R1+0x9080] ;  /* 0x0090800001067983 */ /* 0x000ea40000300a00 */
[----:B------:R-:W2:Y:S11]  /*9ecd0*/  LDL.LU.64 R4, [R1+0x9078] ;  /* 0x0090780001047983 */ /* 0x000eb60000300a00 */
[----:B------:R-:W-:Y:S02]  /*9ece0*/  @!UPT UIADD3 URZ, URZ, URZ, URZ ;  /* 0x0000003f3f3ff290 */ /* 0x000fe4000fffe03f */
        /* <DEDUP_REMOVED lines=24> */
[----:B------:R-:W3:Y:S02]  /*9ee70*/  LDL.LU.64 R4, [R1+0x9030] ;  /* 0x0090300001047983 */ /* 0x000ee40000300a00 */
[----:B------:R3:W-:Y:S02]  /*9ee80*/  STL.64 [R1+0x8f40], R26 ;  /* 0x008f401a01007387 */ /* 0x0007e40000100a00 */
[----:B---3--:R-:W-:Y:S02]  /*9ee90*/  IMAD.MOV.U32 R26, RZ, RZ, R5 ;  /* 0x000000ffff1a7224 */ /* 0x008fe400078e0005 */
[----:B------:R-:W-:-:S02]  /*9eea0*/  IMAD.MOV.U32 R27, RZ, RZ, R4 ;  /* 0x000000ffff1b7224 */ /* 0x000fc400078e0004 */
[C---:B--2---:R-:W-:Y:S01]  /*9eeb0*/  HMMA.16816.F32 R4, R8.reuse, R6, R16 ;  /* 0x000000060804723c */ /* 0x044fe20000001810 */
[----:B------:R-:W2:Y:S01]  /*9eec0*/  LDL.LU.64 R18, [R1+0x9028] ;  /* 0x0090280001127983 */ /* 0x000ea20000300a00 */
[----:B------:R-:W2:Y:S11]  /*9eed0*/  LDL.LU.64 R16, [R1+0x9020] ;  /* 0x0090200001107983 */ /* 0x000eb60000300a00 */
[----:B------:R-:W-:Y:S10]  /*9eee0*/  @!UPT UIADD3 URZ, URZ, URZ, URZ ;  /* 0x0000003f3f3ff290 */ /* 0x000ff4000fffe03f */
        /* <DEDUP_REMOVED lines=28> */
[C---:B---3--:R-:W-:Y:S01]  /*9f0b0*/  HMMA.16816.F32 R24, R8.reuse, R26, R4 ;  /* 0x0000001a0818723c */ /* 0x048fe20000001804 */
[----:B------:R-:W-:Y:S02]  /*9f0c0*/  IMAD.MOV.U32 R14, RZ, RZ, R10 ;  /* 0x000000ffff0e7224 */ /* 0x000fe400078e000a */
[----:B------:R-:W-:Y:S02]  /*9f0d0*/  IMAD.MOV.U32 R13, RZ, RZ, R11 ;  /* 0x000000ffff0d7224 */ /* 0x000fe400078e000b */
[----:B------:R-:W-:Y:S11]  /*9f0e0*/  IMAD.MOV.U32 R15, RZ, RZ, R9 ;  /* 0x000000ffff0f7224 */ /* 0x000ff600078e0009 */
[----:B------:R-:W-:Y:S07]  /*9f0f0*/  @!UPT UIADD3 URZ, URZ, URZ, URZ ;  /* 0x0000003f3f3ff290 */ /* 0x000fee000fffe03f */
[----:B------:R-:W-:Y:S01]  /*9f100*/  STL.64 [R1+0x1910], R24 ;  /* 0x0019101801007387 */ /* 0x000fe20000100a00 */
[----:B------:R-:W-:Y:S01]  /*9f110*/  STL.64 [R1+0x1918], R26 ;  /* 0x0019181a01007387 */ /* 0x000fe20000100a00 */
[----:B--2---:R-:W-:Y:S07]  /*9f120*/  HMMA.16816.F32 R4, R8, R18, R20 ;  /* 0x000000120804723c */ /* 0x004fee0000001814 */
[----:B------:R-:W-:Y:S11]  /*9f130*/  IMAD.MOV.U32 R20, RZ, RZ, R8 ;  /* 0x000000ffff147224 */ /* 0x000ff600078e0008 */
[----:B------:R-:W-:Y:S05]  /*9f140*/  @!UPT UIADD3 URZ, URZ, URZ, URZ ;  /* 0x0000003f3f3ff290 */ /* 0x000fea000fffe03f */
[----:B------:R-:W-:Y:S01]  /*9f150*/  STL.64 [R1+0x1930], R4 ;  /* 0x0019300401007387 */ /* 0x000fe20000100a00 */
[----:B------:R-:W-:Y:S02]  /*9f160*/  STL.64 [R1+0x1938], R6 ;  /* 0x0019380601007387 */ /* 0x000fe40000100a00 */
[----:B------:R-:W2:Y:S02]  /*9f170*/  LDL.LU.64 R10, [R1+0x8fd8] ;  /* 0x008fd800010a7983 */ /* 0x000ea40000300a00 */
[----:B------:R-:W3:Y:S01]  /*9f180*/  LDL.LU.64 R8, [R1+0x8fd0] ;  /* 0x008fd00001087983 */ /* 0x000ee20000300a00 */
[----:B------:R0:W-:Y:S01]  /*9f190*/  STL.64 [R1+0x8ed8], R18 ;  /* 0x008ed81201007387 */ /* 0x0001e20000100a00 */
[----:B------:R-:W4:Y:S02]  /*9f1a0*/  LDL.LU R16, [R1+0x1010] ;  /* 0x0010100001107983 */ /* 0x000f240000300800 */
[----:B------:R-:W4:Y:S01]  /*9f1b0*/  LDL.LU R17, [R1+0x1014] ;  /* 0x0010140001117983 */ /* 0x000f220000300800 */
[----:B0-----:R-:W2:Y:S01]  /*9f1c0*/  LDL.LU R18, [R1+0x1018] ;  /* 0x0010180001127983 */ /* 0x001ea20000300800 */
[----:B------:R-:W2:Y:S02]  /*9f1d0*/  LDL.LU R19, [R1+0x101c] ;  /* 0x00101c0001137983 */ /* 0x000ea40000300800 */
        /* <DEDUP_REMOVED lines=15> */
[----:B------:R1:W-:Y:S02]  /*9f2d0*/  STL.64 [R1+0x8f48], R24 ;  /* 0x008f481801007387 */ /* 0x0003e40000100a00 */
[----:B0-----:R-:W-:-:S02]  /*9f2e0*/  IMAD.MOV.U32 R26, RZ, RZ, R14 ;  /* 0x000000ffff1a7224 */ /* 0x001fc400078e000e */
[----:B-1----:R-:W-:Y:S02]  /*9f2f0*/  IMAD.MOV.U32 R25, RZ, RZ, R15 ;  /* 0x000000ffff197224 */ /* 0x002fe400078e000f */
[----:B------:R-:W-:Y:S02]  /*9f300*/  IMAD.MOV.U32 R14, RZ, RZ, R12 ;  /* 0x000000ffff0e7224 */ /* 0x000fe400078e000c */
[----:B------:R-:W-:Y:S02]  /*9f310*/  IMAD.MOV.U32 R15, RZ, RZ, R11 ;  /* 0x000000ffff0f7224 */ /* 0x000fe400078e000b */
[----:B------:R-:W-:-:S03]  /*9f320*/  IMAD.MOV.U32 R27, RZ, RZ, R13 ;  /* 0x000000ffff1b7224 */ /* 0x000fc600078e000d */
[----:B------:R0:W-:Y:S01]  /*9f330*/  STL.64 [R1+0x8f78], R14 ;  /* 0x008f780e01007387 */ /* 0x0001e20000100a00 */
[----:B------:R-:W2:Y:S02]  /*9f340*/  LDL.LU R12, [R1+0x1860] ;  /* 0x00186000010c7983 */ /* 0x000ea40000300800 */
[----:B------:R-:W2:Y:S01]  /*9f350*/  LDL.LU R13, [R1+0x1864] ;  /* 0x00186400010d7983 */ /* 0x000ea20000300800 */
[----:B0-----:R-:W2:Y:S01]  /*9f360*/  LDL.LU R14, [R1+0x1868] ;  /* 0x00186800010e7983 */ /* 0x001ea20000300800 */
[----:B------:R-:W2:Y:S02]  /*9f370*/  LDL.LU R15, [R1+0x186c] ;  /* 0x00186c00010f7983 */ /* 0x000ea40000300800 */
[----:B------:R-:W-:Y:S02]  /*9f380*/  IMAD.MOV.U32 R22, RZ, RZ, R10 ;  /* 0x000000ffff167224 */ /* 0x000fe400078e000a */
[----:B---3--:R-:W-:Y:S01]  /*9f390*/  IMAD.MOV.U32 R23, RZ, RZ, R9 ;  /* 0x000000ffff177224 */ /* 0x008fe200078e0009 */
[----:B--2---:R-:W-:Y:S01]  /*9f3a0*/  STL.64 [R1+0x8f90], R14 ;  /* 0x008f900e01007387 */ /* 0x004fe20000100a00 */
[----:B------:R0:W-:Y:S03]  /*9f3b0*/  STL.64 [R1+0x8f88], R12 ;  /* 0x008f880c01007387 */ /* 0x0001e60000100a00 */
[----:B------:R1:W-:Y:S01]  /*9f3c0*/  STL.64 [R1+0x8f98], R22 ;  /* 0x008f981601007387 */ /* 0x0003e20000100a00 */
[----:B0-----:R-:W2:Y:S01]  /*9f3d0*/  LDL.LU R12, [R1+0x1880] ;  /* 0x00188000010c7983 */ /* 0x001ea20000300800 */
[----:B------:R-:W2:Y:S02]  /*9f3e0*/  LDL.LU R13, [R1+0x1884] ;  /* 0x00188400010d7983 */ /* 0x000ea40000300800 */
[----:B------:R-:W3:Y:S02]  /*9f3f0*/  LDL.LU R14, [R1+0x1888] ;  /* 0x00188800010e7983 */ /* 0x000ee40000300800 */
[----:B------:R-:W3:Y:S02]  /*9f400*/  LDL.LU R15, [R1+0x188c] ;  /* 0x00188c00010f7983 */ /* 0x000ee40000300800 */
[----:B------:R-:W-:Y:S01]  /*9f410*/  IMAD.MOV.U32 R24, RZ, RZ, R20 ;  /* 0x000000ffff187224 */ /* 0x000fe200078e0014 */
[----:B---3--:R-:W-:Y:S01]  /*9f420*/  STL.64 [R1+0x8fb0], R14 ;  /* 0x008fb00e01007387 */ /* 0x008fe20000100a00 */
[----:B--2---:R0:W-:Y:S02]  /*9f430*/  STL.64 [R1+0x8fa8], R12 ;  /* 0x008fa80c01007387 */ /* 0x0041e40000100a00 */
[----:B------:R-:W2:Y:S02]  /*9f440*/  LDL.LU R20, [R1+0x18a0] ;  /* 0x0018a00001147983 */ /* 0x000ea40000300800 */
[----:B------:R-:W2:Y:S01]  /*9f450*/  LDL.LU R21, [R1+0x18a4] ;  /* 0x0018a40001157983 */ /* 0x000ea20000300800 */
[----:B-1----:R-:W3:Y:S01]  /*9f460*/  LDL.LU R22, [R1+0x18a8] ;  /* 0x0018a80001167983 */ /* 0x002ee20000300800 */
[----:B------:R-:W3:Y:S02]  /*9f470*/  LDL.LU R23, [R1+0x18ac] ;  /* 0x0018ac0001177983 */ /* 0x000ee40000300800 */
[----:B------:R-:W-:-:S02]  /*9f480*/  IMAD.MOV.U32 R10, RZ, RZ, R8 ;  /* 0x000000ffff0a7224 */ /* 0x000fc400078e0008 */
[----:B------:R-:W-:Y:S01]  /*9f490*/  IMAD.MOV.U32 R11, RZ, RZ, R3 ;  /* 0x000000ffff0b7224 */ /* 0x000fe200078e0003 */
[----:B---3--:R-:W-:Y:S01]  /*9f4a0*/  STL.64 [R1+0x8fc0], R22 ;  /* 0x008fc01601007387 */ /* 0x008fe20000100a00 */
[----:B--2---:R-:W-:Y:S03]  /*9f4b0*/  STL.64 [R1+0x8fb8], R20 ;  /* 0x008fb81401007387 */ /* 0x004fe60000100a00 */
[----:B------:R1:W-:Y:S02]  /*9f4c0*/  STL.64 [R1+0x8fc8], R10 ;  /* 0x008fc80a01007387 */ /* 0x0003e40000100a00 */
[----:B0-----:R-:W2:Y:S01]  /*9f4d0*/  LDL.LU R12, [R1+0x18c0] ;  /* 0x0018c000010c7983 */ /* 0x001ea20000300800 */
[----:B------:R-:W2:Y:S01]  /*9f4e0*/  LDL.LU R13, [R1+0x18c4] ;  /* 0x0018c400010d7983 */ /* 0x000ea20000300800 */
[----:B------:R-:W2:Y:S02]  /*9f4f0*/  LDL.LU R14, [R1+0x18c8] ;  /* 0x0018c800010e7983 */ /* 0x000ea40000300800 */
[----:B------:R-:W2:Y:S02]  /*9f500*/  LDL.LU R15, [R1+0x18cc] ;  /* 0x0018cc00010f7983 */ /* 0x000ea40000300800 */
[----:B------:R-:W3:Y:S01]  /*9f510*/  LDL.LU R8, [R1+0x18e0] ;  /* 0x0018e00001087983 */ /* 0x000ee20000300800 */
[----:B------:R-:W3:Y:S04]  /*9f520*/  LDL.LU R9, [R1+0x18e4] ;  /* 0x0018e40001097983 */ /* 0x000ee80000300800 */
[----:B-1----:R-:W3:Y:S01]  /*9f530*/  LDL.LU R10, [R1+0x18e8] ;  /* 0x0018e800010a7983 */ /* 0x002ee20000300800 */
[----:B------:R-:W3:Y:S02]  /*9f540*/  LDL.LU R11, [R1+0x18ec] ;  /* 0x0018ec00010b7983 */ /* 0x000ee40000300800 */
[----:B------:R0:W-:Y:S02]  /*9f550*/  STL.64 [R1+0x8f28], R6 ;  /* 0x008f280601007387 */ /* 0x0001e40000100a00 */
[----:B------:R-:W-:Y:S01]  /*9f560*/  STL.64 [R1+0x8f20], R4 ;  /* 0x008f200401007387 */ /* 0x000fe20000100a00 */
[----:B0-----:R-:W2:Y:S04]  /*9f570*/  LDL.64 R6, [R1+0x7d8] ;  /* 0x0007d80001067983 */ /* 0x001ea80000100a00 */
[----:B--2---:R0:W-:Y:S04]  /*9f580*/  STL.64 [R1+0x8f38], R6 ;  /* 0x008f380601007387 */ /* 0x0041e80000100a00 */
        /* <DEDUP_REMOVED lines=12> */
[----:B------:R-:W-:Y:S01]  /*9f650*/  STL.64 [R1+0x8ee8], R18 ;  /* 0x008ee81201007387 */ /* 0x000fe20000100a00 */
[----:B----4-:R0:W-:Y:S03]  /*9f660*/  STL.64 [R1+0x8ee0], R16 ;  /* 0x008ee01001007387 */ /* 0x0101e60000100a00 */
[----:B0-----:R-:W4:Y:S01]  /*9f670*/  LDL.LU R16, [R1+0x1030] ;  /* 0x0010300001107983 */ /* 0x001f220000300800 */
[----:B------:R-:W4:Y:S02]  /*9f680*/  LDL.LU R17, [R1+0x1034] ;  /* 0x0010340001117983 */ /* 0x000f240000300800 */
[----:B------:R-:W2:Y:S02]  /*9f690*/  LDL.LU R18, [R1+0x1038] ;  /* 0x0010380001127983 */ /* 0x000ea40000300800 */
[----:B------:R-:W2:Y:S02]  /*9f6a0*/  LDL.LU R19, [R1+0x103c] ;  /* 0x00103c0001137983 */ /* 0x000ea40000300800 */
[----:B------:R-:W-:Y:S01]  /*9f6b0*/  IMAD.MOV.U32 R22, RZ, RZ, R2 ;  /* 0x000000ffff167224 */ /* 0x000fe200078e0002 */
[----:B--2---:R0:W-:Y:S01]  /*9f6c0*/  STL.64 [R1+0x8ef8], R18 ;  /* 0x008ef81201007387 */ /* 0x0041e20000100a00 */
[----:B----4-:R1:W-:Y:S03]  /*9f6d0*/  STL.64 [R1+0x8ef0], R16 ;  /* 0x008ef01001007387 */ /* 0x0103e60000100a00 */
[----:B0-----:R-:W2:Y:S01]  /*9f6e0*/  LDL.64 R18, [R1+0x7b8] ;  /* 0x0007b80001127983 */ /* 0x001ea20000100a00 */
[----:B------:R-:W-:-:S07]  /*9f6f0*/  IMAD.MOV.U32 R23, RZ, RZ, R0 ;  /* 0x000000ffff177224 */ /* 0x000fce00078e0000 */
[C---:B---3--:R-:W-:Y:S01]  /*9f700*/  HMMA.16816.F32 R20, R24.reuse, R22, R8 ;  /* 0x000000161814723c */ /* 0x048fe20000001808 */
[----:B--2---:R0:W-:Y:S01]  /*9f710*/  STL.64 [R1+0x8f30], R18 ;  /* 0x008f301201007387 */ /* 0x0041e20000100a00 */
[----:B-1----:R-:W2:Y:S02]  /*9f720*/  LDL.LU R16, [R1+0x1090] ;  /* 0x0010900001107983 */ /* 0x002ea40000300800 */
[----:B------:R-:W2:Y:S01]  /*9f730*/  LDL.LU R17, [R1+0x1094] ;  /* 0x0010940001117983 */ /* 0x000ea20000300800 */
[----:B0-----:R-:W2:Y:S01]  /*9f740*/  LDL.LU R18, [R1+0x1098] ;  /* 0x0010980001127983 */ /* 0x001ea20000300800 */
[----:B------:R-:W2:Y:S02]  /*9f750*/  LDL.LU R19, [R1+0x109c] ;  /* 0x00109c0001137983 */ /* 0x000ea40000300800 */
[----:B------:R-:W3:Y:S11]  /*9f760*/  LDL.LU.64 R10, [R1+0x8fc8] ;  /* 0x008fc800010a7983 */ /* 0x000ef60000300a00 */
[----:B------:R-:W-:Y:S04]  /*9f770*/  @!UPT UIADD3 URZ, URZ, URZ, URZ ;  /* 0x0000003f3f3ff290 */ /* 0x000fe8000fffe03f */
[----:B------:R-:W-:Y:S01]  /*9f780*/  STL.64 [R1+0x1950], R20 ;  /* 0x0019501401007387 */ /* 0x000fe20000100a00 */
[----:B------:R0:W-:Y:S04]  /*9f790*/  STL.64 [R1+0x1958], R22 ;  /* 0x0019581601007387 */ /* 0x0001e80000100a00 */
[----:B0-----:R-:W4:Y:S01]  /*9f7a0*/  LDL.LU.64 R22, [R1+0x8fc0] ;  /* 0x008fc00001167983 */ /* 0x001f220000300a00 */
[----:B------:R-:W4:Y:S01]  /*9f7b0*/  LDL.LU.64 R20, [R1+0x8fb8] ;  /* 0x008fb80001147983 */ /* 0x000f220000300a00 */
[C---:B---3--:R-:W-:Y:S02]  /*9f7c0*/  HMMA.16816.F32 R8, R24.reuse, R10, R12 ;  /* 0x0000000a1808723c */ /* 0x048fe4000000180c */
[----:B------:R-:W3:Y:S01]  /*9f7d0*/  LDL.LU.64 R14, [R1+0x8fb0] ;  /* 0x008fb000010e7983 */ /* 0x000ee20000300a00 */
[----:B------:R-:W3:Y:S11]  /*9f7e0*/  LDL.LU.64 R12, [R1+0x8fa8] ;  /* 0x008fa800010c7983 */ /* 0x000ef60000300a00 */
[----:B------:R-:W-:Y:S09]  /*9f7f0*/  @!UPT UIADD3 URZ, URZ, URZ, URZ ;  /* 0x0000003f3f3ff290 */ /* 0x000ff2000fffe03f */
[----:B------:R-:W-:Y:S01]  /*9f800*/  STL.64 [R1+0x1970], R8 ;  /* 0x0019700801007387 */ /* 0x000fe20000100a00 */
[----:B------:R0:W-:Y:S03]  /*9f810*/  STL.64 [R1+0x1978], R10 ;  /* 0x0019780a01007387 */ /* 0x0001e60000100a00 */
[----:B0-----:R-:W4:Y:S02]  /*9f820*/  LDL.LU.64 R10, [R1+0x8fa0] ;  /* 0x008fa000010a7983 */ /* 0x001f240000300a00 */
[C---:B----4-:R-:W-:Y:S11]  /*9f830*/  HMMA.16816.F32 R20, R24.reuse, R10, R20 ;  /* 0x0000000a1814723c */ /* 0x050ff60000001814 */
[----:B------:R-:W-:Y:S11]  /*9f840*/  @!UPT UIADD3 URZ, URZ, URZ, URZ ;  /* 0x0000003f3f3ff290 */ /* 0x000ff6000fffe03f */
[----:B------:R-:W-:Y:S01]  /*9f850*/  @!UPT UIADD3 URZ, URZ, URZ, URZ ;  /* 0x0000003f3f3ff290 */ /* 0x000fe2000fffe03f */
[----:B------:R-:W-:Y:S01]  /*9f860*/  STL.64 [R1+0x1980], R20 ;  /* 0x0019801401007387 */ /* 0x000fe20000100a00 */
[----:B------:R0:W-:Y:S03]  /*9f870*/  STL.64 [R1+0x1988], R22 ;  /* 0x0019881601007387 */ /* 0x0001e60000100a00 */
[----:B0-----:R-:W3:Y:S01]  /*9f880*/  LDL.LU.64 R22, [R1+0x8f98] ;  /* 0x008f980001167983 */ /* 0x001ee20000300a00 */
[----:B------:R0:W-:Y:S02]  /*9f890*/  STL.64 [R1+0x8f00], R10 ;  /* 0x008f000a01007387 */ /* 0x0001e40000100a00 */
[----:B------:R-:W4:Y:S01]  /*9f8a0*/  LDL.64 R8, [R1+0x3a0] ;  /* 0x0003a00001087983 */ /* 0x000f220000100a00 */
[----:B0-----:R-:W4:Y:S01]  /*9f8b0*/  LDL.64 R10, [R1+0x3a8] ;  /* 0x0003a800010a7983 */ /* 0x001f220000100a00 */
[C---:B---3--:R-:W-:Y:S03]  /*9f8c0*/  HMMA.16816.F32 R20, R24.reuse, R22, R12 ;  /* 0x000000161814723c */ /* 0x048fe6000000180c */
[----:B------:R-:W3:Y:S01]  /*9f8d0*/  LDL.LU.64 R14, [R1+0x8f90] ;  /* 0x008f9000010e7983 */ /* 0x000ee20000300a00 */
[----:B------:R-:W3:Y:S11]  /*9f8e0*/  LDL.LU.64 R12, [R1+0x8f88] ;  /* 0x008f8800010c7983 */ /* 0x000ef60000300a00 */
[----:B------:R-:W-:Y:S08]  /*9f8f0*/  @!UPT UIADD3 URZ, URZ, URZ, URZ ;  /* 0x0000003f3f3ff290 */ /* 0x000ff0000fffe03f */
        /* <DEDUP_REMOVED lines=12> */
[----:B------:R-:W3:Y:S01]  /*9f9c0*/  LDL.LU.64 R6, [R1+0x8f70] ;  /* 0x008f700001067983 */ /* 0x000ee20000300a00 */
[----:B------:R-:W3:Y:S11]  /*9f9d0*/  LDL.LU.64 R4, [R1+0x8f68] ;  /* 0x008f680001047983 */ /* 0x000ef60000300a00 */
[----:B------:R-:W-:Y:S08]  /*9f9e0*/  @!UPT UIADD3 URZ, URZ, URZ, URZ ;  /* 0x0000003f3f3ff290 */ /* 0x000ff0000fffe03f */
[----:B------:R-:W-:Y:S01]  /*9f9f0*/  STL.64 [R1+0x1bb0], R12 ;  /* 0x001bb00c01007387 */ /* 0x000fe20000100a00 */
[----:B------:R0:W-:Y:S03]  /*9fa00*/  STL.64 [R1+0x1bb8], R14 ;  /* 0x001bb80e01007387 */ /* 0x0001e60000100a00 */
[----:B0-----:R-:W3:Y:S02]  /*9fa10*/  LDL.LU.64 R14, [R1+0x8f60] ;  /* 0x008f6000010e7983 */ /* 0x001ee40000300a00 */
[----:B---3--:R-:W-:Y:S02]  /*9fa20*/  HMMA.16816.F32 R24, R24, R14, R4 ;  /* 0x0000000e1818723c */ /* 0x008fe40000001804 */
[----:B------:R-:W4:Y:S11]  /*9fa30*/  LDL.LU.64 R6, [R1+0x8f58] ;  /* 0x008f580001067983 */ /* 0x000f360000300a00 */
[----:B------:R-:W-:Y:S10]  /*9fa40*/  @!UPT UIADD3 URZ, URZ, URZ, URZ ;  /* 0x0000003f3f3ff290 */ /* 0x000ff4000fffe03f */
[----:B------:R-:W-:Y:S01]  /*9fa50*/  STL.64 [R1+0x1ba0], R24 ;  /* 0x001ba01801007387 */ /* 0x000fe20000100a00 */
[----:B------:R0:W-:Y:S03]  /*9fa60*/  STL.64 [R1+0x1ba8], R26 ;  /* 0x001ba81a01007387 */ /* 0x0001e60000100a00 */
[----:B0-----:R-:W4:Y:S01]  /*9fa70*/  LDL.LU.64 R26, [R1+0x8f50] ;  /* 0x008f5000011a7983 */ /* 0x001f220000300a00 */
[----:B------:R-:W4:Y:S02]  /*9fa80*/  LDL.LU.64 R24, [R1+0x8f48] ;  /* 0x008f480001187983 */ /* 0x000f240000300a00 */
[----:B------:R-:W-:Y:S01]  /*9fa90*/  STL [R1+0x8e28], R15 ;  /* 0x008e280f01007387 */ /* 0x000fe20000100800 */
[C---:B----4-:R-:W-:Y:S11]  /*9faa0*/  HMMA.16816.F32 R24, R8.reuse, R6, R24 ;  /* 0x000000060818723c */ /* 0x050ff60000001818 */
        /* <DEDUP_REMOVED lines=25> */
[----:B------:R-:W-:Y:S02]  /*9fc40*/  IMAD.MOV.U32 R2, RZ, RZ, R10 ;  /* 0x000000ffff027224 */ /* 0x000fe400078e000a */
[----:B------:R-:W-:-:S02]  /*9fc50*/  IMAD.MOV.U32 R0, RZ, RZ, R11 ;  /* 0x000000ffff007224 */ /* 0x000fc400078e000b */
[----:B--2---:R-:W-:Y:S02]  /*9fc60*/  IMAD.MOV.U32 R27, RZ, RZ, R18 ;  /* 0x000000ffff1b7224 */ /* 0x004fe400078e0012 */
[----:B------:R-:W-:Y:S01]  /*9fc70*/  IMAD.MOV.U32 R26, RZ, RZ, R19 ;  /* 0x000000ffff1a7224 */ /* 0x000fe200078e0013 */
[----:B---3--:R-:W-:Y:S11]  /*9fc80*/  HMMA.16816.F32 R4, R8, R18, R4 ;  /* 0x000000120804723c */ /* 0x008ff60000001804 */
[----:B------:R-:W-:Y:S11]  /*9fc90*/  @!UPT UIADD3 URZ, URZ, URZ, URZ ;  /* 0x0000003f3f3ff290 */ /* 0x000ff6000fffe03f */
[----:B------:R-:W-:Y:S01]  /*9fca0*/  @!UPT UIADD3 URZ, URZ, URZ, URZ ;  /* 0x0000003f3f3ff290 */ /* 0x000fe2000fffe03f */
[----:B------:R-:W-:Y:S01]  /*9fcb0*/  STL.64 [R1+0x1b60], R4 ;  /* 0x001b600401007387 */ /* 0x000fe20000100a00 */
[----:B------:R0:W-:Y:S03]  /*9fcc0*/  STL.64 [R1+0x1b68], R6 ;  /* 0x001b680601007387 */ /* 0x0001e60000100a00 */
[----:B0-----:R-:W2:Y:S01]  /*9fcd0*/  LDL.LU.64 R6, [R1+0x8f08] ;  /* 0x008f080001067983 */ /* 0x001ea20000300a00 */
[----:B------:R-:W3:Y:S02]  /*9fce0*/  LDL.LU.64 R10, [R1+0x8f00] ;  /* 0x008f0000010a7983 */ /* 0x000ee40000300a00 */
[----:B------:R-:W2:Y:S02]  /*9fcf0*/  LDL.LU.64 R18, [R1+0x8ef8] ;  /* 0x008ef80001127983 */ /* 0x000ea40000300a00 */
[----:B------:R-:W2:Y:S02]  /*9fd00*/  LDL.LU.64 R16, [R1+0x8ef0] ;  /* 0x008ef00001107983 */ /* 0x000ea40000300a00 */
[----:B------:R-:W-:-:S02]  /*9fd10*/  IMAD.MOV.U32 R4, RZ, RZ, R8 ;  /* 0x000000ffff047224 */ /* 0x000fc400078e0008 */
[----:B------:R-:W-:Y:S01]  /*9fd20*/  IMAD.MOV.U32 R3, RZ, RZ, R9 ;  /* 0x000000ffff037224 */ /* 0x000fe200078e0009 */
[----:B------:R0:W-:Y:S01]  /*9fd30*/  STL.64 [R1+0x8e38], R26 ;  /* 0x008e381a01007387 */ /* 0x0001e20000100a00 */
[----:B------:R1:W-:Y:S02]  /*9fd40*/  STL.64 [R1+0x8e30], R24 ;  /* 0x008e301801007387 */ /* 0x0003e40000100a00 */
[----:B0-----:R-:W-:Y:S02]  /*9fd50*/  IMAD.MOV.U32 R26, RZ, RZ, R2 ;  /* 0x000000ffff1a7224 */ /* 0x001fe400078e0002 */
[----:B-1----:R-:W-:Y:S02]  /*9fd60*/  IMAD.MOV.U32 R24, RZ, RZ, R4 ;  /* 0x000000ffff187224 */ /* 0x002fe400078e0004 */
[----:B------:R-:W-:Y:S02]  /*9fd70*/  IMAD.MOV.U32 R25, RZ, RZ, R3 ;  /* 0x000000ffff197224 */ /* 0x000fe400078e0003 */
[----:B------:R-:W-:-:S07]  /*9fd80*/  IMAD.MOV.U32 R27, RZ, RZ, R0 ;  /* 0x000000ffff1b7224 */ /* 0x000fce00078e0000 */
        /* <DEDUP_REMOVED lines=8> */
[----:B------:R-:W-:Y:S01]  /*9fe10*/  IMAD.MOV.U32 R9, RZ, RZ, R23 ;  /* 0x000000ffff097224 */ /* 0x000fe200078e0017 */
[----:B0-----:R-:W4:Y:S01]  /*9fe20*/  LDL.64 R6, [R1+0x788] ;  /* 0x0007880001067983 */ /* 0x001f220000100a00 */
[----:B--2---:R-:W-:Y:S03]  /*9fe30*/  HMMA.16816.F32 R24, R24, R22, R16 ;  /* 0x000000161818723c */ /* 0x004fe60000001810 */
[----:B------:R-:W2:Y:S04]  /*9fe40*/  LDL.LU.64 R18, [R1+0x8ed8] ;  /* 0x008ed80001127983 */ /* 0x000ea80000300a00 */
[----:B------:R-:W-:Y:S11]  /*9fe50*/  IMAD.MOV.U32 R16, RZ, RZ, R22 ;  /* 0x000000ffff107224 */ /* 0x000ff600078e0016 */
[----:B------:R-:W-:Y:S05]  /*9fe60*/  @!UPT UIADD3 URZ, URZ, URZ, URZ ;  /* 0x0000003f3f3ff290 */ /* 0x000fea000fffe03f */
[----:B------:R-:W-:Y:S01]  /*9fe70*/  STL.64 [R1+0x1b40], R24 ;  /* 0x001b401801007387 */ /* 0x000fe20000100a00 */
[----:B------:R-:W-:Y:S02]  /*9fe80*/  STL.64 [R1+0x1b48], R26 ;  /* 0x001b481a01007387 */ /* 0x000fe40000100a00 */
[----:B------:R-:W2:Y:S02]  /*9fe90*/  LDL.LU R20, [R1+0xfe0] ;  /* 0x000fe00001147983 */ /* 0x000ea40000300800 */
[----:B------:R-:W2:Y:S01]  /*9fea0*/  LDL.LU R21, [R1+0xfe4] ;  /* 0x000fe40001157983 */ /* 0x000ea20000300800 */
[----:B------:R-:W2:Y:S01]  /*9feb0*/  LDL.LU R22, [R1+0xfe8] ;  /* 0x000fe80001167983 */ /* 0x000ea20000300800 */
[----:B------:R-:W2:Y:S02]  /*9fec0*/  LDL.LU R23, [R1+0xfec] ;  /* 0x000fec0001177983 */ /* 0x000ea40000300800 */
[----:B---3--:R-:W-:Y:S02]  /*9fed0*/  STL.64 [R1+0x8e88], R10 ;  /* 0x008e880a01007387 */ /* 0x008fe40000100a00 */
[----:B------:R0:W-:Y:S01]  /*9fee0*/  STL [R1+0x8e80], R9 ;  /* 0x008e800901007387 */ /* 0x0001e20000100800 */
[----:B------:R-:W3:Y:S04]  /*9fef0*/  LDL.LU R8, [R1+0xff0] ;  /* 0x000ff00001087983 */ /* 0x000ee80000300800 */
[----:B0-----:R-:W3:Y:S01]  /*9ff00*/  LDL.LU R9, [R1+0xff4] ;  /* 0x000ff40001097983 */ /* 0x001ee20000300800 */
[----:B------:R-:W3:Y:S02]  /*9ff10*/  LDL.LU R10, [R1+0xff8] ;  /* 0x000ff800010a7983 */ /* 0x000ee40000300800 */
[----:B------:R-:W3:Y:S02]  /*9ff20*/  LDL.LU R11, [R1+0xffc] ;  /* 0x000ffc00010b7983 */ /* 0x000ee40000300800 */
[----:B------:R-:W2:Y:S01]  /*9ff30*/  LDL.LU R24, [R1+0xf50] ;  /* 0x000f500001187983 */ /* 0x000ea20000300800 */
[----:B------:R-:W2:Y:S01]  /*9ff40*/  LDL.LU R25, [R1+0xf54] ;  /* 0x000f540001197983 */ /* 0x000ea20000300800 */
[----:B------:R-:W2:Y:S02]  /*9ff50*/  LDL.LU R26, [R1+0xf58] ;  /* 0x000f5800011a7983 */ /* 0x000ea40000300800 */
[----:B------:R-:W2:Y:S02]  /*9ff60*/  LDL.LU R27, [R1+0xf5c] ;  /* 0x000f5c00011b7983 */ /* 0x000ea40000300800 */
[----:B--2---:R-:W-:Y:S01]  /*9ff70*/  STL.64 [R1+0x8e48], R26 ;  /* 0x008e481a01007387 */ /* 0x004fe20000100a00 */
[----:B------:R0:W-:Y:S03]  /*9ff80*/  STL.64 [R1+0x8e40], R24 ;  /* 0x008e401801007387 */ /* 0x0001e60000100a00 */
[----:B0-----:R-:W3:Y:S01]  /*9ff90*/  LDL.LU.64 R24, [R1+0x3a0] ;  /* 0x0003a00001187983 */ /* 0x001ee20000300a00 */
[----:B------:R-:W3:Y:S02]  /*9ffa0*/  LDL.LU.64 R26, [R1+0x3a8] ;  /* 0x0003a800011a7983 */ /* 0x000ee40000300a00 */
[----:B----4-:R-:W-:-:S02]  /*9ffb0*/  IMAD.MOV.U32 R17, RZ, RZ, R7 ;  /* 0x000000ffff117224 */ /* 0x010fc400078e0007 */
[----:B------:R-:W-:Y:S01]  /*9ffc0*/  IMAD.MOV.U32 R15, RZ, RZ, R6 ;  /* 0x000000ffff0f7224 */ /* 0x000fe200078e0006 */
[C---:B---3--:R-:W-:Y:S11]  /*9ffd0*/  HMMA.16816.F32 R8, R24.reuse, R6, R8 ;  /* 0x000000061808723c */ /* 0x048ff60000001808 */
[----:B------:R-:W-:Y:S11]  /*9ffe0*/  @!UPT UIADD3 URZ, URZ, URZ, URZ ;  /* 0x0000003f3f3ff290 */ /* 0x000ff6000fffe03f */
[----:B------:R-:W-:Y:S01]  /*9fff0*/  @!UPT UIADD3 URZ, URZ, URZ, URZ ;  /* 0x0000003f3f3ff290 */ /* 0x000fe2000fffe03f */
[----:B------:R-:W-:Y:S01]  /*a0000*/  STL.64 [R1+0x1b30], R8 ;  /* 0x001b300801007387 */ /* 0x000fe20000100a00 */
[----:B------:R-:W-:Y:S02]  /*a0010*/  STL.64 [R1+0x1b38], R10 ;  /* 0x001b380a01007387 */ /* 0x000fe40000100a00 */
[----:B------:R0:W-:Y:S02]  /*a0020*/  STL.64 [R1+0x8ec8], R18 ;  /* 0x008ec81201007387 */ /* 0x0001e40000100a00 */
[----:B------:R-:W-:Y:S01]  /*a0030*/  STL.64 [R1+0x8ec0], R16 ;  /* 0x008ec01001007387 */ /* 0x000fe20000100a00 */
        /* <DEDUP_REMOVED lines=9> */
[----:B------:R-:W3:Y:S02]  /*a00d0*/  LDL.LU R6, [R1+0xfd8] ;  /* 0x000fd80001067983 */ /* 0x000ee40000300800 */
[----:B------:R-:W3:Y:S01]  /*a00e0*/  LDL.LU R7, [R1+0xfdc] ;  /* 0x000fdc0001077983 */ /* 0x000ee20000300800 */
[----:B------:R0:W-:Y:S01]  /*a00f0*/  STL.64 [R1+0x8e90], R14 ;  /* 0x008e900e01007387 */ /* 0x0001e20000100a00 */
[----:B------:R-:W4:Y:S02]  /*a0100*/  LDL.LU R12, [R1+0xfb0] ;  /* 0x000fb000010c7983 */ /* 0x000f240000300800 */
[----:B------:R-:W4:Y:S01]  /*a0110*/  LDL.LU R13, [R1+0xfb4] ;  /* 0x000fb400010d7983 */ /* 0x000f220000300800 */
[----:B0-----:R-:W3:Y:S01]  /*a0120*/  LDL.LU R14, [R1+0xfb8] ;  /* 0x000fb800010e7983 */ /* 0x001ee20000300800 */
[----:B------:R-:W3:Y:S01]  /*a0130*/  LDL.LU R15, [R1+0xfbc] ;  /* 0x000fbc00010f7983 */ /* 0x000ee20000300800 */
[C---:B--2---:R-:W-:Y:S02]  /*a0140*/  HMMA.16816.F32 R20, R24.reuse, R18, R20 ;  /* 0x000000121814723c */ /* 0x044fe40000001814 */
[----:B---3--:R0:W-:Y:S01]  /*a0150*/  STL.64 [R1+0x8ea0], R14 ;  /* 0x008ea00e01007387 */ /* 0x0081e20000100a00 */
[----:B----4-:R-:W-:Y:S02]  /*a0160*/  STL.64 [R1+0x8e98], R12 ;  /* 0x008e980c01007387 */ /* 0x010fe40000100a00 */
[----:B------:R-:W2:Y:S01]  /*a0170*/  LDL.64 R10, [R1+0x748] ;  /* 0x00074800010a7983 */ /* 0x000ea20000100a00 */
[----:B0-----:R-:W3:Y:S11]  /*a0180*/  LDL.64 R14, [R1+0x758] ;  /* 0x00075800010e7983 */ /* 0x001ef60000100a00 */
[----:B------:R-:W-:Y:S06]  /*a0190*/  @!UPT UIADD3 URZ, URZ, URZ, URZ ;  /* 0x0000003f3f3ff290 */ /* 0x000fec000fffe03f */
[----:B------:R-:W-:Y:S02]  /*a01a0*/  STL.64 [R1+0x1b20], R20 ;  /* 0x001b201401007387 */ /* 0x000fe40000100a00 */
[----:B------:R0:W-:Y:S02]  /*a01b0*/  STL.64 [R1+0x1b28], R22 ;  /* 0x001b281601007387 */ /* 0x0001e40000100a00 */
[----:B0-----:R-:W4:Y:S01]  /*a01c0*/  LDL.LU.64 R22, [R1+0x8ed0] ;  /* 0x008ed00001167983 */ /* 0x001f220000300a00 */
[----:B------:R-:W-:Y:S02]  /*a01d0*/  IMAD.MOV.U32 R21, RZ, RZ, R18 ;  /* 0x000000ffff157224 */ /* 0x000fe400078e0012 */
[----:B------:R-:W-:Y:S02]  /*a01e0*/  IMAD.MOV.U32 R20, RZ, RZ, R19 ;  /* 0x000000ffff147224 */ /* 0x000fe400078e0013 */
[----:B------:R-:W2:Y:S01]  /*a01f0*/  LDL.LU.64 R18, [R1+0x8ec8] ;  /* 0x008ec80001127983 */ /* 0x000ea20000300a00 */
[----:B------:R-:W2:Y:S03]  /*a0200*/  LDL.LU.64 R16, [R1+0x8ec0] ;  /* 0x008ec00001107983 */ /* 0x000ea60000300a00 */
[----:B----4-:R0:W-:Y:S01]  /*a0210*/  STL.64 [R1+0x8e60], R22 ;  /* 0x008e601601007387 */ /* 0x0101e20000100a00 */
[----:B------:R1:W-:Y:S03]  /*a0220*/  STL.64 [R1+0x8e58], R20 ;  /* 0x008e581401007387 */ /* 0x0003e60000100a00 */
[----:B0-----:R-:W4:Y:S01]  /*a0230*/  LDL.64 R22, [R1+0x728] ;  /* 0x0007280001167983 */ /* 0x001f220000100a00 */
[C---:B--2---:R-:W-:Y:S03]  /*a0240*/  HMMA.16816.F32 R4, R24.reuse, R18, R4 ;  /* 0x000000121804723c */ /* 0x044fe60000001804 */
[----:B----4-:R0:W-:Y:S01]  /*a0250*/  STL.64 [R1+0x8e78], R22 ;  /* 0x008e781601007387 */ /* 0x0101e20000100a00 */
[----:B-1----:R-:W2:Y:S02]  /*a0260*/  LDL.LU R20, [R1+0xf90] ;  /* 0x000f900001147983 */ /* 0x002ea40000300800 */
[----:B------:R-:W2:Y:S01]  /*a0270*/  LDL.LU R21, [R1+0xf94] ;  /* 0x000f940001157983 */ /* 0x000ea20000300800 */
[----:B0-----:R-:W2:Y:S01]  /*a0280*/  LDL.LU R22, [R1+0xf98] ;  /* 0x000f980001167983 */ /* 0x001ea20000300800 */
[----:B------:R-:W2:Y:S11]  /*a0290*/  LDL.LU R23, [R1+0xf9c] ;  /* 0x000f9c0001177983 */ /* 0x000eb60000300800 */
[----:B------:R-:W-:Y:S04]  /*a02a0*/  @!UPT UIADD3 URZ, URZ, URZ, URZ ;  /* 0x0000003f3f3ff290 */ /* 0x000fe8000fffe03f */
[----:B------:R-:W-:Y:S02]  /*a02b0*/  STL.64 [R1+0x1b10], R4 ;  /* 0x001b100401007387 */ /* 0x000fe40000100a00 */
[----:B------:R0:W-:Y:S02]  /*a02c0*/  STL.64 [R1+0x1b18], R6 ;  /* 0x001b180601007387 */ /* 0x0001e40000100a00 */
[----:B0-----:R-:W3:Y:S01]  /*a02d0*/  LDL.LU.64 R6, [R1+0x8eb8] ;  /* 0x008eb80001067983 */ /* 0x001ee20000300a00 */
[----:B------:R-:W3:Y:S02]  /*a02e0*/  LDL.LU.64 R4, [R1+0x8eb0] ;  /* 0x008eb00001047983 */ /* 0x000ee40000300a00 */
[----:B------:R-:W-:Y:S02]  /*a02f0*/  STL.64 [R1+0x8d68], R18 ;  /* 0x008d681201007387 */ /* 0x000fe40000100a00 */
[----:B------:R0:W-:Y:S02]  /*a0300*/  STL.64 [R1+0x8e50], R16 ;  /* 0x008e501001007387 */ /* 0x0001e40000100a00 */
        /* <DEDUP_REMOVED lines=20> */
[----:B---3--:R0:W-:Y:S01]  /*a0450*/  STL.64 [R1+0x8dc0], R6 ;  /* 0x008dc00601007387 */ /* 0x0081e20000100a00 */
[----:B------:R-:W-:Y:S03]  /*a0460*/  STL.64 [R1+0x8db8], R4 ;  /* 0x008db80401007387 */ /* 0x000fe60000100a00 */
[----:B0-----:R-:W3:Y:S11]  /*a0470*/  LDL.64 R6, [R1+0x708] ;  /* 0x0007080001067983 */ /* 0x001ef60000100a00 */
[----:B------:R-:W-:Y:S07]  /*a0480*/  @!UPT UIADD3 URZ, URZ, URZ, URZ ;  /* 0x0000003f3f3ff290 */ /* 0x000fee000fffe03f */
[----:B------:R0:W-:Y:S01]  /*a0490*/  STL.64 [R1+0x1af0], R12 ;  /* 0x001af00c01007387 */ /* 0x0001e20000100a00 */
[----:B------:R1:W-:Y:S02]  /*a04a0*/  STL.64 [R1+0x1af8], R14 ;  /* 0x001af80e01007387 */ /* 0x0003e40000100a00 */
[----:B0-----:R-:W-:Y:S01]  /*a04b0*/  IMAD.MOV.U32 R13, RZ, RZ, R10 ;  /* 0x000000ffff0d7224 */ /* 0x001fe200078e000a */
[----:B-1----:R-:W4:Y:S01]  /*a04c0*/  LDL.LU.64 R14, [R1+0x8e90] ;  /* 0x008e9000010e7983 */ /* 0x002f220000300a00 */
[----:B------:R-:W-:Y:S02]  /*a04d0*/  IMAD.MOV.U32 R12, RZ, RZ, R11 ;  /* 0x000000ffff0c7224 */ /* 0x000fe400078e000b */
[----:B------:R-:W2:Y:S02]  /*a04e0*/  LDL.LU.64 R10, [R1+0x8e88] ;  /* 0x008e8800010a7983 */ /* 0x000ea40000300a00 */
[----:B------:R-:W3:Y:S01]  /*a04f0*/  LDL.LU R9, [R1+0x8e80] ;  /* 0x008e800001097983 */ /* 0x000ee20000300800 */
[C---:B--2---:R-:W-:Y:S11]  /*a0500*/  HMMA.16816.F32 R20, R24.reuse, R10, R20 ;  /* 0x0000000a1814723c */ /* 0x044ff60000001814 */
[----:B------:R-:W-:Y:S11]  /*a0510*/  @!UPT UIADD3 URZ, URZ, URZ, URZ ;  /* 0x0000003f3f3ff290 */ /* 0x000ff6000fffe03f */
[----:B------:R-:W-:Y:S01]  /*a0520*/  @!UPT UIADD3 URZ, URZ, URZ, URZ ;  /* 0x0000003f3f3ff290 */ /* 0x000fe2000fffe03f */
        /* <DEDUP_REMOVED lines=12> */
[----:B------:R-:W3:Y:S02]  /*a05f0*/  LDL.LU.64 R20, [R1+0x8e58] ;  /* 0x008e580001147983 */ /* 0x000ee40000300a00 */
[----:B------:R-:W-:-:S02]  /*a0600*/  IMAD.MOV.U32 R4, RZ, RZ, R26 ;  /* 0x000000ffff047224 */ /* 0x000fc400078e001a */
[----:B------:R-:W-:Y:S02]  /*a0610*/  IMAD.MOV.U32 R3, RZ, RZ, R27 ;  /* 0x000000ffff037224 */ /* 0x000fe400078e001b */
[----:B------:R-:W-:Y:S02]  /*a0620*/  IMAD.MOV.U32 R8, RZ, RZ, R24 ;  /* 0x000000ffff087224 */ /* 0x000fe400078e0018 */
[----:B------:R-:W-:Y:S01]  /*a0630*/  IMAD.MOV.U32 R5, RZ, RZ, R25 ;  /* 0x000000ffff057224 */ /* 0x000fe200078e0019 */
[----:B--2---:R-:W-:Y:S11]  /*a0640*/  HMMA.16816.F32 R16, R24, R22, R16 ;  /* 0x000000161810723c */ /* 0x004ff60000001810 */
[----:B------:R-:W-:Y:S11]  /*a0650*/  @!UPT UIADD3 URZ, URZ, URZ, URZ ;  /* 0x0000003f3f3ff290 */ /* 0x000ff6000fffe03f */
[----:B------:R-:W-:Y:S01]  /*a0660*/  @!UPT UIADD3 URZ, URZ, URZ, URZ ;  /* 0x0000003f3f3ff290 */ /* 0x000fe2000fffe03f */
[----:B------:R0:W-:Y:S01]  /*a0670*/  STL.64 [R1+0x1ac0], R16 ;  /* 0x001ac01001007387 */ /* 0x0001e20000100a00 */
[----:B------:R3:W-:Y:S03]  /*a0680*/  STL.64 [R1+0x1ac8], R18 ;  /* 0x001ac81201007387 */ /* 0x0007e60000100a00 */
[----:B0-----:R-:W2:Y:S01]  /*a0690*/  LDL.LU.64 R16, [R1+0x8e50] ;  /* 0x008e500001107983 */ /* 0x001ea20000300a00 */
[----:B---3--:R-:W-:Y:S02]  /*a06a0*/  IMAD.MOV.U32 R18, RZ, RZ, R21 ;  /* 0x000000ffff127224 */ /* 0x008fe400078e0015 */
[----:B------:R-:W-:Y:S02]  /*a06b0*/  IMAD.MOV.U32 R19, RZ, RZ, R20 ;  /* 0x000000ffff137224 */ /* 0x000fe400078e0014 */
[----:B------:R-:W3:Y:S01]  /*a06c0*/  LDL.LU.64 R26, [R1+0x8e48] ;  /* 0x008e4800011a7983 */ /* 0x000ee20000300a00 */
[----:B------:R-:W3:Y:S02]  /*a06d0*/  LDL.LU.64 R24, [R1+0x8e40] ;  /* 0x008e400001187983 */ /* 0x000ee40000300a00 */
[----:B------:R-:W-:Y:S02]  /*a06e0*/  STL.64 [R1+0x8d80], R18 ;  /* 0x008d801201007387 */ /* 0x000fe40000100a00 */
[----:B------:R0:W-:Y:S02]  /*a06f0*/  STL.64 [R1+0x8d38], R22 ;  /* 0x008d381601007387 */ /* 0x0001e40000100a00 */
[----:B------:R-:W2:Y:S01]  /*a0700*/  LDL.LU.64 R20, [R1+0x240] ;  /* 0x0002400001147983 */ /* 0x000ea20000300a00 */
[----:B0-----:R-:W2:Y:S01]  /*a0710*/  LDL.LU.64 R22, [R1+0x248] ;  /* 0x0002480001167983 */ /* 0x001ea20000300a00 */
[----:B----4-:R-:W-:-:S03]  /*a0720*/  IMAD.MOV.U32 R18, RZ, RZ, R15 ;  /* 0x000000ffff127224 */ /* 0x010fc600078e000f */
[----:B--2---:R0:W-:Y:S01]  /*a0730*/  STL.64 [R1+0x8e18], R22 ;  /* 0x008e181601007387 */ /* 0x0041e20000100a00 */
[----:B------:R1:W-:Y:S02]  /*a0740*/  STL.64 [R1+0x8e10], R20 ;  /* 0x008e101401007387 */ /* 0x0003e40000100a00 */
[----:B0-----:R-:W-:Y:S02]  /*a0750*/  IMAD.MOV.U32 R22, RZ, RZ, R4 ;  /* 0x000000ffff167224 */ /* 0x001fe400078e0004 */
[----:B-1----:R-:W-:Y:S02]  /*a0760*/  IMAD.MOV.U32 R20, RZ, RZ, R8 ;  /* 0x000000ffff147224 */ /* 0x002fe400078e0008 */
[----:B------:R-:W-:Y:S02]  /*a0770*/  IMAD.MOV.U32 R21, RZ, RZ, R5 ;  /* 0x000000ffff157224 */ /* 0x000fe400078e0005 */
[----:B------:R-:W-:-:S07]  /*a0780*/  IMAD.MOV.U32 R23, RZ, RZ, R3 ;  /* 0x000000ffff177224 */ /* 0x000fce00078e0003 */
[----:B---3--:R-:W-:Y:S01]  /*a0790*/  HMMA.16816.F32 R24, R20, R6, R24 ;  /* 0x000000061418723c */ /* 0x008fe20000001818 */
[----:B------:R-:W-:Y:S02]  /*a07a0*/  IMAD.MOV.U32 R19, RZ, RZ, R17 ;  /* 0x000000ffff137224 */ /* 0x000fe400078e0011 */
[----:B------:R-:W-:Y:S11]  /*a07b0*/  IMAD.MOV.U32 R8, RZ, RZ, R6 ;  /* 0x000000ffff087224 */ /* 0x000ff600078e0006 */
[----:B------:R-:W-:Y:S09]  /*a07c0*/  @!UPT UIADD3 URZ, URZ, URZ, URZ ;  /* 0x0000003f3f3ff290 */ /* 0x000ff2000fffe03f */
[----:B------:R-:W-:Y:S01]  /*a07d0*/  STL.64 [R1+0x1ab0], R24 ;  /* 0x001ab01801007387 */ /* 0x000fe20000100a00 */
[----:B------:R0:W-:Y:S03]  /*a07e0*/  STL.64 [R1+0x1ab8], R26 ;  /* 0x001ab81a01007387 */ /* 0x0001e60000100a00 */
[----:B0-----:R-:W2:Y:S01]  /*a07f0*/  LDL.LU.64 R26, [R1+0x8e38] ;  /* 0x008e3800011a7983 */ /* 0x001ea20000300a00 */
[----:B------:R-:W3:Y:S02]  /*a0800*/  LDL.LU.64 R24, [R1+0x8e30] ;  /* 0x008e300001187983 */ /* 0x000ee40000300a00 */
[----:B------:R-:W4:Y:S02]  /*a0810*/  LDL.LU R15, [R1+0x8e28] ;  /* 0x008e2800010f7983 */ /* 0x000f240000300800 */
[----:B------:R0:W-:Y:S02]  /*a0820*/  STL.64 [R1+0x8d98], R18 ;  /* 0x008d981201007387 */ /* 0x0001e40000100a00 */
[----:B0-----:R-:W-:-:S02]  /*a0830*/  IMAD.MOV.U32 R18, RZ, RZ, R16 ;  /* 0x000000ffff127224 */ /* 0x001fc400078e0010 */
[----:B------:R-:W-:-:S05]  /*a0840*/  IMAD.MOV.U32 R19, RZ, RZ, R9 ;  /* 0x000000ffff137224 */ /* 0x000fca00078e0009 */
[----:B------:R-:W-:Y:S01]  /*a0850*/  STL.64 [R1+0x8db0], R18 ;  /* 0x008db01201007387 */ /* 0x000fe20000100a00 */
[----:B------:R-:W-:Y:S02]  /*a0860*/  STL.64 [R1+0x8d60], R10 ;  /* 0x008d600a01007387 */ /* 0x000fe40000100a00 */
[----:B------:R0:W-:Y:S02]  /*a0870*/  STL [R1+0x8d58], R8 ;  /* 0x008d580801007387 */ /* 0x0001e40000100800 */
[----:B0-----:R-:W3:Y:S01]  /*a0880*/  LDL.LU R8, [R1+0xbb0] ;  /* 0x000bb00001087983 */ /* 0x001ee20000300800 */
[----:B------:R-:W3:Y:S02]  /*a0890*/  LDL.LU R9, [R1+0xbb4] ;  /* 0x000bb40001097983 */ /* 0x000ee40000300800 */
[----:B------:R-:W3:Y:S02]  /*a08a0*/  LDL.LU R10, [R1+0xbb8] ;  /* 0x000bb800010a7983 */ /* 0x000ee40000300800 */
[----:B------:R-:W3:Y:S01]  /*a08b0*/  LDL.LU R11, [R1+0xbbc] ;  /* 0x000bbc00010b7983 */ /* 0x000ee20000300800 */
[----:B------:R-:W3:Y:S01]  /*a08c0*/  LDL.LU R16, [R1+0xc00] ;  /* 0x000c000001107983 */ /* 0x000ee20000300800 */
[----:B------:R-:W3:Y:S02]  /*a08d0*/  LDL.LU R17, [R1+0xc04] ;  /* 0x000c040001117983 */ /* 0x000ee40000300800 */
[----:B------:R-:W3:Y:S02]  /*a08e0*/  LDL.LU R18, [R1+0xc08] ;  /* 0x000c080001127983 */ /* 0x000ee40000300800 */
[----:B------:R-:W3:Y:S02]  /*a08f0*/  LDL.LU R19, [R1+0xc0c] ;  /* 0x000c0c0001137983 */ /* 0x000ee40000300800 */
[----:B------:R-:W-:-:S02]  /*a0900*/  IMAD.MOV.U32 R3, RZ, RZ, R7 ;  /* 0x000000ffff037224 */ /* 0x000fc400078e0007 */
[----:B--2---:R-:W-:Y:S02]  /*a0910*/  IMAD.MOV.U32 R6, RZ, RZ, R27 ;  /* 0x000000ffff067224 */ /* 0x004fe400078e001b */
[----:B------:R-:W-:Y:S02]  /*a0920*/  IMAD.MOV.U32 R7, RZ, RZ, R26 ;  /* 0x000000ffff077224 */ /* 0x000fe400078e001a */
[----:B------:R-:W-:Y:S02]  /*a0930*/  IMAD.MOV.U32 R26, RZ, RZ, R29 ;  /* 0x000000ffff1a7224 */ /* 0x000fe400078e001d */
[----:B------:R-:W-:Y:S01]  /*a0940*/  IMAD.MOV.U32 R27, RZ, RZ, R28 ;  /* 0x000000ffff1b7224 */ /* 0x000fe200078e001c */
[----:B---3--:R-:W-:Y:S01]  /*a0950*/  STL.64 [R1+0x8dd0], R18 ;  /* 0x008dd01201007387 */ /* 0x008fe20000100a00 */
[----:B------:R-:W-:Y:S03]  /*a0960*/  STL.64 [R1+0x8dc8], R16 ;  /* 0x008dc81001007387 */ /* 0x000fe60000100a00 */
[----:B------:R-:W-:Y:S02]  /*a0970*/  STL.64 [R1+0x8df8], R26 ;  /* 0x008df81a01007387 */ /* 0x000fe40000100a00 */
[----:B------:R0:W-:Y:S01]  /*a0980*/  STL.64 [R1+0x8dd8], R6 ;  /* 0x008dd80601007387 */ /* 0x0001e20000100a00 */
[----:B------:R-:W2:Y:S01]  /*a0990*/  LDL.LU R4, [R1+0xc30] ;  /* 0x000c300001047983 */ /* 0x000ea20000300800 */
[----:B------:R-:W2:Y:S03]  /*a09a0*/  LDL.LU R5, [R1+0xc34] ;  /* 0x000c340001057983 */ /* 0x000ea60000300800 */
[----:B0-----:R-:W3:Y:S01]  /*a09b0*/  LDL.LU R6, [R1+0xc38] ;  /* 0x000c380001067983 */ /* 0x001ee20000300800 */
[----:B------:R-:W3:Y:S02]  /*a09c0*/  LDL.LU R7, [R1+0xc3c] ;  /* 0x000c3c0001077983 */ /* 0x000ee40000300800 */
[----:B------:R-:W-:-:S02]  /*a09d0*/  IMAD.MOV.U32 R26, RZ, RZ, R25 ;  /* 0x000000ffff1a7224 */ /* 0x000fc400078e0019 */
[----:B------:R-:W-:-:S05]  /*a09e0*/  IMAD.MOV.U32 R27, RZ, RZ, R24 ;  /* 0x000000ffff1b7224 */ /* 0x000fca00078e0018 */
[----:B------:R0:W-:Y:S01]  /*a09f0*/  STL.64 [R1+0x8e20], R26 ;  /* 0x008e201a01007387 */ /* 0x0001e20000100a00 */
[----:B------:R-:W4:Y:S02]  /*a0a00*/  LDL.LU R24, [R1+0xf30] ;  /* 0x000f300001187983 */ /* 0x000f240000300800 */
[----:B------:R-:W4:Y:S01]  /*a0a10*/  LDL.LU R25, [R1+0xf34] ;  /* 0x000f340001197983 */ /* 0x000f220000300800 */
[----:B0-----:R-:W4:Y:S01]  /*a0a20*/  LDL.LU R26, [R1+0xf38] ;  /* 0x000f3800011a7983 */ /* 0x001f220000300800 */
[----:B------:R-:W4:Y:S03]  /*a0a30*/  LDL.LU R27, [R1+0xf3c] ;  /* 0x000f3c00011b7983 */ /* 0x000f260000300800 */
        /* <DEDUP_REMOVED lines=35> */
[----:B------:R-:W4:Y:S01]  /*a0c70*/  LDL.LU.64 R26, [R1+0x8e20] ;  /* 0x008e2000011a7983 */ /* 0x000f220000300a00 */
[----:B------:R-:W-:Y:S02]  /*a0c80*/  STL.64 [R1+0x1a90], R20 ;  /* 0x001a901401007387 */ /* 0x000fe40000100a00 */
[----:B------:R0:W-:Y:S02]  /*a0c90*/  STL.64 [R1+0x1a98], R22 ;  /* 0x001a981601007387 */ /* 0x0001e40000100a00 */
[----:B0-----:R-:W4:Y:S01]  /*a0ca0*/  LDL.LU.64 R22, [R1+0x8e18] ;  /* 0x008e180001167983 */ /* 0x001f220000300a00 */
[----:B------:R-:W4:Y:S02]  /*a0cb0*/  LDL.LU.64 R20, [R1+0x8e10] ;  /* 0x008e100001147983 */ /* 0x000f240000300a00 */
[----:B------:R-:W-:Y:S01]  /*a0cc0*/  STL.64 [R1+0x8d18], R14 ;  /* 0x008d180e01007387 */ /* 0x000fe20000100a00 */
        /* <DEDUP_REMOVED lines=25> */
[C---:B---3--:R-:W-:Y:S02]  /*a0e60*/  HMMA.16816.F32 R4, R20.reuse, R6, R16 ;  /* 0x000000061404723c */ /* 0x048fe40000001810 */
[----:B------:R-:W3:Y:S01]  /*a0e70*/  LDL.LU.64 R18, [R1+0x8dd0] ;  /* 0x008dd00001127983 */ /* 0x000ee20000300a00 */
[----:B------:R-:W3:Y:S11]  /*a0e80*/  LDL.LU.64 R16, [R1+0x8dc8] ;  /* 0x008dc80001107983 */ /* 0x000ef60000300a00 */
[----:B------:R-:W-:Y:S09]  /*a0e90*/  @!UPT UIADD3 URZ, URZ, URZ, URZ ;  /* 0x0000003f3f3ff290 */ /* 0x000ff2000fffe03f */
[----:B------:R-:W-:Y:S01]  /*a0ea0*/  STL.64 [R1+0x1a50], R4 ;  /* 0x001a500401007387 */ /* 0x000fe20000100a00 */
[----:B------:R0:W-:Y:S03]  /*a0eb0*/  STL.64 [R1+0x1a58], R6 ;  /* 0x001a580601007387 */ /* 0x0001e60000100a00 */
[----:B0-----:R-:W3:Y:S01]  /*a0ec0*/  LDL.LU.64 R6, [R1+0x8dc0] ;  /* 0x008dc00001067983 */ /* 0x001ee20000300a00 */
[----:B------:R-:W2:Y:S01]  /*a0ed0*/  LDL.LU.64 R4, [R1+0x8db8] ;  /* 0x008db80001047983 */ /* 0x000ea20000300a00 */
        /* <DEDUP_REMOVED lines=30> */
[----:B------:R-:W3:Y:S11]  /*a10c0*/  LDL.LU R8, [R1+0x8d58] ;  /* 0x008d580001087983 */ /* 0x000ef60000300800 */
[----:B------:R-:W-:Y:S09]  /*a10d0*/  @!UPT UIADD3 URZ, URZ, URZ, URZ ;  /* 0x0000003f3f3ff290 */ /* 0x000ff2000fffe03f */
[----:B------:R0:W-:Y:S01]  /*a10e0*/  STL.64 [R1+0x1a00], R16 ;  /* 0x001a001001007387 */ /* 0x0001e20000100a00 */
[----:B------:R1:W-:Y:S03]  /*a10f0*/  STL.64 [R1+0x1a08], R18 ;  /* 0x001a081201007387 */ /* 0x0003e60000100a00 */
[----:B0-----:R-:W2:Y:S04]  /*a1100*/  LDL.LU R16, [R1+0x490] ;  /* 0x0004900001107983 */ /* 0x001ea80000300800 */
[----:B--2---:R0:W-:Y:S01]  /*a1110*/  STL [R1+0x8bd8], R16 ;  /* 0x008bd81001007387 */ /* 0x0041e20000100800 */
[----:B------:R-:W2:Y:S03]  /*a1120*/  LDL.LU R17, [R1+0x494] ;  /* 0x0004940001117983 */ /* 0x000ea60000300800 */
[----:B--2---:R2:W-:Y:S01]  /*a1130*/  STL [R1+0x8bdc], R17 ;  /* 0x008bdc1101007387 */ /* 0x0045e20000100800 */
[----:B-1----:R-:W2:Y:S03]  /*a1140*/  LDL.LU R18, [R1+0x498] ;  /* 0x0004980001127983 */ /* 0x002ea60000300800 */
[----:B--2---:R1:W-:Y:S01]  /*a1150*/  STL [R1+0x8be0], R18 ;  /* 0x008be01201007387 */ /* 0x0043e20000100800 */
[----:B------:R-:W2:Y:S02]  /*a1160*/  LDL.LU R19, [R1+0x49c] ;  /* 0x00049c0001137983 */ /* 0x000ea40000300800 */
[----:B------:R-:W-:-:S02]  /*a1170*/  IMAD.MOV.U32 R6, RZ, RZ, R5 ;  /* 0x000000ffff067224 */ /* 0x000fc400078e0005 */
[----:B------:R-:W-:Y:S01]  /*a1180*/  IMAD.MOV.U32 R7, RZ, RZ, R4 ;  /* 0x000000ffff077224 */ /* 0x000fe200078e0004 */
[----:B--2---:R2:W-:Y:S01]  /*a1190*/  STL [R1+0x8c78], R19 ;  /* 0x008c781301007387 */ /* 0x0045e20000100800 */
[----:B0-----:R-:W3:Y:S02]  /*a11a0*/  LDL.LU R16, [R1+0xba0] ;  /* 0x000ba00001107983 */ /* 0x001ee40000300800 */
[----:B------:R-:W3:Y:S02]  /*a11b0*/  LDL.LU R17, [R1+0xba4] ;  /* 0x000ba40001117983 */ /* 0x000ee40000300800 */
[----:B-1----:R-:W3:Y:S01]  /*a11c0*/  LDL.LU R18, [R1+0xba8] ;  /* 0x000ba80001127983 */ /* 0x002ee20000300800 */
[----:B--2---:R-:W3:Y:S01]  /*a11d0*/  LDL.LU R19, [R1+0xbac] ;  /* 0x000bac0001137983 */ /* 0x004ee20000300800 */
[----:B------:R-:W-:Y:S02]  /*a11e0*/  IMAD.MOV.U32 R14, RZ, RZ, R13 ;  /* 0x000000ffff0e7224 */ /* 0x000fe400078e000d */
[----:B------:R-:W-:Y:S01]  /*a11f0*/  IMAD.MOV.U32 R15, RZ, RZ, R12 ;  /* 0x000000ffff0f7224 */ /* 0x000fe200078e000c */
[C---:B---3--:R-:W-:Y:S08]  /*a1200*/  HMMA.16816.F32 R16, R20.reuse, R6, R16 ;  /* 0x000000061410723c */ /* 0x048ff00000001810 */
[----:B----4-:R-:W-:Y:S11]  /*a1210*/  HMMA.16816.F32 R4, R20, R14, R24 ;  /* 0x0000000e1404723c */ /* 0x010ff60000001818 */
[----:B------:R-:W-:Y:S04]  /*a1220*/  @!UPT UIADD3 URZ, URZ, URZ, URZ ;  /* 0x0000003f3f3ff290 */ /* 0x000fe8000fffe03f */
[----:B------:R-:W-:Y:S01]  /*a1230*/  STL.64 [R1+0x19f0], R16 ;  /* 0x0019f01001007387 */ /* 0x000fe20000100a00 */
[----:B------:R-:W-:Y:S07]  /*a1240*/  STL.64 [R1+0x19f8], R18 ;  /* 0x0019f81201007387 */ /* 0x000fee0000100a00 */
[----:B------:R0:W-:Y:S02]  /*a1250*/  STL.64 [R1+0x19e0], R4 ;  /* 0x0019e00401007387 */ /* 0x0001e40000100a00 */
[----:B------:R1:W-:Y:S01]  /*a1260*/  STL.64 [R1+0x19e8], R6 ;  /* 0x0019e80601007387 */ /* 0x0003e20000100a00 */
[----:B0-----:R-:W2:Y:S01]  /*a1270*/  LDL.LU R4, [R1+0xb20] ;  /* 0x000b200001047983 */ /* 0x001ea20000300800 */
[----:B------:R-:W2:Y:S02]  /*a1280*/  LDL.LU R5, [R1+0xb24] ;  /* 0x000b240001057983 */ /* 0x000ea40000300800 */
[----:B-1----:R-:W3:Y:S02]  /*a1290*/  LDL.LU R6, [R1+0xb28] ;  /* 0x000b280001067983 */ /* 0x002ee40000300800 */
[----:B------:R-:W3:Y:S02]  /*a12a0*/  LDL.LU R7, [R1+0xb2c] ;  /* 0x000b2c0001077983 */ /* 0x000ee40000300800 */
[----:B------:R-:W-:-:S02]  /*a12b0*/  IMAD.MOV.U32 R14, RZ, RZ, R20 ;  /* 0x000000ffff0e7224 */ /* 0x000fc400078e0014 */
[----:B------:R-:W-:Y:S01]  /*a12c0*/  IMAD.MOV.U32 R12, RZ, RZ, R22 ;  /* 0x000000ffff0c7224 */ /* 0x000fe200078e0016 */
[----:B---3--:R0:W-:Y:S01]  /*a12d0*/  STL.64 [R1+0x8ce8], R6 ;  /* 0x008ce80601007387 */ /* 0x0081e20000100a00 */
[----:B--2---:R1:W-:Y:S03]  /*a12e0*/  STL.64 [R1+0x8ce0], R4 ;  /* 0x008ce00401007387 */ /* 0x0043e60000100a00 */
[----:B0-----:R-:W2:Y:S01]  /*a12f0*/  LDL.64 R6, [R1+0x7e8] ;  /* 0x0007e80001067983 */ /* 0x001ea20000100a00 */
[----:B-1----:R-:W-:Y:S02]  /*a1300*/  IMAD.MOV.U32 R4, RZ, RZ, R14 ;  /* 0x000000ffff047224 */ /* 0x002fe400078e000e */
[----:B------:R-:W-:Y:S02]  /*a1310*/  IMAD.MOV.U32 R14, RZ, RZ, R8 ;  /* 0x000000ffff0e7224 */ /* 0x000fe400078e0008 */
[----:B------:R-:W-:-:S02]  /*a1320*/  IMAD.MOV.U32 R15, RZ, RZ, R3 ;  /* 0x000000ffff0f7224 */ /* 0x000fc400078e0003 */
[----:B------:R-:W-:-:S04]  /*a1330*/  IMAD.MOV.U32 R13, RZ, RZ, R21 ;  /* 0x000000ffff0d7224 */ /* 0x000fc800078e0015 */
[----:B------:R-:W-:Y:S01]  /*a1340*/  IMAD.MOV.U32 R5, RZ, RZ, R13 ;  /* 0x000000ffff057224 */ /* 0x000fe200078e000d */
[----:B--2---:R0:W-:Y:S01]  /*a1350*/  STL.64 [R1+0x8cf8], R6 ;  /* 0x008cf80601007387 */ /* 0x0041e20000100a00 */
[----:B------:R1:W-:Y:S02]  /*a1360*/  STL.64 [R1+0x8d30], R14 ;  /* 0x008d300e01007387 */ /* 0x0003e40000100a00 */
[----:B0-----:R-:W-:Y:S02]  /*a1370*/  IMAD.MOV.U32 R6, RZ, RZ, R12 ;  /* 0x000000ffff067224 */ /* 0x001fe400078e000c */
[----:B------:R-:W2:Y:S01]  /*a1380*/  LDL.LU R12, [R1+0xb60] ;  /* 0x000b6000010c7983 */ /* 0x000ea20000300800 */
[----:B------:R-:W2:Y:S02]  /*a1390*/  LDL.LU R13, [R1+0xb64] ;  /* 0x000b6400010d7983 */ /* 0x000ea40000300800 */
[----:B-1----:R-:W3:Y:S02]  /*a13a0*/  LDL.LU R14, [R1+0xb68] ;  /* 0x000b6800010e7983 */ /* 0x002ee40000300800 */
[----:B------:R-:W3:Y:S02]  /*a13b0*/  LDL.LU R15, [R1+0xb6c] ;  /* 0x000b6c00010f7983 */ /* 0x000ee40000300800 */
[----:B------:R-:W-:-:S02]  /*a13c0*/  IMAD.MOV.U32 R9, RZ, RZ, R23 ;  /* 0x000000ffff097224 */ /* 0x000fc400078e0017 */
[----:B------:R-:W-:Y:S02]  /*a13d0*/  IMAD.MOV.U32 R22, RZ, RZ, R2 ;  /* 0x000000ffff167224 */ /* 0x000fe400078e0002 */
[----:B------:R-:W-:Y:S01]  /*a13e0*/  IMAD.MOV.U32 R23, RZ, RZ, R0 ;  /* 0x000000ffff177224 */ /* 0x000fe200078e0000 */
[----:B---3--:R-:W-:Y:S01]  /*a13f0*/  STL.64 [R1+0x8d48], R14 ;  /* 0x008d480e01007387 */ /* 0x008fe20000100a00 */
[----:B--2---:R-:W-:Y:S03]  /*a1400*/  STL.64 [R1+0x8d40], R12 ;  /* 0x008d400c01007387 */ /* 0x004fe60000100a00 */
[----:B------:R0:W-:Y:S02]  /*a1410*/  STL.64 [R1+0x8d50], R22 ;  /* 0x008d501601007387 */ /* 0x0001e40000100a00 */
[----:B------:R-:W2:Y:S01]  /*a1420*/  LDL.LU R20, [R1+0xb80] ;  /* 0x000b800001147983 */ /* 0x000ea20000300800 */
[----:B------:R-:W2:Y:S04]  /*a1430*/  LDL.LU R21, [R1+0xb84] ;  /* 0x000b840001157983 */ /* 0x000ea80000300800 */
[----:B0-----:R-:W2:Y:S01]  /*a1440*/  LDL.LU R22, [R1+0xb88] ;  /* 0x000b880001167983 */ /* 0x001ea20000300800 */
[----:B------:R-:W2:Y:S02]  /*a1450*/  LDL.LU R23, [R1+0xb8c] ;  /* 0x000b8c0001177983 */ /* 0x000ea40000300800 */
[----:B------:R-:W3:Y:S02]  /*a1460*/  LDL.LU R12, [R1+0xb70] ;  /* 0x000b7000010c7983 */ /* 0x000ee40000300800 */
[----:B------:R-:W3:Y:S01]  /*a1470*/  LDL.LU R13, [R1+0xb74] ;  /* 0x000b7400010d7983 */ /* 0x000ee20000300800 */
[----:B------:R-:W3:Y:S01]  /*a1480*/  LDL.LU R14, [R1+0xb78] ;  /* 0x000b7800010e7983 */ /* 0x000ee20000300800 */
[----:B------:R-:W3:Y:S02]  /*a1490*/  LDL.LU R15, [R1+0xb7c] ;  /* 0x000b7c00010f7983 */ /* 0x000ee40000300800 */
[----:B------:R-:W4:Y:S02]  /*a14a0*/  LDL.64 R26, [R1+0x7d8] ;  /* 0x0007d800011a7983 */ /* 0x000f240000100a00 */
[----:B----4-:R0:W-:Y:S01]  /*a14b0*/  STL.64 [R1+0x8cf0], R26 ;  /* 0x008cf01a01007387 */ /* 0x0101e20000100a00 */
[----:B------:R-:W4:Y:S02]  /*a14c0*/  LDL.LU R24, [R1+0xb30] ;  /* 0x000b300001187983 */ /* 0x000f240000300800 */
[----:B------:R-:W4:Y:S01]  /*a14d0*/  LDL.LU R25, [R1+0xb34] ;  /* 0x000b340001197983 */ /* 0x000f220000300800 */
[----:B0-----:R-:W2:Y:S01]  /*a14e0*/  LDL.LU R26, [R1+0xb38] ;  /* 0x000b3800011a7983 */ /* 0x001ea20000300800 */
[----:B------:R-:W2:Y:S03]  /*a14f0*/  LDL.LU R27, [R1+0xb3c] ;  /* 0x000b3c00011b7983 */ /* 0x000ea60000300800 */
        /* <DEDUP_REMOVED lines=12> */
[----:B------:R-:W4:Y:S01]  /*a15c0*/  LDL.64 R18, [R1+0x798] ;  /* 0x0007980001127983 */ /* 0x000f220000100a00 */
[----:B------:R-:W-:-:S07]  /*a15d0*/  IMAD.MOV.U32 R7, RZ, RZ, R9 ;  /* 0x000000ffff077224 */ /* 0x000fce00078e0009 */
[C---:B------:R-:W-:Y:S01]  /*a15e0*/  HMMA.16816.F32 R20, R4.reuse, R10, R20 ;  /* 0x0000000a0414723c */ /* 0x040fe20000001814 */
[----:B----4-:R0:W-:Y:S04]  /*a15f0*/  STL.64 [R1+0x8cc0], R18 ;  /* 0x008cc01201007387 */ /* 0x0101e80000100a00 */
[----:B0-----:R-:W4:Y:S04]  /*a1600*/  LDL.64 R18, [R1+0x7b8] ;  /* 0x0007b80001127983 */ /* 0x001f280000100a00 */
[----:B----4-:R0:W-:Y:S01]  /*a1610*/  STL.64 [R1+0x8cc8], R18 ;  /* 0x008cc81201007387 */ /* 0x0101e20000100a00 */
[----:B------:R-:W4:Y:S02]  /*a1620*/  LDL.LU R16, [R1+0xb10] ;  /* 0x000b100001107983 */ /* 0x000f240000300800 */
[----:B------:R-:W4:Y:S01]  /*a1630*/  LDL.LU R17, [R1+0xb14] ;  /* 0x000b140001117983 */ /* 0x000f220000300800 */
[----:B0-----:R-:W4:Y:S01]  /*a1640*/  LDL.LU R18, [R1+0xb18] ;  /* 0x000b180001127983 */ /* 0x001f220000300800 */
[----:B------:R-:W4:Y:S09]  /*a1650*/  LDL.LU R19, [R1+0xb1c] ;  /* 0x000b1c0001137983 */ /* 0x000f320000300800 */
[----:B------:R-:W-:Y:S02]  /*a1660*/  STL.64 [R1+0x19d0], R20 ;  /* 0x0019d01401007387 */ /* 0x000fe40000100a00 */
[----:B------:R0:W-:Y:S02]  /*a1670*/  STL.64 [R1+0x19d8], R22 ;  /* 0x0019d81601007387 */ /* 0x0001e40000100a00 */
[----:B0-----:R-:W3:Y:S01]  /*a1680*/  LDL.LU.64 R22, [R1+0x8d50] ;  /* 0x008d500001167983 */ /* 0x001ee20000300a00 */
[----:B------:R0:W-:Y:S02]  /*a1690*/  STL.64 [R1+0x8cb8], R10 ;  /* 0x008cb80a01007387 */ /* 0x0001e40000100a00 */
[----:B------:R-:W2:Y:S02]  /*a16a0*/  LDL R8, [R1+0x5e0] ;  /* 0x0005e00001087983 */ /* 0x000ea40000100800 */
[----:B------:R-:W2:Y:S01]  /*a16b0*/  LDL R9, [R1+0x5e4] ;  /* 0x0005e40001097983 */ /* 0x000ea20000100800 */
[----:B0-----:R-:W2:Y:S04]  /*a16c0*/  LDL R10, [R1+0x5e8] ;  /* 0x0005e800010a7983 */ /* 0x001ea80000100800 */
[----:B------:R-:W2:Y:S01]  /*a16d0*/  LDL R11, [R1+0x5ec] ;  /* 0x0005ec00010b7983 */ /* 0x000ea20000100800 */
        /* <DEDUP_REMOVED lines=27> */
[----:B------:R-:W2:Y:S02]  /*a1890*/  LDL.LU.64 R24, [R1+0x8d08] ;  /* 0x008d080001187983 */ /* 0x000ea40000300a00 */
[----:B------:R-:W-:-:S02]  /*a18a0*/  IMAD.MOV.U32 R2, RZ, RZ, R14 ;  /* 0x000000ffff027224 */ /* 0x000fc400078e000e */
[----:B------:R-:W-:Y:S01]  /*a18b0*/  IMAD.MOV.U32 R0, RZ, RZ, R15 ;  /* 0x000000ffff007224 */ /* 0x000fe200078e000f */
[----:B------:R-:W2:Y:S11]  /*a18c0*/  LDL.LU.64 R12, [R1+0x8d00] ;  /* 0x008d0000010c7983 */ /* 0x000eb60000300a00 */
[----:B------:R-:W-:Y:S04]  /*a18d0*/  @!UPT UIADD3 URZ, URZ, URZ, URZ ;  /* 0x0000003f3f3ff290 */ /* 0x000fe8000fffe03f */
[----:B------:R-:W-:Y:S01]  /*a18e0*/  STL.64 [R1+0x1960], R4 ;  /* 0x0019600401007387 */ /* 0x000fe20000100a00 */
[----:B------:R-:W-:Y:S02]  /*a18f0*/  IMAD.MOV.U32 R15, RZ, RZ, R6 ;  /* 0x000000ffff0f7224 */ /* 0x000fe400078e0006 */
[----:B------:R-:W-:Y:S02]  /*a1900*/  IMAD.MOV.U32 R14, RZ, RZ, R7 ;  /* 0x000000ffff0e7224 */ /* 0x000fe400078e0007 */
[----:B------:R-:W3:Y:S03]  /*a1910*/  LDL.LU.64 R6, [R1+0x8cf8] ;  /* 0x008cf80001067983 */ /* 0x000ee60000300a00 */
[----:B------:R-:W-:Y:S02]  /*a1920*/  STL [R1+0x7b98], R14 ;  /* 0x007b980e01007387 */ /* 0x000fe40000100800 */
[----:B------:R-:W-:Y:S01]  /*a1930*/  STL [R1+0x7b60], R15 ;  /* 0x007b600f01007387 */ /* 0x000fe20000100800 */
[----:B--2---:R0:W-:Y:S01]  /*a1940*/  STL.64 [R1+0x8858], R12 ;  /* 0x0088580c01007387 */ /* 0x0041e20000100a00 */
[----:B---3--:R-:W-:Y:S01]  /*a1950*/  HMMA.16816.F32 R24, R8, R6, R24 ;  /* 0x000000060818723c */ /* 0x008fe20000001818 */
[----:B0-----:R-:W-:-:S02]  /*a1960*/  IMAD.MOV.U32 R12, RZ, RZ, R6 ;  /* 0x000000ffff0c7224 */ /* 0x001fc400078e0006 */
        /* <DEDUP_REMOVED lines=16> */
[C---:B----4-:R-:W-:Y:S11]  /*a1a70*/  HMMA.16816.F32 R16, R8.reuse, R26, R16 ;  /* 0x0000001a0810723c */ /* 0x050ff60000001810 */
[----:B------:R-:W-:Y:S11]  /*a1a80*/  @!UPT UIADD3 URZ, URZ, URZ, URZ ;  /* 0x0000003f3f3ff290 */ /* 0x000ff6000fffe03f */
[----:B------:R-:W-:Y:S01]  /*a1a90*/  @!UPT UIADD3 URZ, URZ, URZ, URZ ;  /* 0x0000003f3f3ff290 */ /* 0x000fe2000fffe03f */
[----:B------:R-:W-:Y:S01]  /*a1aa0*/  STL.64 [R1+0x1900], R16 ;  /* 0x0019001001007387 */ /* 0x000fe20000100a00 */
[----:B------:R0:W-:Y:S03]  /*a1ab0*/  STL.64 [R1+0x1908], R18 ;  /* 0x0019081201007387 */ /* 0x0001e60000100a00 */
[----:B0-----:R-:W3:Y:S01]  /*a1ac0*/  LDL.LU.64 R18, [R1+0x8cc8] ;  /* 0x008cc80001127983 */ /* 0x001ee20000300a00 */
[----:B------:R0:W-:Y:S02]  /*a1ad0*/  STL.64 [R1+0x8ba8], R26 ;  /* 0x008ba81a01007387 */ /* 0x0001e40000100a00 */
[----:B------:R-:W3:Y:S02]  /*a1ae0*/  LDL.LU R24, [R1+0xb00] ;  /* 0x000b000001187983 */ /* 0x000ee40000300800 */
[----:B------:R-:W3:Y:S01]  /*a1af0*/  LDL.LU R25, [R1+0xb04] ;  /* 0x000b040001197983 */ /* 0x000ee20000300800 */
[----:B0-----:R-:W3:Y:S01]  /*a1b00*/  LDL.LU R26, [R1+0xb08] ;  /* 0x000b0800011a7983 */ /* 0x001ee20000300800 */
[----:B------:R-:W3:Y:S02]  /*a1b10*/  LDL.LU R27, [R1+0xb0c] ;  /* 0x000b0c00011b7983 */ /* 0x000ee40000300800 */
[----:B---3--:R-:W-:Y:S01]  /*a1b20*/  HMMA.16816.F32 R24, R8, R18, R24 ;  /* 0x000000120818723c */ /* 0x008fe20000001818 */
[----:B------:R-:W-:Y:S11]  /*a1b30*/  IMAD.MOV.U32 R13, RZ, RZ, R19 ;  /* 0x000000ffff0d7224 */ /* 0x000ff600078e0013 */
[----:B------:R-:W-:Y:S11]  /*a1b40*/  @!UPT UIADD3 URZ, URZ, URZ, URZ ;  /* 0x0000003f3f3ff290 */ /* 0x000ff6000fffe03f */
[----:B------:R0:W-:Y:S01]  /*a1b50*/  STL.64 [R1+0x18e0], R24 ;  /* 0x0018e01801007387 */ /* 0x0001e20000100a00 */
[----:B------:R-:W-:Y:S02]  /*a1b60*/  STL.64 [R1+0x18e8], R26 ;  /* 0x0018e81a01007387 */ /* 0x000fe40000100a00 */
[----:B0-----:R-:W-:Y:S02]  /*a1b70*/  IMAD.MOV.U32 R24, RZ, RZ, R18 ;  /* 0x000000ffff187224 */ /* 0x001fe400078e0012 */
[----:B------:R-:W3:Y:S03]  /*a1b80*/  LDL.LU.64 R18, [R1+0x8cc0] ;  /* 0x008cc00001127983 */ /* 0x000ee60000300a00 */
[----:B------:R0:W-:Y:S02]  /*a1b90*/  STL [R1+0x8ca0], R24 ;  /* 0x008ca01801007387 */ /* 0x0001e40000100800 */
[----:B0-----:R-:W4:Y:S01]  /*a1ba0*/  LDL.LU R24, [R1+0xaf0] ;  /* 0x000af00001187983 */ /* 0x001f220000300800 */
[----:B------:R-:W4:Y:S02]  /*a1bb0*/  LDL.LU R25, [R1+0xaf4] ;  /* 0x000af40001197983 */ /* 0x000f240000300800 */
[----:B------:R-:W4:Y:S02]  /*a1bc0*/  LDL.LU R26, [R1+0xaf8] ;  /* 0x000af800011a7983 */ /* 0x000f240000300800 */
[----:B------:R-:W4:Y:S02]  /*a1bd0*/  LDL.LU R27, [R1+0xafc] ;  /* 0x000afc00011b7983 */ /* 0x000f240000300800 */
[----:B------:R-:W-:-:S02]  /*a1be0*/  IMAD.MOV.U32 R14, RZ, RZ, R2 ;  /* 0x000000ffff0e7224 */ /* 0x000fc400078e0002 */
[----:B------:R-:W-:-:S05]  /*a1bf0*/  IMAD.MOV.U32 R15, RZ, RZ, R0 ;  /* 0x000000ffff0f7224 */ /* 0x000fca00078e0000 */
[----:B------:R-:W-:Y:S01]  /*a1c00*/  STL.64 [R1+0x8c00], R14 ;  /* 0x008c000e01007387 */ /* 0x000fe20000100a00 */
[----:B------:R4:W-:Y:S02]  /*a1c10*/  STL.64 [R1+0x8bf8], R12 ;  /* 0x008bf80c01007387 */ /* 0x0009e40000100a00 */
[----:B--2---:R-:W-:Y:S01]  /*a1c20*/  STL.64 [R1+0x8b88], R6 ;  /* 0x008b880601007387 */ /* 0x004fe20000100a00 */
[C---:B----4-:R-:W-:Y:S08]  /*a1c30*/  HMMA.16816.F32 R12, R8.reuse, R6, R24 ;  /* 0x00000006080c723c */ /* 0x050ff00000001818 */
[----:B---3--:R-:W-:Y:S11]  /*a1c40*/  HMMA.16816.F32 R8, R8, R18, R20 ;  /* 0x000000120808723c */ /* 0x008ff60000001814 */
[----:B------:R-:W-:Y:S04]  /*a1c50*/  @!UPT UIADD3 URZ, URZ, URZ, URZ ;  /* 0x0000003f3f3ff290 */ /* 0x000fe8000fffe03f */
[----:B------:R-:W-:Y:S01]  /*a1c60*/  STL.64 [R1+0x18c0], R12 ;  /* 0x0018c00c01007387 */ /* 0x000fe20000100a00 */
[----:B------:R0:W-:Y:S07]  /*a1c70*/  STL.64 [R1+0x18c8], R14 ;  /* 0x0018c80e01007387 */ /* 0x0001ee0000100a00 */
[----:B------:R-:W-:Y:S02]  /*a1c80*/  STL.64 [R1+0x18a0], R8 ;  /* 0x0018a00801007387 */ /* 0x000fe40000100a00 */
[----:B------:R-:W-:Y:S01]  /*a1c90*/  STL.64 [R1+0x18a8], R10 ;  /* 0x0018a80a01007387 */ /* 0x000fe20000100a00 */
[----:B0-----:R-:W2:Y:S01]  /*a1ca0*/  LDL.64 R14, [R1+0x708] ;  /* 0x00070800010e7983 */ /* 0x001ea20000100a00 */
[----:B------:R-:W-:-:S02]  /*a1cb0*/  IMAD.MOV.U32 R7, RZ, RZ, R18 ;  /* 0x000000ffff077224 */ /* 0x000fc400078e0012 */
[----:B------:R-:W-:Y:S01]  /*a1cc0*/  IMAD.MOV.U32 R6, RZ, RZ, R19 ;  /* 0x000000ffff067224 */ /* 0x000fe200078e0013 */
[----:B--2---:R-:W-:Y:S04]  /*a1cd0*/  STL.64 [R1+0x8c28], R14 ;  /* 0x008c280e01007387 */ /* 0x004fe80000100a00 */
[----:B------:R-:W-:Y:S02]  /*a1ce0*/  STL.64 [R1+0x8bf0], R6 ;  /* 0x008bf00601007387 */ /* 0x000fe40000100a00 */
[----:B------:R0:W-:Y:S02]  /*a1cf0*/  STL.64 [R1+0x8be8], R4 ;  /* 0x008be80401007387 */ /* 0x0001e40000100a00 */
[----:B0-----:R-:W2:Y:S01]  /*a1d00*/  LDL.LU R4, [R1+0xa40] ;  /* 0x000a400001047983 */ /* 0x001ea20000300800 */
[----:B------:R-:W2:Y:S02]  /*a1d10*/  LDL.LU R5, [R1+0xa44] ;  /* 0x000a440001057983 */ /* 0x000ea40000300800 */
[----:B------:R-:W3:Y:S02]  /*a1d20*/  LDL.LU R6, [R1+0xa48] ;  /* 0x000a480001067983 */ /* 0x000ee40000300800 */
[----:B------:R-:W3:Y:S01]  /*a1d30*/  LDL.LU R7, [R1+0xa4c] ;  /* 0x000a4c0001077983 */ /* 0x000ee20000300800 */
[----:B------:R-:W4:Y:S04]  /*a1d40*/  LDL.64 R22, [R1+0x728] ;  /* 0x0007280001167983 */ /* 0x000f280000100a00 */
[----:B----4-:R0:W-:Y:S01]  /*a1d50*/  STL.64 [R1+0x8c48], R22 ;  /* 0x008c481601007387 */ /* 0x0101e20000100a00 */
[----:B------:R-:W4:Y:S02]  /*a1d60*/  LDL.LU R12, [R1+0xa60] ;  /* 0x000a6000010c7983 */ /* 0x000f240000300800 */
[----:B------:R-:W4:Y:S02]  /*a1d70*/  LDL.LU R13, [R1+0xa64] ;  /* 0x000a6400010d7983 */ /* 0x000f240000300800 */
[----:B------:R-:W2:Y:S01]  /*a1d80*/  LDL.LU R14, [R1+0xa68] ;  /* 0x000a6800010e7983 */ /* 0x000ea20000300800 */
[----:B------:R-:W2:Y:S01]  /*a1d90*/  LDL.LU R15, [R1+0xa6c] ;  /* 0x000a6c00010f7983 */ /* 0x000ea20000300800 */
[----:B------:R-:W2:Y:S02]  /*a1da0*/  LDL.LU R20, [R1+0xa80] ;  /* 0x000a800001147983 */ /* 0x000ea40000300800 */
[----:B------:R-:W2:Y:S01]  /*a1db0*/  LDL.LU R21, [R1+0xa84] ;  /* 0x000a840001157983 */ /* 0x000ea20000300800 */
        /* <DEDUP_REMOVED lines=10> */
[----:B------:R-:W3:Y:S02]  /*a1e60*/  LDL.LU R8, [R1+0xad0] ;  /* 0x000ad00001087983 */ /* 0x000ee40000300800 */
[----:B------:R-:W3:Y:S01]  /*a1e70*/  LDL.LU R9, [R1+0xad4] ;  /* 0x000ad40001097983 */ /* 0x000ee20000300800 */
[----:B------:R-:W3:Y:S01]  /*a1e80*/  LDL.LU R10, [R1+0xad8] ;  /* 0x000ad800010a7983 */ /* 0x000ee20000300800 */
[----:B------:R-:W3:Y:S03]  /*a1e90*/  LDL.LU R11, [R1+0xadc] ;  /* 0x000adc00010b7983 */ /* 0x000ee60000300800 */
[----:B--2---:R0:W-:Y:S01]  /*a1ea0*/  STL.64 [R1+0x8cb0], R26 ;  /* 0x008cb01a01007387 */ /* 0x0041e20000100a00 */
[----:B------:R-:W-:Y:S03]  /*a1eb0*/  STL.64 [R1+0x8ca8], R24 ;  /* 0x008ca81801007387 */ /* 0x000fe60000100a00 */
[----:B0-----:R-:W2:Y:S01]  /*a1ec0*/  LDL.64 R26, [R1+0x788] ;  /* 0x00078800011a7983 */ /* 0x001ea20000100a00 */
[----:B------:R0:W-:Y:S02]  /*a1ed0*/  STL.64 [R1+0x8c88], R18 ;  /* 0x008c881201007387 */ /* 0x0001e40000100a00 */
[----:B------:R-:W-:Y:S01]  /*a1ee0*/  STL.64 [R1+0x8c80], R16 ;  /* 0x008c801001007387 */ /* 0x000fe20000100a00 */
[----:B0-----:R-:W2:Y:S04]  /*a1ef0*/  LDL.64 R18, [R1+0x768] ;  /* 0x0007680001127983 */ /* 0x001ea80000100a00 */
[----:B--2---:R0:W-:Y:S04]  /*a1f00*/  STL.64 [R1+0x8c98], R18 ;  /* 0x008c981201007387 */ /* 0x0041e80000100a00 */
[----:B0-----:R-:W2:Y:S01]  /*a1f10*/  LDL.64 R18, [R1+0x778] ;  /* 0x0007780001127983 */ /* 0x001ea20000100a00 */
        /* <DEDUP_REMOVED lines=9> */
[----:B------:R-:W2:Y:S02]  /*a1fb0*/  LDL.LU R23, [R1+0xabc] ;  /* 0x000abc0001177983 */ /* 0x000ea40000300800 */
[----:B------:R-:W-:Y:S02]  /*a1fc0*/  STL.64 [R1+0x8c40], R14 ;  /* 0x008c400e01007387 */ /* 0x000fe40000100a00 */
[----:B----4-:R0:W-:Y:S02]  /*a1fd0*/  STL.64 [R1+0x8c38], R12 ;  /* 0x008c380c01007387 */ /* 0x0101e40000100a00 */
        /* <DEDUP_REMOVED lines=18> */
[----:B0-----:R-:W3:Y:S01]  /*a2100*/  LDL.LU.64 R4, [R1+0x5e0] ;  /* 0x0005e00001047983 */ /* 0x001ee20000300a00 */
        /* <DEDUP_REMOVED lines=11> */
[C---:B----4-:R-:W-:Y:S11]  /*a21c0*/  HMMA.16816.F32 R24, R4.reuse, R18, R24 ;  /* 0x000000120418723c */ /* 0x050ff60000001818 */
[----:B------:R-:W-:Y:S11]  /*a21d0*/  @!UPT UIADD3 URZ, URZ, URZ, URZ ;  /* 0x0000003f3f3ff290 */ /* 0x000ff6000fffe03f */
[----:B------:R-:W-:Y:S01]  /*a21e0*/  @!UPT UIADD3 URZ, URZ, URZ, URZ ;  /* 0x0000003f3f3ff290 */ /* 0x000fe2000fffe03f */
[----:B------:R0:W-:Y:S01]  /*a21f0*/  STL.64 [R1+0x1860], R24 ;  /* 0x0018601801007387 */ /* 0x0001e20000100a00 */
[----:B------:R1:W-:Y:S03]  /*a2200*/  STL.64 [R1+0x1868], R26 ;  /* 0x0018681a01007387 */ /* 0x0003e60000100a00 */
[----:B0-----:R-:W4:Y:S01]  /*a2210*/  LDL.LU R24, [R1+0x8ca0] ;  /* 0x008ca00001187983 */ /* 0x001f220000300800 */
        /* <DEDUP_REMOVED lines=13> */
[----:B------:R-:W-:Y:S11]  /*a22f0*/  IMAD.MOV.U32 R29, RZ, RZ, R23 ;  /* 0x000000ffff1d7224 */ /* 0x000ff600078e0017 */
[----:B------:R-:W-:Y:S11]  /*a2300*/  @!UPT UIADD3 URZ, URZ, URZ, URZ ;  /* 0x0000003f3f3ff290 */ /* 0x000ff6000fffe03f */
[----:B------:R0:W-:Y:S01]  /*a2310*/  STL.64 [R1+0x1820], R16 ;  /* 0x0018201001007387 */ /* 0x0001e20000100a00 */
[----:B------:R1:W-:Y:S02]  /*a2320*/  STL.64 [R1+0x1828], R18 ;  /* 0x0018281201007387 */ /* 0x0003e40000100a00 */
[----:B0-----:R-:W-:Y:S01]  /*a2330*/  IMAD.MOV.U32 R16, RZ, RZ, R22 ;  /* 0x000000ffff107224 */ /* 0x001fe200078e0016 */
[----:B-1----:R-:W2:Y:S01]  /*a2340*/  LDL.LU R19, [R1+0x8c78] ;  /* 0x008c780001137983 */ /* 0x002ea20000300800 */
        /* <DEDUP_REMOVED lines=9> */
[----:B------:R-:W3:Y:S02]  /*a23e0*/  LDL.LU.64 R22, [R1+0x8c58] ;  /* 0x008c580001167983 */ /* 0x000ee40000300a00 */
[----:B------:R-:W3:Y:S02]  /*a23f0*/  LDL.LU.64 R20, [R1+0x8c50] ;  /* 0x008c500001147983 */ /* 0x000ee40000300a00 */
[C---:B---3--:R-:W-:Y:S11]  /*a2400*/  HMMA.16816.F32 R20, R4.reuse, R10, R20 ;  /* 0x0000000a0414723c */ /* 0x048ff60000001814 */
[----:B------:R-:W-:Y:S11]  /*a2410*/  @!UPT UIADD3 URZ, URZ, URZ, URZ ;  /* 0x0000003f3f3ff290 */ /* 0x000ff6000fffe03f */
[----:B------:R-:W-:Y:S01]  /*a2420*/  @!UPT UIADD3 URZ, URZ, URZ, URZ ;  /* 0x0000003f3f3ff290 */ /* 0x000fe2000fffe03f */
[----:B------:R-:W-:Y:S01]  /*a2430*/  STL.64 [R1+0x1030], R20 ;  /* 0x0010301401007387 */ /* 0x000fe20000100a00 */
[----:B------:R0:W-:Y:S03]  /*a2440*/  STL.64 [R1+0x1038], R22 ;  /* 0x0010381601007387 */ /* 0x0001e60000100a00 */
        /* <DEDUP_REMOVED lines=11> */
[----:B------:R-:W-:Y:S02]  /*a2500*/  IMAD.MOV.U32 R2, RZ, RZ, R6 ;  /* 0x000000ffff027224 */ /* 0x000fe400078e0006 */
[----:B------:R-:W-:Y:S01]  /*a2510*/  IMAD.MOV.U32 R0, RZ, RZ, R7 ;  /* 0x000000ffff007224 */ /* 0x000fe200078e0007 */
[----:B--2---:R-:W-:Y:S11]  /*a2520*/  HMMA.16816.F32 R12, R4, R22, R12 ;  /* 0x00000016040c723c */ /* 0x004ff6000000180c */
[----:B------:R-:W-:Y:S11]  /*a2530*/  @!UPT UIADD3 URZ, URZ, URZ, URZ ;  /* 0x0000003f3f3ff290 */ /* 0x000ff6000fffe03f */
[----:B------:R-:W-:Y:S01]  /*a2540*/  @!UPT UIADD3 URZ, URZ, URZ, URZ ;  /* 0x0000003f3f3ff290 */ /* 0x000fe2000fffe03f */
[----:B------:R0:W-:Y:S01]  /*a2550*/  STL.64 [R1+0xf60], R12 ;  /* 0x000f600c01007387 */ /* 0x0001e20000100a00 */
[----:B------:R1:W-:Y:S02]  /*a2560*/  STL.64 [R1+0xf68], R14 ;  /* 0x000f680e01007387 */ /* 0x0003e40000100a00 */
[----:B0-----:R-:W-:Y:S01]  /*a2570*/  IMAD.MOV.U32 R13, RZ, RZ, R4 ;  /* 0x000000ffff0d7224 */ /* 0x001fe200078e0004 */
[----:B-1----:R-:W2:Y:S01]  /*a2580*/  LDL.LU.64 R14, [R1+0x8c28] ;  /* 0x008c2800010e7983 */ /* 0x002ea20000300a00 */
[----:B------:R-:W-:Y:S02]  /*a2590*/  IMAD.MOV.U32 R12, RZ, RZ, R5 ;  /* 0x000000ffff0c7224 */ /* 0x000fe400078e0005 */
[----:B------:R-:W2:Y:S02]  /*a25a0*/  LDL.LU.64 R6, [R1+0x8c20] ;  /* 0x008c200001067983 */ /* 0x000ea40000300a00 */
[----:B------:R-:W2:Y:S01]  /*a25b0*/  LDL.LU.64 R4, [R1+0x8c18] ;  /* 0x008c180001047983 */ /* 0x000ea20000300a00 */
[----:B------:R0:W-:Y:S01]  /*a25c0*/  STL.64 [R1+0x8ad0], R22 ;  /* 0x008ad01601007387 */ /* 0x0001e20000100a00 */
[----:B------:R-:W-:-:S02]  /*a25d0*/  IMAD.MOV.U32 R20, RZ, RZ, R13 ;  /* 0x000000ffff147224 */ /* 0x000fc400078e000d */
[----:B------:R-:W-:Y:S02]  /*a25e0*/  IMAD.MOV.U32 R21, RZ, RZ, R12 ;  /* 0x000000ffff157224 */ /* 0x000fe400078e000c */
[----:B0-----:R-:W-:Y:S02]  /*a25f0*/  IMAD.MOV.U32 R22, RZ, RZ, R2 ;  /* 0x000000ffff167224 */ /* 0x001fe400078e0002 */
[----:B------:R-:W-:-:S07]  /*a2600*/  IMAD.MOV.U32 R23, RZ, RZ, R0 ;  /* 0x000000ffff177224 */ /* 0x000fce00078e0000 */
        /* <DEDUP_REMOVED lines=10> */
[----:B--2---:R-:W-:Y:S01]  /*a26b0*/  HMMA.16816.F32 R20, R20, R14, R4 ;  /* 0x0000000e1414723c */ /* 0x004fe20000001804 */
[----:B------:R-:W2:Y:S01]  /*a26c0*/  LDL.LU.64 R6, [R1+0x8bf0] ;  /* 0x008bf00001067983 */ /* 0x000ea20000300a00 */
[----:B------:R-:W2:Y:S11]  /*a26d0*/  LDL.LU.64 R4, [R1+0x8be8] ;  /* 0x008be80001047983 */ /* 0x000eb60000300a00 */
[----:B------:R-:W-:Y:S10]  /*a26e0*/  @!UPT UIADD3 URZ, URZ, URZ, URZ ;  /* 0x0000003f3f3ff290 */ /* 0x000ff4000fffe03f */
        /* <DEDUP_REMOVED lines=9> */
[----:B------:R-:W-:Y:S02]  /*a2780*/  IMAD.MOV.U32 R10, RZ, RZ, R18 ;  /* 0x000000ffff0a7224 */ /* 0x000fe400078e0012 */
        /* <DEDUP_REMOVED lines=13> */
[----:B------:R-:W-:Y:S02]  /*a2860*/  STL.64 [R1+0x8b10], R20 ;  /* 0x008b101401007387 */ /* 0x000fe40000100a00 */
[----:B------:R-:W2:Y:S02]  /*a2870*/  LDL.LU R16, [R1+0x8bd8] ;  /* 0x008bd80001107983 */ /* 0x000ea40000300800 */
[----:B------:R0:W-:Y:S02]  /*a2880*/  STL.64 [R1+0x8b20], R10 ;  /* 0x008b200a01007387 */ /* 0x0001e40000100a00 */
[----:B0-----:R-:W-:Y:S02]  /*a2890*/  IMAD.MOV.U32 R10, RZ, RZ, R28 ;  /* 0x000000ffff0a7224 */ /* 0x001fe400078e001c */
[----:B------:R-:W-:-:S05]  /*a28a0*/  IMAD.MOV.U32 R11, RZ, RZ, R27 ;  /* 0x000000ffff0b7224 */ /* 0x000fca00078e001b */
[----:B------:R0:W-:Y:S01]  /*a28b0*/  STL.64 [R1+0x8b38], R10 ;  /* 0x008b380a01007387 */ /* 0x0001e20000100a00 */
[----:B------:R-:W2:Y:S02]  /*a28c0*/  LDL.LU R20, [R1+0x9a0] ;  /* 0x0009a00001147983 */ /* 0x000ea40000300800 */
[----:B------:R-:W2:Y:S02]  /*a28d0*/  LDL.LU R21, [R1+0x9a4] ;  /* 0x0009a40001157983 */ /* 0x000ea40000300800 */
[----:B------:R-:W2:Y:S01]  /*a28e0*/  LDL.LU R22, [R1+0x9a8] ;  /* 0x0009a80001167983 */ /* 0x000ea20000300800 */
[----:B------:R-:W2:Y:S01]  /*a28f0*/  LDL.LU R23, [R1+0x9ac] ;  /* 0x0009ac0001177983 */ /* 0x000ea20000300800 */
        /* <DEDUP_REMOVED lines=31> */
[----:B------:R-:W-:-:S02]  /*a2af0*/  IMAD.MOV.U32 R26, RZ, RZ, R5 ;  /* 0x000000ffff1a7224 */ /* 0x000fc400078e0005 */
[----:B------:R-:W-:Y:S02]  /*a2b00*/  IMAD.MOV.U32 R27, RZ, RZ, R4 ;  /* 0x000000ffff1b7224 */ /* 0x000fe400078e0004 */
[----:B----4-:R-:W-:Y:S02]  /*a2b10*/  IMAD.MOV.U32 R6, RZ, RZ, R24 ;  /* 0x000000ffff067224 */ /* 0x010fe400078e0018 */
[----:B---3--:R-:W-:Y:S01]  /*a2b20*/  IMAD.MOV.U32 R7, RZ, RZ, R13 ;  /* 0x000000ffff077224 */ /* 0x008fe200078e000d */
[----:B--2---:R-:W-:Y:S01]  /*a2b30*/  STL.64 [R1+0x8b98], R10 ;  /* 0x008b980a01007387 */ /* 0x004fe20000100a00 */
[----:B------:R-:W-:Y:S02]  /*a2b40*/  STL.64 [R1+0x8b90], R8 ;  /* 0x008b900801007387 */ /* 0x000fe40000100a00 */
[----:B------:R-:W-:Y:S02]  /*a2b50*/  STL.64 [R1+0x8bc0], R26 ;  /* 0x008bc01a01007387 */ /* 0x000fe40000100a00 */
[----:B------:R0:W-:Y:S01]  /*a2b60*/  STL.64 [R1+0x8ba0], R6 ;  /* 0x008ba00601007387 */ /* 0x0001e20000100a00 */
[----:B------:R-:W2:Y:S01]  /*a2b70*/  LDL.LU R4, [R1+0xa10] ;  /* 0x000a100001047983 */ /* 0x000ea20000300800 */
[----:B------:R-:W2:Y:S03]  /*a2b80*/  LDL.LU R5, [R1+0xa14] ;  /* 0x000a140001057983 */ /* 0x000ea60000300800 */
[----:B0-----:R-:W3:Y:S01]  /*a2b90*/  LDL.LU R6, [R1+0xa18] ;  /* 0x000a180001067983 */ /* 0x001ee20000300800 */
[----:B------:R-:W3:Y:S03]  /*a2ba0*/  LDL.LU R7, [R1+0xa1c] ;  /* 0x000a1c0001077983 */ /* 0x000ee60000300800 */
        /* <DEDUP_REMOVED lines=19> */
[----:B0-----:R-:W4:Y:S01]  /*a2ce0*/  LDL.LU R20, [R1+0x9e0] ;  /* 0x0009e00001147983 */ /* 0x001f220000300800 */
[----:B------:R-:W4:Y:S02]  /*a2cf0*/  LDL.LU R21, [R1+0x9e4] ;  /* 0x0009e40001157983 */ /* 0x000f240000300800 */
[----:B------:R-:W4:Y:S02]  /*a2d00*/  LDL.LU R22, [R1+0x9e8] ;  /* 0x0009e80001167983 */ /* 0x000f240000300800 */
[----:B------:R-:W4:Y:S01]  /*a2d10*/  LDL.LU R23, [R1+0x9ec] ;  /* 0x0009ec0001177983 */ /* 0x000f220000300800 */
[----:B------:R0:W-:Y:S02]  /*a2d20*/  STL.64 [R1+0x8ab8], R14 ;  /* 0x008ab80e01007387 */ /* 0x0001e40000100a00 */
[----:B0-----:R-:W-:-:S02]  /*a2d30*/  IMAD.MOV.U32 R14, RZ, RZ, R2 ;  /* 0x000000ffff0e7224 */ /* 0x001fc400078e0002 */
[----:B------:R-:W-:-:S05]  /*a2d40*/  IMAD.MOV.U32 R15, RZ, RZ, R0 ;  /* 0x000000ffff0f7224 */ /* 0x000fca00078e0000 */
[----:B------:R0:W-:Y:S01]  /*a2d50*/  STL.64 [R1+0x8ac8], R14 ;  /* 0x008ac80e01007387 */ /* 0x0001e20000100a00 */
[----:B------:R-:W3:Y:S02]  /*a2d60*/  LDL.LU R12, [R1+0x960] ;  /* 0x00096000010c7983 */ /* 0x000ee40000300800 */
[----:B------:R-:W3:Y:S01]  /*a2d70*/  LDL.LU R13, [R1+0x964] ;  /* 0x00096400010d7983 */ /* 0x000ee20000300800 */
[----:B0-----:R-:W3:Y:S01]  /*a2d80*/  LDL.LU R14, [R1+0x968] ;  /* 0x00096800010e7983 */ /* 0x001ee20000300800 */
[----:B------:R-:W3:Y:S02]  /*a2d90*/  LDL.LU R15, [R1+0x96c] ;  /* 0x00096c00010f7983 */ /* 0x000ee40000300800 */
[----:B------:R-:W-:-:S07]  /*a2da0*/  IMAD.MOV.U32 R27, RZ, RZ, R3 ;  /* 0x000000ffff1b7224 */ /* 0x000fce00078e0003 */
[C---:B--2---:R-:W-:Y:S01]  /*a2db0*/  HMMA.16816.F32 R24, R16.reuse, R26, R4 ;  /* 0x0000001a1018723c */ /* 0x044fe20000001804 */
[----:B---3--:R-:W-:Y:S01]  /*a2dc0*/  STL.64 [R1+0x8ae0], R14 ;  /* 0x008ae00e01007387 */ /* 0x008fe20000100a00 */
[----:B------:R0:W-:Y:S03]  /*a2dd0*/  STL.64 [R1+0x8ad8], R12 ;  /* 0x008ad80c01007387 */ /* 0x0001e60000100a00 */
        /* <DEDUP_REMOVED lines=23> */
[----:B0-----:R-:W2:Y:S01]  /*a2f50*/  LDL.LU.64 R26, [R1+0x7e8] ;  /* 0x0007e800011a7983 */ /* 0x001ea20000300a00 */
[C---:B---3--:R-:W-:Y:S03]  /*a2f60*/  HMMA.16816.F32 R4, R16.reuse, R6, R8 ;  /* 0x000000061004723c */ /* 0x048fe60000001808 */
[----:B--2---:R0:W-:Y:S01]  /*a2f70*/  STL.64 [R1+0x8ac0], R26 ;  /* 0x008ac01a01007387 */ /* 0x0041e20000100a00 */
[----:B------:R-:W2:Y:S02]  /*a2f80*/  LDL.LU R24, [R1+0x950] ;  /* 0x0009500001187983 */ /* 0x000ea40000300800 */
[----:B------:R-:W2:Y:S01]  /*a2f90*/  LDL.LU R25, [R1+0x954] ;  /* 0x0009540001197983 */ /* 0x000ea20000300800 */
[----:B0-----:R-:W2:Y:S01]  /*a2fa0*/  LDL.LU R26, [R1+0x958] ;  /* 0x00095800011a7983 */ /* 0x001ea20000300800 */
[----:B------:R-:W2:Y:S02]  /*a2fb0*/  LDL.LU R27, [R1+0x95c] ;  /* 0x00095c00011b7983 */ /* 0x000ea40000300800 */
[----:B------:R-:W3:Y:S02]  /*a2fc0*/  LDL.LU.64 R10, [R1+0x8b98] ;  /* 0x008b9800010a7983 */ /* 0x000ee40000300a00 */
[----:B------:R-:W3:Y:S11]  /*a2fd0*/  LDL.LU.64 R8, [R1+0x8b90] ;  /* 0x008b900001087983 */ /* 0x000ef60000300a00 */
        /* <DEDUP_REMOVED lines=8> */
[----:B0-----:R-:W4:Y:S02]  /*a3060*/  LDL.LU.64 R10, [R1+0x8b80] ;  /* 0x008b8000010a7983 */ /* 0x001f240000300a00 */
[C---:B----4-:R-:W-:Y:S02]  /*a3070*/  HMMA.16816.F32 R8, R16.reuse, R10, R20 ;  /* 0x0000000a1008723c */ /* 0x050fe40000001814 */
        /* <DEDUP_REMOVED lines=71> */
[----:B------:R-:W4:Y:S11]  /*a34f0*/  LDL.LU.64 R26, [R1+0x8ac0] ;  /* 0x008ac000011a7983 */ /* 0x000f360000300a00 */
[----:B------:R-:W-:Y:S10]  /*a3500*/  @!UPT UIADD3 URZ, URZ, URZ, URZ ;  /* 0x0000003f3f3ff290 */ /* 0x000ff4000fffe03f */
[----:B------:R-:W-:Y:S01]  /*a3510*/  STL.64 [R1+0xd80], R12 ;  /* 0x000d800c01007387 */ /* 0x000fe20000100a00 */
[----:B------:R0:W-:Y:S03]  /*a3520*/  STL.64 [R1+0xd88], R14 ;  /* 0x000d880e01007387 */ /* 0x0001e60000100a00 */
[----:B0-----:R-:W3:Y:S02]  /*a3530*/  LDL.LU.64 R14, [R1+0x8ab8] ;  /* 0x008ab800010e7983 */ /* 0x001ee40000300a00 */
[----:B---3--:R-:W-:Y:S02]  /*a3540*/  HMMA.16816.F32 R16, R16, R14, R20 ;  /* 0x0000000e1010723c */ /* 0x008fe40000001814 */
[----:B------:R-:W-:Y:S01]  /*a3550*/  STL [R1+0x89d8], R14 ;  /* 0x0089d80e01007387 */ /* 0x000fe20000100800 */
[----:B------:R-:W-:Y:S11]  /*a3560*/  STL [R1+0x89d4], R15 ;  /* 0x0089d40f01007387 */ /* 0x000ff60000100800 */
[----:B------:R-:W-:Y:S09]  /*a3570*/  @!UPT UIADD3 URZ, URZ, URZ, URZ ;  /* 0x0000003f3f3ff290 */ /* 0x000ff2000fffe03f */
[----:B------:R0:W-:Y:S01]  /*a3580*/  STL.64 [R1+0xd60], R16 ;  /* 0x000d601001007387 */ /* 0x0001e20000100a00 */
[----:B------:R1:W-:Y:S03]  /*a3590*/  STL.64 [R1+0xd68], R18 ;  /* 0x000d681201007387 */ /* 0x0003e60000100a00 */
[----:B0-----:R-:W2:Y:S01]  /*a35a0*/  LDL.LU R16, [R1+0x1e0] ;  /* 0x0001e00001107983 */ /* 0x001ea20000300800 */
[----:B------:R-:W2:Y:S02]  /*a35b0*/  LDL.LU R17, [R1+0x1e4] ;  /* 0x0001e40001117983 */ /* 0x000ea40000300800 */
[----:B-1----:R-:W3:Y:S02]  /*a35c0*/  LDL.LU R18, [R1+0x1e8] ;  /* 0x0001e80001127983 */ /* 0x002ee40000300800 */
[----:B------:R-:W3:Y:S02]  /*a35d0*/  LDL.LU R19, [R1+0x1ec] ;  /* 0x0001ec0001137983 */ /* 0x000ee40000300800 */
[----:B---3--:R-:W-:Y:S01]  /*a35e0*/  STL.64 [R1+0x89b0], R18 ;  /* 0x0089b01201007387 */ /* 0x008fe20000100a00 */
[----:B--2---:R0:W-:Y:S03]  /*a35f0*/  STL.64 [R1+0x89a8], R16 ;  /* 0x0089a81001007387 */ /* 0x0041e60000100a00 */
[----:B0-----:R-:W4:Y:S01]  /*a3600*/  LDL.LU R16, [R1+0x340] ;  /* 0x0003400001107983 */ /* 0x001f220000300800 */
[----:B------:R-:W4:Y:S02]  /*a3610*/  LDL.LU R17, [R1+0x344] ;  /* 0x0003440001117983 */ /* 0x000f240000300800 */
[----:B------:R-:W4:Y:S02]  /*a3620*/  LDL.LU R18, [R1+0x348] ;  /* 0x0003480001127983 */ /* 0x000f240000300800 */
[----:B------:R-:W4:Y:S02]  /*a3630*/  LDL.LU R19, [R1+0x34c] ;  /* 0x00034c0001137983 */ /* 0x000f240000300800 */
[----:B----4-:R-:W-:Y:S11]  /*a3640*/  HMMA.16816.F32 R8, R16, R26, R8 ;  /* 0x0000001a1008723c */ /* 0x010ff60000001808 */
[----:B------:R-:W-:Y:S11]  /*a3650*/  @!UPT UIADD3 URZ, URZ, URZ, URZ ;  /* 0x0000003f3f3ff290 */ /* 0x000ff6000fffe03f */
[----:B------:R-:W-:Y:S01]  /*a3660*/  @!UPT UIADD3 URZ, URZ, URZ, URZ ;  /* 0x0000003f3f3ff290 */ /* 0x000fe2000fffe03f */
[----:B------:R0:W-:Y:S01]  /*a3670*/  STL.64 [R1+0xd50], R8 ;  /* 0x000d500801007387 */ /* 0x0001e20000100a00 */
[----:B------:R1:W-:Y:S03]  /*a3680*/  STL.64 [R1+0xd58], R10 ;  /* 0x000d580a01007387 */ /* 0x0003e60000100a00 */
[----:B0-----:R-:W2:Y:S01]  /*a3690*/  LDL.LU R8, [R1+0x8d0] ;  /* 0x0008d00001087983 */ /* 0x001ea20000300800 */
[----:B------:R-:W2:Y:S02]  /*a36a0*/  LDL.LU R9, [R1+0x8d4] ;  /* 0x0008d40001097983 */ /* 0x000ea40000300800 */
[----:B-1----:R-:W3:Y:S02]  /*a36b0*/  LDL.LU R10, [R1+0x8d8] ;  /* 0x0008d800010a7983 */ /* 0x002ee40000300800 */
[----:B------:R-:W3:Y:S01]  /*a36c0*/  LDL.LU R11, [R1+0x8dc] ;  /* 0x0008dc00010b7983 */ /* 0x000ee20000300800 */
[----:B------:R-:W4:Y:S01]  /*a36d0*/  LDL.LU R12, [R1+0x920] ;  /* 0x00092000010c7983 */ /* 0x000f220000300800 */
[----:B------:R-:W4:Y:S02]  /*a36e0*/  LDL.LU R13, [R1+0x924] ;  /* 0x00092400010d7983 */ /* 0x000f240000300800 */
[----:B------:R-:W4:Y:S02]  /*a36f0*/  LDL.LU R14, [R1+0x928] ;  /* 0x00092800010e7983 */ /* 0x000f240000300800 */
[----:B------:R-:W-:-:S02]  /*a3700*/  IMAD.MOV.U32 R5, RZ, RZ, R26 ;  /* 0x000000ffff057224 */ /* 0x000fc400078e001a */
[----:B------:R-:W-:Y:S01]  /*a3710*/  IMAD.MOV.U32 R4, RZ, RZ, R27 ;  /* 0x000000ffff047224 */ /* 0x000fe200078e001b */
[----:B------:R-:W4:Y:S01]  /*a3720*/  LDL.LU R15, [R1+0x92c] ;  /* 0x00092c00010f7983 */ /* 0x000f220000300800 */
[----:B------:R-:W4:Y:S03]  /*a3730*/  LDL.LU.64 R26, [R1+0x7d8] ;  /* 0x0007d800011a7983 */ /* 0x000f260000300a00 */
        /* <DEDUP_REMOVED lines=12> */
[----:B---3--:R0:W-:Y:S01]  /*a3800*/  STL.64 [R1+0x8a98], R10 ;  /* 0x008a980a01007387 */ /* 0x0081e20000100a00 */
[----:B--2---:R1:W-:Y:S03]  /*a3810*/  STL.64 [R1+0x8a90], R8 ;  /* 0x008a900801007387 */ /* 0x0043e60000100a00 */
[----:B0-----:R-:W2:Y:S04]  /*a3820*/  LDL.LU.64 R10, [R1+0x7b8] ;  /* 0x0007b800010a7983 */ /* 0x001ea80000300a00 */
[----:B--2---:R0:W-:Y:S01]  /*a3830*/  STL.64 [R1+0x8aa8], R10 ;  /* 0x008aa80a01007387 */ /* 0x0041e20000100a00 */
[----:B-1----:R-:W2:Y:S02]  /*a3840*/  LDL.LU R8, [R1+0x910] ;  /* 0x0009100001087983 */ /* 0x002ea40000300800 */
[----:B------:R-:W2:Y:S01]  /*a3850*/  LDL.LU R9, [R1+0x914] ;  /* 0x0009140001097983 */ /* 0x000ea20000300800 */
[----:B0-----:R-:W2:Y:S01]  /*a3860*/  LDL.LU R10, [R1+0x918] ;  /* 0x00091800010a7983 */ /* 0x001ea20000300800 */
[----:B------:R-:W2:Y:S02]  /*a3870*/  LDL.LU R11, [R1+0x91c] ;  /* 0x00091c00010b7983 */ /* 0x000ea40000300800 */
[----:B------:R-:W3:Y:S01]  /*a3880*/  LDL.LU.64 R22, [R1+0x788] ;  /* 0x0007880001167983 */ /* 0x000ee20000300a00 */
[----:B----4-:R-:W-:Y:S01]  /*a3890*/  HMMA.16816.F32 R12, R16, R26, R12 ;  /* 0x0000001a100c723c */ /* 0x010fe2000000180c */
[----:B---3--:R0:W-:Y:S04]  /*a38a0*/  STL.64 [R1+0x8a78], R22 ;  /* 0x008a781601007387 */ /* 0x0081e80000100a00 */
[----:B0-----:R-:W3:Y:S04]  /*a38b0*/  LDL.LU.64 R22, [R1+0x798] ;  /* 0x0007980001167983 */ /* 0x001ee80000300a00 */
[----:B---3--:R0:W-:Y:S01]  /*a38c0*/  STL.64 [R1+0x8aa0], R22 ;  /* 0x008aa01601007387 */ /* 0x0081e20000100a00 */
[----:B------:R-:W3:Y:S02]  /*a38d0*/  LDL.LU R20, [R1+0x900] ;  /* 0x0009000001147983 */ /* 0x000ee40000300800 */
[----:B------:R-:W3:Y:S01]  /*a38e0*/  LDL.LU R21, [R1+0x904] ;  /* 0x0009040001157983 */ /* 0x000ee20000300800 */
[----:B0-----:R-:W3:Y:S01]  /*a38f0*/  LDL.LU R22, [R1+0x908] ;  /* 0x0009080001167983 */ /* 0x001ee20000300800 */
[----:B------:R-:W3:Y:S02]  /*a3900*/  LDL.LU R23, [R1+0x90c] ;  /* 0x00090c0001177983 */ /* 0x000ee40000300800 */
[----:B------:R-:W-:Y:S02]  /*a3910*/  STL [R1+0x89e0], R4 ;  /* 0x0089e00401007387 */ /* 0x000fe40000100800 */
[----:B------:R-:W-:Y:S05]  /*a3920*/  STL [R1+0x89dc], R5 ;  /* 0x0089dc0501007387 */ /* 0x000fea0000100800 */
[----:B------:R0:W-:Y:S01]  /*a3930*/  STL.64 [R1+0xd40], R12 ;  /* 0x000d400c01007387 */ /* 0x0001e20000100a00 */
[----:B------:R-:W-:Y:S02]  /*a3940*/  STL.64 [R1+0xd48], R14 ;  /* 0x000d480e01007387 */ /* 0x000fe40000100a00 */
[----:B0-----:R-:W-:-:S02]  /*a3950*/  IMAD.MOV.U32 R13, RZ, RZ, R26 ;  /* 0x000000ffff0d7224 */ /* 0x001fc400078e001a */
[----:B------:R-:W-:Y:S02]  /*a3960*/  IMAD.MOV.U32 R12, RZ, RZ, R27 ;  /* 0x000000ffff0c7224 */ /* 0x000fe400078e001b */
[----:B------:R-:W2:Y:S03]  /*a3970*/  LDL.LU.64 R26, [R1+0x8ab0] ;  /* 0x008ab000011a7983 */ /* 0x000ea60000300a00 */
[----:B------:R0:W-:Y:S02]  /*a3980*/  STL [R1+0x89e8], R12 ;  /* 0x0089e80c01007387 */ /* 0x0001e40000100800 */
[----:B------:R1:W-:Y:S01]  /*a3990*/  STL [R1+0x89e4], R13 ;  /* 0x0089e40d01007387 */ /* 0x0003e20000100800 */
[----:B0-----:R-:W4:Y:S01]  /*a39a0*/  LDL.LU R12, [R1+0x8c0] ;  /* 0x0008c000010c7983 */ /* 0x001f220000300800 */
[----:B-1----:R-:W4:Y:S02]  /*a39b0*/  LDL.LU R13, [R1+0x8c4] ;  /* 0x0008c400010d7983 */ /* 0x002f240000300800 */
[----:B------:R-:W4:Y:S02]  /*a39c0*/  LDL.LU R14, [R1+0x8c8] ;  /* 0x0008c800010e7983 */ /* 0x000f240000300800 */
[----:B------:R-:W4:Y:S01]  /*a39d0*/  LDL.LU R15, [R1+0x8cc] ;  /* 0x0008cc00010f7983 */ /* 0x000f220000300800 */
[C---:B--2---:R-:W-:Y:S01]  /*a39e0*/  HMMA.16816.F32 R8, R16.reuse, R26, R8 ;  /* 0x0000001a1008723c */ /* 0x044fe20000001808 */
[----:B------:R-:W-:Y:S11]  /*a39f0*/  IMAD.MOV.U32 R0, RZ, RZ, R26 ;  /* 0x000000ffff007224 */ /* 0x000ff600078e001a */
[----:B------:R-:W-:Y:S11]  /*a3a00*/  @!UPT UIADD3 URZ, URZ, URZ, URZ ;  /* 0x0000003f3f3ff290 */ /* 0x000ff6000fffe03f */
[----:B------:R-:W-:Y:S01]  /*a3a10*/  STL.64 [R1+0xd30], R8 ;  /* 0x000d300801007387 */ /* 0x000fe20000100a00 */
[----:B------:R0:W-:Y:S03]  /*a3a20*/  STL.64 [R1+0xd38], R10 ;  /* 0x000d380a01007387 */ /* 0x0001e60000100a00 */
[----:B0-----:R-:W3:Y:S01]  /*a3a30*/  LDL.LU.64 R10, [R1+0x8aa8] ;  /* 0x008aa800010a7983 */ /* 0x001ee20000300a00 */
[----:B------:R-:W-:Y:S02]  /*a3a40*/  STL [R1+0x89ec], R0 ;  /* 0x0089ec0001007387 */ /* 0x000fe40000100800 */
[----:B------:R-:W-:Y:S02]  /*a3a50*/  IMAD.MOV.U32 R29, RZ, RZ, R27 ;  /* 0x000000ffff1d7224 */ /* 0x000fe400078e001b */
[----:B------:R-:W2:Y:S01]  /*a3a60*/  LDL.LU.64 R24, [R1+0x180] ;  /* 0x0001800001187983 */ /* 0x000ea20000300a00 */
[----:B------:R-:W2:Y:S01]  /*a3a70*/  LDL.LU.64 R26, [R1+0x188] ;  /* 0x00018800011a7983 */ /* 0x000ea20000300a00 */
[----:B---3--:R-:W-:Y:S03]  /*a3a80*/  HMMA.16816.F32 R20, R16, R10, R20 ;  /* 0x0000000a1014723c */ /* 0x008fe60000001814 */
[----:B--2---:R-:W-:Y:S01]  /*a3a90*/  STL [R1+0x7800], R26 ;  /* 0x0078001a01007387 */ /* 0x004fe20000100800 */
[----:B------:R-:W-:Y:S02]  /*a3aa0*/  STL [R1+0x75b0], R27 ;  /* 0x0075b01b01007387 */ /* 0x000fe40000100800 */
[----:B------:R-:W-:-:S02]  /*a3ab0*/  IMAD.MOV.U32 R3, RZ, RZ, R10 ;  /* 0x000000ffff037224 */ /* 0x000fc400078e000a */
[----:B------:R-:W-:Y:S11]  /*a3ac0*/  IMAD.MOV.U32 R2, RZ, RZ, R11 ;  /* 0x000000ffff027224 */ /* 0x000ff600078e000b */
[----:B------:R-:W-:Y:S04]  /*a3ad0*/  @!UPT UIADD3 URZ, URZ, URZ, URZ ;  /* 0x0000003f3f3ff290 */ /* 0x000fe8000fffe03f */
[----:B------:R-:W-:Y:S01]  /*a3ae0*/  STL.64 [R1+0xd10], R20 ;  /* 0x000d101401007387 */ /* 0x000fe20000100a00 */
[----:B------:R0:W-:Y:S03]  /*a3af0*/  STL.64 [R1+0xd18], R22 ;  /* 0x000d181601007387 */ /* 0x0001e60000100a00 */
[----:B0-----:R-:W2:Y:S01]  /*a3b00*/  LDL.LU.64 R22, [R1+0x8aa0] ;  /* 0x008aa00001167983 */ /* 0x001ea20000300a00 */
        /* <DEDUP_REMOVED lines=8> */
[----:B------:R-:W3:Y:S02]  /*a3b90*/  LDL.LU.64 R8, [R1+0x8a80] ;  /* 0x008a800001087983 */ /* 0x000ee40000300a00 */
[----:B------:R2:W-:Y:S02]  /*a3ba0*/  STL.64 [R1+0x8948], R6 ;  /* 0x0089480601007387 */ /* 0x0005e40000100a00 */
[----:B--2---:R-:W-:Y:S02]  /*a3bb0*/  IMAD.MOV.U32 R7, RZ, RZ, R22 ;  /* 0x000000ffff077224 */ /* 0x004fe400078e0016 */
[----:B------:R-:W-:Y:S01]  /*a3bc0*/  IMAD.MOV.U32 R6, RZ, RZ, R23 ;  /* 0x000000ffff067224 */ /* 0x000fe200078e0017 */
[C---:B---3--:R-:W-:Y:S01]  /*a3bd0*/  HMMA.16816.F32 R8, R16.reuse, R22, R8 ;  /* 0x000000161008723c */ /* 0x048fe20000001808 */
[----:B------:R-:W2:Y:S11]  /*a3be0*/  LDL.LU.64 R22, [R1+0x8a78] ;  /* 0x008a780001167983 */ /* 0x000eb60000300a00 */
[----:B------:R-:W-:Y:S11]  /*a3bf0*/  @!UPT UIADD3 URZ, URZ, URZ, URZ ;  /* 0x0000003f3f3ff290 */ /* 0x000ff6000fffe03f */
[----:B------:R-:W-:Y:S01]  /*a3c00*/  STL.64 [R1+0xce0], R8 ;  /* 0x000ce00801007387 */ /* 0x000fe20000100a00 */
[----:B------:R0:W-:Y:S02]  /*a3c10*/  STL [R1+0xce8], R10 ;  /* 0x000ce80a01007387 */ /* 0x0001e40000100800 */
[----:B------:R-:W-:Y:S02]  /*a3c20*/  IMAD.MOV.U32 R26, RZ, RZ, R11 ;  /* 0x000000ffff1a7224 */ /* 0x000fe400078e000b */
[----:B0-----:R-:W2:Y:S01]  /*a3c30*/  LDL.LU.64 R10, [R1+0x8a70] ;  /* 0x008a7000010a7983 */ /* 0x001ea20000300a00 */
[----:B------:R-:W2:Y:S02]  /*a3c40*/  LDL.LU.64 R8, [R1+0x8a68] ;  /* 0x008a680001087983 */ /* 0x000ea40000300a00 */
[----:B------:R0:W-:Y:S02]  /*a3c50*/  STL.64 [R1+0x8a58], R6 ;  /* 0x008a580601007387 */ /* 0x0001e40000100a00 */
[----:B------:R-:W3:Y:S01]  /*a3c60*/  LDL.LU R4, [R1+0x8b0] ;  /* 0x0008b00001047983 */ /* 0x000ee20000300800 */
[----:B------:R-:W3:Y:S04]  /*a3c70*/  LDL.LU R5, [R1+0x8b4] ;  /* 0x0008b40001057983 */ /* 0x000ee80000300800 */
[----:B0-----:R-:W3:Y:S01]  /*a3c80*/  LDL.LU R6, [R1+0x8b8] ;  /* 0x0008b80001067983 */ /* 0x001ee20000300800 */
[----:B------:R-:W3:Y:S02]  /*a3c90*/  LDL.LU R7, [R1+0x8bc] ;  /* 0x0008bc0001077983 */ /* 0x000ee40000300800 */
[----:B------:R-:W-:Y:S01]  /*a3ca0*/  STL [R1+0x7804], R26 ;  /* 0x0078041a01007387 */ /* 0x000fe20000100800 */
[C---:B--2---:R-:W-:Y:S11]  /*a3cb0*/  HMMA.16816.F32 R8, R16.reuse, R22, R8 ;  /* 0x000000161008723c */ /* 0x044ff60000001808 */
[----:B------:R-:W-:Y:S11]  /*a3cc0*/  @!UPT UIADD3 URZ, URZ, URZ, URZ ;  /* 0x0000003f3f3ff290 */ /* 0x000ff6000fffe03f */
[----:B------:R-:W-:Y:S01]  /*a3cd0*/  @!UPT UIADD3 URZ, URZ, URZ, URZ ;  /* 0x0000003f3f3ff290 */ /* 0x000fe2000fffe03f */
[----:B------:R-:W-:Y:S01]  /*a3ce0*/  STL.64 [R1+0xcd0], R8 ;  /* 0x000cd00801007387 */ /* 0x000fe20000100a00 */
[----:B------:R0:W-:Y:S03]  /*a3cf0*/  STL.64 [R1+0xcd8], R10 ;  /* 0x000cd80a01007387 */ /* 0x0001e60000100a00 */
[----:B0-----:R-:W2:Y:S01]  /*a3d00*/  LDL.LU.64 R10, [R1+0x8a60] ;  /* 0x008a6000010a7983 */ /* 0x001ea20000300a00 */
[----:B------:R-:W-:Y:S02]  /*a3d10*/  IMAD.MOV.U32 R9, RZ, RZ, R22 ;  /* 0x000000ffff097224 */ /* 0x000fe400078e0016 */
[----:B------:R-:W-:Y:S01]  /*a3d20*/  IMAD.MOV.U32 R8, RZ, RZ, R23 ;  /* 0x000000ffff087224 */ /* 0x000fe200078e0017 */
[----:B--2---:R-:W-:Y:S04]  /*a3d30*/  STL.64 [R1+0x8a30], R10 ;  /* 0x008a300a01007387 */ /* 0x004fe80000100a00 */
[----:B------:R-:W-:Y:S02]  /*a3d40*/  STL.64 [R1+0x8a28], R8 ;  /* 0x008a280801007387 */ /* 0x000fe40000100a00 */
[----:B------:R-:W2:Y:S02]  /*a3d50*/  LDL.LU.64 R22, [R1+0x728] ;  /* 0x0007280001167983 */ /* 0x000ea40000300a00 */
[----:B--2---:R0:W-:Y:S04]  /*a3d60*/  STL.64 [R1+0x8a20], R22 ;  /* 0x008a201601007387 */ /* 0x0041e80000100a00 */
[----:B0-----:R-:W4:Y:S02]  /*a3d70*/  LDL.LU.64 R22, [R1+0x778] ;  /* 0x0007780001167983 */ /* 0x001f240000300a00 */
[C---:B----4-:R-:W-:Y:S07]  /*a3d80*/  HMMA.16816.F32 R8, R16.reuse, R22, R12 ;  /* 0x000000161008723c */ /* 0x050fee000000180c */
[----:B------:R-:W-:Y:S11]  /*a3d90*/  IMAD.MOV.U32 R15, RZ, RZ, R22 ;  /* 0x000000ffff0f7224 */ /* 0x000ff600078e0016 */
[----:B------:R-:W-:Y:S05]  /*a3da0*/  @!UPT UIADD3 URZ, URZ, URZ, URZ ;  /* 0x0000003f3f3ff290 */ /* 0x000fea000fffe03f */
[----:B------:R-:W-:Y:S01]  /*a3db0*/  STL.64 [R1+0xca0], R8 ;  /* 0x000ca00801007387 */ /* 0x000fe20000100a00 */
[----:B------:R-:W-:Y:S02]  /*a3dc0*/  STL [R1+0xca8], R10 ;  /* 0x000ca80a01007387 */ /* 0x000fe40000100800 */
[----:B------:R0:W-:Y:S02]  /*a3dd0*/  STL [R1+0x8a50], R15 ;  /* 0x008a500f01007387 */ /* 0x0001e40000100800 */
[----:B------:R-:W-:Y:S01]  /*a3de0*/  IMAD.MOV.U32 R26, RZ, RZ, R11 ;  /* 0x000000ffff1a7224 */ /* 0x000fe200078e000b */
[----:B0-----:R-:W3:Y:S01]  /*a3df0*/  LDL.LU.64 R14, [R1+0x768] ;  /* 0x00076800010e7983 */ /* 0x001ee20000300a00 */
[----:B------:R-:W2:Y:S02]  /*a3e00*/  LDL.LU.64 R10, [R1+0x748] ;  /* 0x00074800010a7983 */ /* 0x000ea40000300a00 */
[----:B------:R-:W-:Y:S01]  /*a3e10*/  IMAD.MOV.U32 R28, RZ, RZ, R23 ;  /* 0x000000ffff1c7224 */ /* 0x000fe200078e0017 */
[----:B--2---:R0:W-:Y:S01]  /*a3e20*/  STL.64 [R1+0x8a48], R10 ;  /* 0x008a480a01007387 */ /* 0x0041e20000100a00 */
[----:B------:R-:W2:Y:S02]  /*a3e30*/  LDL.LU R8, [R1+0x8a0] ;  /* 0x0008a00001087983 */ /* 0x000ea40000300800 */
[----:B------:R-:W2:Y:S01]  /*a3e40*/  LDL.LU R9, [R1+0x8a4] ;  /* 0x0008a40001097983 */ /* 0x000ea20000300800 */
[----:B0-----:R-:W2:Y:S01]  /*a3e50*/  LDL.LU R10, [R1+0x8a8] ;  /* 0x0008a800010a7983 */ /* 0x001ea20000300800 */
[----:B------:R-:W2:Y:S02]  /*a3e60*/  LDL.LU R11, [R1+0x8ac] ;  /* 0x0008ac00010b7983 */ /* 0x000ea40000300800 */
[----:B------:R-:W4:Y:S02]  /*a3e70*/  LDL.LU R20, [R1+0x880] ;  /* 0x0008800001147983 */ /* 0x000f240000300800 */
[----:B------:R-:W4:Y:S01]  /*a3e80*/  LDL.LU R21, [R1+0x884] ;  /* 0x0008840001157983 */ /* 0x000f220000300800 */
[----:B------:R-:W2:Y:S01]  /*a3e90*/  LDL.LU R22, [R1+0x888] ;  /* 0x0008880001167983 */ /* 0x000ea20000300800 */
        /* <DEDUP_REMOVED lines=8> */
[----:B------:R0:W-:Y:S01]  /*a3f20*/  STL [R1+0x7e04], R26 ;  /* 0x007e041a01007387 */ /* 0x0001e20000100800 */
[----:B------:R-:W-:Y:S03]  /*a3f30*/  STL.64 [R1+0x8860], R24 ;  /* 0x0088601801007387 */ /* 0x000fe60000100a00 */
[----:B0-----:R-:W3:Y:S07]  /*a3f40*/  LDL.LU.64 R26, [R1+0x758] ;  /* 0x00075800011a7983 */ /* 0x001eee0000300a00 */
[----:B------:R-:W-:Y:S02]  /*a3f50*/  STL.64 [R1+0xc70], R4 ;  /* 0x000c700401007387 */ /* 0x000fe40000100a00 */
[----:B------:R0:W-:Y:S02]  /*a3f60*/  STL.64 [R1+0xc78], R6 ;  /* 0x000c780601007387 */ /* 0x0001e40000100a00 */
[----:B0-----:R-:W4:Y:S01]  /*a3f70*/  LDL.LU.64 R6, [R1+0x8a58] ;  /* 0x008a580001067983 */ /* 0x001f220000300a00 */
[----:B------:R-:W-:-:S02]  /*a3f80*/  IMAD.MOV.U32 R5, RZ, RZ, R14 ;  /* 0x000000ffff057224 */ /* 0x000fc400078e000e */
[----:B------:R-:W-:Y:S02]  /*a3f90*/  IMAD.MOV.U32 R14, RZ, RZ, R15 ;  /* 0x000000ffff0e7224 */ /* 0x000fe400078e000f */
[----:B------:R-:W2:Y:S01]  /*a3fa0*/  LDL.LU R15, [R1+0x8a50] ;  /* 0x008a5000010f7983 */ /* 0x000ea20000300800 */
[C---:B---3--:R-:W-:Y:S01]  /*a3fb0*/  HMMA.16816.F32 R8, R16.reuse, R26, R8 ;  /* 0x0000001a1008723c */ /* 0x048fe20000001808 */
[----:B------:R-:W-:Y:S11]  /*a3fc0*/  IMAD.MOV.U32 R4, RZ, RZ, R27 ;  /* 0x000000ffff047224 */ /* 0x000ff600078e001b */
[----:B------:R-:W-:Y:S11]  /*a3fd0*/  @!UPT UIADD3 URZ, URZ, URZ, URZ ;  /* 0x0000003f3f3ff290 */ /* 0x000ff6000fffe03f */
[----:B------:R-:W-:Y:S01]  /*a3fe0*/  STL.64 [R1+0xc50], R8 ;  /* 0x000c500801007387 */ /* 0x000fe20000100a00 */
[----:B------:R0:W-:Y:S03]  /*a3ff0*/  STL.64 [R1+0xc58], R10 ;  /* 0x000c580a01007387 */ /* 0x0001e60000100a00 */
[----:B0-----:R-:W2:Y:S01]  /*a4000*/  LDL.LU.64 R10, [R1+0x8a48] ;  /* 0x008a4800010a7983 */ /* 0x001ea20000300a00 */
[----:B----4-:R-:W-:Y:S02]  /*a4010*/  STL.64 [R1+0x89f8], R6 ;  /* 0x0089f80601007387 */ /* 0x010fe40000100a00 */
[----:B------:R0:W-:Y:S02]  /*a4020*/  STL.64 [R1+0x89f0], R4 ;  /* 0x0089f00401007387 */ /* 0x0001e40000100a00 */
[----:B0-----:R-:W3:Y:S01]  /*a4030*/  LDL.LU R4, [R1+0x860] ;  /* 0x0008600001047983 */ /* 0x001ee20000300800 */
[----:B------:R-:W3:Y:S02]  /*a4040*/  LDL.LU R5, [R1+0x864] ;  /* 0x0008640001057983 */ /* 0x000ee40000300800 */
[----:B------:R-:W4:Y:S02]  /*a4050*/  LDL.LU R6, [R1+0x868] ;  /* 0x0008680001067983 */ /* 0x000f240000300800 */
[----:B------:R-:W4:Y:S02]  /*a4060*/  LDL.LU R7, [R1+0x86c] ;  /* 0x00086c0001077983 */ /* 0x000f240000300800 */
        /* <DEDUP_REMOVED lines=11> */
[----:B--2---:R-:W-:Y:S01]  /*a4120*/  HMMA.16816.F32 R20, R16, R10, R20 ;  /* 0x0000000a1014723c */ /* 0x004fe20000001814 */
[----:B------:R-:W-:-:S02]  /*a4130*/  IMAD.MOV.U32 R0, RZ, RZ, R10 ;  /* 0x000000ffff007224 */ /* 0x000fc400078e000a */
[----:B------:R-:W-:Y:S01]  /*a4140*/  IMAD.MOV.U32 R12, RZ, RZ, R11 ;  /* 0x000000ffff0c7224 */ /* 0x000fe200078e000b */
[----:B---3--:R0:W-:Y:S01]  /*a4150*/  STL.64 [R1+0x8870], R26 ;  /* 0x0088701a01007387 */ /* 0x0081e20000100a00 */
[----:B----4-:R-:W-:Y:S03]  /*a4160*/  STL.64 [R1+0x8868], R24 ;  /* 0x0088681801007387 */ /* 0x010fe60000100a00 */
[----:B0-----:R-:W2:Y:S01]  /*a4170*/  LDL.LU R26, [R1+0x708] ;  /* 0x00070800011a7983 */ /* 0x001ea20000300800 */
[----:B------:R-:W2:Y:S11]  /*a4180*/  LDL.LU R27, [R1+0x70c] ;  /* 0x00070c00011b7983 */ /* 0x000eb60000300800 */
[----:B------:R-:W-:Y:S03]  /*a4190*/  @!UPT UIADD3 URZ, URZ, URZ, URZ ;  /* 0x0000003f3f3ff290 */ /* 0x000fe6000fffe03f */
[----:B------:R-:W-:Y:S02]  /*a41a0*/  STL.64 [R1+0xc30], R20 ;  /* 0x000c301401007387 */ /* 0x000fe40000100a00 */
[----:B------:R0:W-:Y:S02]  /*a41b0*/  STL.64 [R1+0xc38], R22 ;  /* 0x000c381601007387 */ /* 0x0001e40000100a00 */
[----:B0-----:R-:W3:Y:S01]  /*a41c0*/  LDL.LU.64 R22, [R1+0x8a40] ;  /* 0x008a400001167983 */ /* 0x001ee20000300a00 */
[----:B------:R-:W3:Y:S02]  /*a41d0*/  LDL.LU.64 R20, [R1+0x8a38] ;  /* 0x008a380001147983 */ /* 0x000ee40000300a00 */
[----:B------:R-:W3:Y:S02]  /*a41e0*/  LDL.LU.64 R10, [R1+0x8a30] ;  /* 0x008a3000010a7983 */ /* 0x000ee40000300a00 */
[----:B------:R-:W4:Y:S01]  /*a41f0*/  LDL.LU.64 R8, [R1+0x8a28] ;  /* 0x008a280001087983 */ /* 0x000f220000300a00 */
[C---:B---3--:R-:W-:Y:S11]  /*a4200*/  HMMA.16816.F32 R20, R16.reuse, R10, R20 ;  /* 0x0000000a1014723c */ /* 0x048ff60000001814 */
[----:B------:R-:W-:Y:S11]  /*a4210*/  @!UPT UIADD3 URZ, URZ, URZ, URZ ;  /* 0x0000003f3f3ff290 */ /* 0x000ff6000fffe03f */
[----:B------:R-:W-:Y:S01]  /*a4220*/  @!UPT UIADD3 URZ, URZ, URZ, URZ ;  /* 0x0000003f3f3ff290 */ /* 0x000fe2000fffe03f */
[----:B------:R-:W-:Y:S01]  /*a4230*/  STL.64 [R1+0xc20], R20 ;  /* 0x000c201401007387 */ /* 0x000fe20000100a00 */
[----:B------:R0:W-:Y:S03]  /*a4240*/  STL.64 [R1+0xc28], R22 ;  /* 0x000c281601007387 */ /* 0x0001e60000100a00 */
[----:B0-----:R-:W3:Y:S01]  /*a4250*/  LDL.LU.64 R22, [R1+0x8a20] ;  /* 0x008a200001167983 */ /* 0x001ee20000300a00 */
[----:B------:R0:W-:Y:S01]  /*a4260*/  STL.64 [R1+0x88b0], R10 ;  /* 0x0088b00a01007387 */ /* 0x0001e20000100a00 */
[C---:B---3--:R-:W-:Y:S01]  /*a4270*/  HMMA.16816.F32 R4, R16.reuse, R22, R4 ;  /* 0x000000161004723c */ /* 0x048fe20000001804 */
[----:B0-----:R-:W-:Y:S02]  /*a4280*/  IMAD.MOV.U32 R11, RZ, RZ, R22 ;  /* 0x000000ffff0b7224 */ /* 0x001fe400078e0016 */
[----:B------:R-:W-:Y:S11]  /*a4290*/  IMAD.MOV.U32 R10, RZ, RZ, R23 ;  /* 0x000000ffff0a7224 */ /* 0x000ff600078e0017 */
[----:B------:R-:W-:Y:S09]  /*a42a0*/  @!UPT UIADD3 URZ, URZ, URZ, URZ ;  /* 0x0000003f3f3ff290 */ /* 0x000ff2000fffe03f */
[----:B------:R-:W-:Y:S01]  /*a42b0*/  STL.64 [R1+0xc00], R4 ;  /* 0x000c000401007387 */ /* 0x000fe20000100a00 */
[----:B------:R0:W-:Y:S03]  /*a42c0*/  STL.64 [R1+0xc08], R6 ;  /* 0x000c080601007387 */ /* 0x0001e60000100a00 */
[----:B0-----:R-:W3:Y:S01]  /*a42d0*/  LDL.LU.64 R6, [R1+0x8a18] ;  /* 0x008a180001067983 */ /* 0x001ee20000300a00 */
[----:B------:R-:W3:Y:S02]  /*a42e0*/  LDL.LU.64 R4, [R1+0x8a10] ;  /* 0x008a100001047983 */ /* 0x000ee40000300a00 */
[----:B------:R-:W3:Y:S02]  /*a42f0*/  LDL.LU.64 R22, [R1+0x8a08] ;  /* 0x008a080001167983 */ /* 0x000ee40000300a00 */
[----:B------:R-:W2:Y:S01]  /*a4300*/  LDL.LU.64 R20, [R1+0x8a00] ;  /* 0x008a000001147983 */ /* 0x000ea20000300a00 */
[----:B---3--:R-:W-:Y:S01]  /*a4310*/  HMMA.16816.F32 R4, R16, R22, R4 ;  /* 0x000000161004723c */ /* 0x008fe20000001804 */
[----:B------:R-:W-:-:S02]  /*a4320*/  IMAD.MOV.U32 R25, RZ, RZ, R22 ;  /* 0x000000ffff197224 */ /* 0x000fc400078e0016 */
[----:B------:R-:W-:Y:S11]  /*a4330*/  IMAD.MOV.U32 R24, RZ, RZ, R23 ;  /* 0x000000ffff187224 */ /* 0x000ff600078e0017 */
[----:B------:R-:W-:Y:S10]  /*a4340*/  @!UPT UIADD3 URZ, URZ, URZ, URZ ;  /* 0x0000003f3f3ff290 */ /* 0x000ff4000fffe03f */
[----:B------:R-:W-:Y:S02]  /*a4350*/  IMAD.MOV.U32 R22, RZ, RZ, R7 ;  /* 0x000000ffff167224 */ /* 0x000fe400078e0007 */
[----:B------:R-:W-:Y:S01]  /*a4360*/  IMAD.MOV.U32 R23, RZ, RZ, R6 ;  /* 0x000000ffff177224 */ /* 0x000fe200078e0006 */
[----:B------:R0:W-:Y:S01]  /*a4370*/  STL.64 [R1+0xbf0], R4 ;  /* 0x000bf00401007387 */ /* 0x0001e20000100a00 */
[----:B------:R-:W3:Y:S03]  /*a4380*/  LDL.LU.64 R6, [R1+0x89f8] ;  /* 0x0089f80001067983 */ /* 0x000ee60000300a00 */
[----:B0-----:R-:W3:Y:S01]  /*a4390*/  LDL.LU.64 R4, [R1+0x89f0] ;  /* 0x0089f00001047983 */ /* 0x001ee20000300a00 */
[----:B------:R-:W-:Y:S02]  /*a43a0*/  STL [R1+0x7774], R22 ;  /* 0x0077741601007387 */ /* 0x000fe40000100800 */
[----:B------:R-:W-:Y:S02]  /*a43b0*/  STL [R1+0x7770], R23 ;  /* 0x0077701701007387 */ /* 0x000fe40000100800 */
[----:B--2---:R0:W-:Y:S02]  /*a43c0*/  STL.64 [R1+0x89b8], R20 ;  /* 0x0089b81401007387 */ /* 0x0041e40000100a00 */
[----:B0-----:R-:W2:Y:S01]  /*a43d0*/  LDL.LU R20, [R1+0x850] ;  /* 0x0008500001147983 */ /* 0x001ea20000300800 */
[----:B------:R-:W2:Y:S02]  /*a43e0*/  LDL.LU R21, [R1+0x854] ;  /* 0x0008540001157983 */ /* 0x000ea40000300800 */
[----:B------:R-:W2:Y:S02]  /*a43f0*/  LDL.LU R22, [R1+0x858] ;  /* 0x0008580001167983 */ /* 0x000ea40000300800 */
[----:B------:R-:W2:Y:S01]  /*a4400*/  LDL.LU R23, [R1+0x85c] ;  /* 0x00085c0001177983 */ /* 0x000ea20000300800 */
[----:B------:R0:W-:Y:S01]  /*a4410*/  STL.64 [R1+0x8880], R26 ;  /* 0x0088801a01007387 */ /* 0x0001e20000100a00 */
[----:B--2---:R-:W-:Y:S07]  /*a4420*/  HMMA.16816.F32 R20, R16, R26, R20 ;  /* 0x0000001a1014723c */ /* 0x004fee0000001814 */
[----:B0-----:R-:W-:-:S02]  /*a4430*/  IMAD.MOV.U32 R26, RZ, RZ, R25 ;  /* 0x000000ffff1a7224 */ /* 0x001fc400078e0019 */
[----:B------:R-:W-:Y:S11]  /*a4440*/  IMAD.MOV.U32 R27, RZ, RZ, R24 ;  /* 0x000000ffff1b7224 */ /* 0x000ff600078e0018 */
[----:B------:R-:W-:Y:S03]  /*a4450*/  @!UPT UIADD3 URZ, URZ, URZ, URZ ;  /* 0x0000003f3f3ff290 */ /* 0x000fe6000fffe03f */
[----:B------:R-:W-:Y:S01]  /*a4460*/  STL.64 [R1+0xbc0], R20 ;  /* 0x000bc01401007387 */ /* 0x000fe20000100a00 */
[----:B------:R-:W-:Y:S02]  /*a4470*/  STL.64 [R1+0xbc8], R22 ;  /* 0x000bc81601007387 */ /* 0x000fe40000100a00 */
        /* <DEDUP_REMOVED lines=11> */
[----:B------:R-:W-:Y:S02]  /*a4530*/  STL.64 [R1+0x88b8], R24 ;  /* 0x0088b81801007387 */ /* 0x000fe40000100a00 */
[----:B------:R-:W2:Y:S02]  /*a4540*/  LDL.LU R0, [R1+0x89ec] ;  /* 0x0089ec0001007983 */ /* 0x000ea40000300800 */
[----:B------:R-:W2:Y:S01]  /*a4550*/  LDL.LU R12, [R1+0x89e8] ;  /* 0x0089e800010c7983 */ /* 0x000ea20000300800 */
[----:B------:R0:W-:Y:S02]  /*a4560*/  STL.64 [R1+0x88c8], R10 ;  /* 0x0088c80a01007387 */ /* 0x0001e40000100a00 */
[----:B0-----:R-:W-:-:S02]  /*a4570*/  IMAD.MOV.U32 R10, RZ, RZ, R13 ;  /* 0x000000ffff0a7224 */ /* 0x001fc400078e000d */
[----:B---3--:R-:W-:Y:S01]  /*a4580*/  IMAD.MOV.U32 R11, RZ, RZ, R4 ;  /* 0x000000ffff0b7224 */ /* 0x008fe200078e0004 */
[----:B------:R-:W3:Y:S01]  /*a4590*/  LDL.LU R13, [R1+0x89e4] ;  /* 0x0089e400010d7983 */ /* 0x000ee20000300800 */
[----:B------:R-:W2:Y:S03]  /*a45a0*/  LDL.LU R4, [R1+0x89e0] ;  /* 0x0089e00001047983 */ /* 0x000ea60000300800 */
[----:B------:R0:W-:Y:S01]  /*a45b0*/  STL.64 [R1+0x88e0], R10 ;  /* 0x0088e00a01007387 */ /* 0x0001e20000100a00 */
[----:B------:R-:W2:Y:S02]  /*a45c0*/  LDL.LU R24, [R1+0xc10] ;  /* 0x000c100001187983 */ /* 0x000ea40000300800 */
[----:B------:R-:W2:Y:S02]  /*a45d0*/  LDL.LU R25, [R1+0xc14] ;  /* 0x000c140001197983 */ /* 0x000ea40000300800 */
[----:B------:R-:W2:Y:S01]  /*a45e0*/  LDL.LU R26, [R1+0xc18] ;  /* 0x000c1800011a7983 */ /* 0x000ea20000300800 */
[----:B------:R-:W2:Y:S01]  /*a45f0*/  LDL.LU R27, [R1+0xc1c] ;  /* 0x000c1c00011b7983 */ /* 0x000ea20000300800 */
[----:B0-----:R-:W-:-:S02]  /*a4600*/  IMAD.MOV.U32 R10, RZ, RZ, R5 ;  /* 0x000000ffff0a7224 */ /* 0x001fc400078e0005 */
        /* <DEDUP_REMOVED lines=21> */
[----:B----4-:R-:W-:-:S02]  /*a4760*/  IMAD.MOV.U32 R10, RZ, RZ, R9 ;  /* 0x000000ffff0a7224 */ /* 0x010fc400078e0009 */
[----:B------:R-:W-:-:S05]  /*a4770*/  IMAD.MOV.U32 R11, RZ, RZ, R8 ;  /* 0x000000ffff0b7224 */ /* 0x000fca00078e0008 */
[----:B------:R0:W-:Y:S02]  /*a4780*/  STL.64 [R1+0x8928], R10 ;  /* 0x0089280a01007387 */ /* 0x0001e40000100a00 */
[----:B0-----:R-:W-:Y:S02]  /*a4790*/  IMAD.MOV.U32 R10, RZ, RZ, R7 ;  /* 0x000000ffff0a7224 */ /* 0x001fe400078e0007 */
[----:B------:R-:W-:Y:S01]  /*a47a0*/  IMAD.MOV.U32 R11, RZ, RZ, R6 ;  /* 0x000000ffff0b7224 */ /* 0x000fe200078e0006 */
[----:B--2---:R-:W-:Y:S01]  /*a47b0*/  STL.64 [R1+0x8908], R26 ;  /* 0x0089081a01007387 */ /* 0x004fe20000100a00 */
[----:B------:R0:W-:Y:S03]  /*a47c0*/  STL.64 [R1+0x8900], R24 ;  /* 0x0089001801007387 */ /* 0x0001e60000100a00 */
[----:B0-----:R-:W2:Y:S01]  /*a47d0*/  LDL.LU R24, [R1+0x350] ;  /* 0x0003500001187983 */ /* 0x001ea20000300800 */
[----:B------:R-:W2:Y:S02]  /*a47e0*/  LDL.LU R25, [R1+0x354] ;  /* 0x0003540001197983 */ /* 0x000ea40000300800 */
[----:B------:R-:W4:Y:S02]  /*a47f0*/  LDL.LU R26, [R1+0x358] ;  /* 0x00035800011a7983 */ /* 0x000f240000300800 */
[----:B------:R-:W4:Y:S01]  /*a4800*/  LDL.LU R27, [R1+0x35c] ;  /* 0x00035c00011b7983 */ /* 0x000f220000300800 */
[----:B------:R0:W-:Y:S01]  /*a4810*/  STL.64 [R1+0x8940], R10 ;  /* 0x0089400a01007387 */ /* 0x0001e20000100a00 */
[----:B------:R-:W2:Y:S02]  /*a4820*/  LDL.LU R8, [R1+0x7f0] ;  /* 0x0007f00001087983 */ /* 0x000ea40000300800 */
[----:B------:R-:W2:Y:S01]  /*a4830*/  LDL.LU R9, [R1+0x7f4] ;  /* 0x0007f40001097983 */ /* 0x000ea20000300800 */
[----:B0-----:R-:W2:Y:S01]  /*a4840*/  LDL.LU R10, [R1+0x7f8] ;  /* 0x0007f800010a7983 */ /* 0x001ea20000300800 */
[----:B------:R-:W2:Y:S02]  /*a4850*/  LDL.LU R11, [R1+0x7fc] ;  /* 0x0007fc00010b7983 */ /* 0x000ea40000300800 */
[----:B------:R-:W-:-:S02]  /*a4860*/  IMAD.MOV.U32 R6, RZ, RZ, R3 ;  /* 0x000000ffff067224 */ /* 0x000fc400078e0003 */
        /* <DEDUP_REMOVED lines=16> */
[----:B------:R-:W2:Y:S01]  /*a4970*/  LDL.LU R20, [R1+0x840] ;  /* 0x0008400001147983 */ /* 0x000ea20000300800 */
[----:B------:R-:W2:Y:S02]  /*a4980*/  LDL.LU R21, [R1+0x844] ;  /* 0x0008440001157983 */ /* 0x000ea40000300800 */
[----:B------:R-:W2:Y:S02]  /*a4990*/  LDL.LU R22, [R1+0x848] ;  /* 0x0008480001167983 */ /* 0x000ea40000300800 */
[----:B------:R-:W2:Y:S01]  /*a49a0*/  LDL.LU R23, [R1+0x84c] ;  /* 0x00084c0001177983 */ /* 0x000ea20000300800 */
[----:B------:R3:W-:Y:S04]  /*a49b0*/  STL.64 [R1+0x8978], R6 ;  /* 0x0089780601007387 */ /* 0x0007e80000100a00 */
[----:B0-----:R-:W2:Y:S01]  /*a49c0*/  LDL.LU R8, [R1+0x810] ;  /* 0x0008100001087983 */ /* 0x001ea20000300800 */
[----:B------:R-:W2:Y:S02]  /*a49d0*/  LDL.LU R9, [R1+0x814] ;  /* 0x0008140001097983 */ /* 0x000ea40000300800 */
[----:B------:R-:W2:Y:S02]  /*a49e0*/  LDL.LU R10, [R1+0x818] ;  /* 0x00081800010a7983 */ /* 0x000ea40000300800 */
[----:B------:R-:W2:Y:S02]  /*a49f0*/  LDL.LU R11, [R1+0x81c] ;  /* 0x00081c00010b7983 */ /* 0x000ea40000300800 */
[----:B---3--:R-:W-:-:S02]  /*a4a00*/  IMAD.MOV.U32 R6, RZ, RZ, R13 ;  /* 0x000000ffff067224 */ /* 0x008fc400078e000d */
[----:B------:R-:W-:Y:S01]  /*a4a10*/  IMAD.MOV.U32 R7, RZ, RZ, R12 ;  /* 0x000000ffff077224 */ /* 0x000fe200078e000c */
[----:B--2---:R-:W-:Y:S01]  /*a4a20*/  STL.64 [R1+0x8988], R10 ;  /* 0x0089880a01007387 */ /* 0x004fe20000100a00 */
[----:B------:R0:W-:Y:S03]  /*a4a30*/  STL.64 [R1+0x8980], R8 ;  /* 0x0089800801007387 */ /* 0x0001e60000100a00 */
[----:B------:R-:W-:Y:S01]  /*a4a40*/  STL.64 [R1+0x8990], R6 ;  /* 0x0089900601007387 */ /* 0x000fe20000100a00 */
        /* <DEDUP_REMOVED lines=16> */
[----:B------:R-:W4:Y:S04]  /*a4b50*/  LDL.LU R27, [R1+0x4ac] ;  /* 0x0004ac00011b7983 */ /* 0x000f280000300800 */
        /* <DEDUP_REMOVED lines=8> */
[----:B------:R-:W4:Y:S01]  /*a4be0*/  LDL.LU.64 R20, [R1+0x89b8] ;  /* 0x0089b80001147983 */ /* 0x000f220000300a00 */
[----:B------:R0:W-:Y:S03]  /*a4bf0*/  STL.64 [R1+0xba8], R18 ;  /* 0x000ba81201007387 */ /* 0x0001e60000100a00 */
[----:B0-----:R-:W2:Y:S01]  /*a4c00*/  LDL.LU.64 R18, [R1+0x89b0] ;  /* 0x0089b00001127983 */ /* 0x001ea20000300a00 */
[----:B------:R-:W2:Y:S02]  /*a4c10*/  LDL.LU.64 R16, [R1+0x89a8] ;  /* 0x0089a80001107983 */ /* 0x000ea40000300a00 */
[----:B------:R0:W-:Y:S02]  /*a4c20*/  STL.64 [R1+0x8888], R22 ;  /* 0x0088881601007387 */ /* 0x0001e40000100a00 */
[----:B0-----:R-:W3:Y:S01]  /*a4c30*/  LDL.LU R22, [R1+0xc88] ;  /* 0x000c880001167983 */ /* 0x001ee20000300800 */
[----:B------:R-:W3:Y:S02]  /*a4c40*/  LDL.LU R23, [R1+0xc8c] ;  /* 0x000c8c0001177983 */ /* 0x000ee40000300800 */
[----:B------:R-:W-:-:S02]  /*a4c50*/  IMAD.MOV.U32 R6, RZ, RZ, R5 ;  /* 0x000000ffff067224 */ /* 0x000fc400078e0005 */
        /* <DEDUP_REMOVED lines=12> */
[----:B------:R-:W4:Y:S02]  /*a4d20*/  LDL.LU.64 R10, [R1+0x89a0] ;  /* 0x0089a000010a7983 */ /* 0x000f240000300a00 */
[----:B------:R-:W4:Y:S05]  /*a4d30*/  LDL.LU.64 R8, [R1+0x8998] ;  /* 0x0089980001087983 */ /* 0x000f2a0000300a00 */
        /* <DEDUP_REMOVED lines=25> */
[----:B------:R-:W4:Y:S11]  /*a4ed0*/  LDL.LU.64 R10, [R1+0x8940] ;  /* 0x00894000010a7983 */ /* 0x000f360000300a00 */
[----:B------:R-:W-:Y:S10]  /*a4ee0*/  @!UPT UIADD3 URZ, URZ, URZ, URZ ;  /* 0x0000003f3f3ff290 */ /* 0x000ff4000fffe03f */
[----:B------:R0:W-:Y:S01]  /*a4ef0*/  STL.64 [R1+0xaa0], R4 ;  /* 0x000aa00401007387 */ /* 0x0001e20000100a00 */
[----:B------:R-:W-:Y:S03]  /*a4f00*/  STL.64 [R1+0xaa8], R6 ;  /* 0x000aa80601007387 */ /* 0x000fe60000100a00 */
[----:B0-----:R-:W2:Y:S01]  /*a4f10*/  LDL.64 R4, [R1+0x190] ;  /* 0x0001900001047983 */ /* 0x001ea20000100a00 */
[C---:B----4-:R-:W-:Y:S03]  /*a4f20*/  HMMA.16816.F32 R8, R16.reuse, R10, R24 ;  /* 0x0000000a1008723c */ /* 0x050fe60000001818 */
[----:B------:R-:W4:Y:S01]  /*a4f30*/  LDL.LU.64 R26, [R1+0x8938] ;  /* 0x00893800011a7983 */ /* 0x000f220000300a00 */
[----:B------:R-:W4:Y:S11]  /*a4f40*/  LDL.LU.64 R24, [R1+0x8930] ;  /* 0x0089300001187983 */ /* 0x000f360000300a00 */
[----:B------:R-:W-:Y:S08]  /*a4f50*/  @!UPT UIADD3 URZ, URZ, URZ, URZ ;  /* 0x0000003f3f3ff290 */ /* 0x000ff0000fffe03f */
        /* <DEDUP_REMOVED lines=41> */
[----:B------:R0:W-:Y:S04]  /*a51f0*/  STL.64 [R1+0xa08], R26 ;  /* 0x000a081a01007387 */ /* 0x0001e80000100a00 */
[----:B0-----:R-:W2:Y:S01]  /*a5200*/  LDL.LU.64 R26, [R1+0x88a8] ;  /* 0x0088a800011a7983 */ /* 0x001ea20000300a00 */
[----:B------:R-:W-:Y:S02]  /*a5210*/  IMAD.MOV.U32 R8, RZ, RZ, R24 ;  /* 0x000000ffff087224 */ /* 0x000fe400078e0018 */
[----:B------:R-:W-:Y:S02]  /*a5220*/  IMAD.MOV.U32 R9, RZ, RZ, R25 ;  /* 0x000000ffff097224 */ /* 0x000fe400078e0019 */
[C---:B--2---:R-:W-:Y:S01]  /*a5230*/  HMMA.16816.F32 R24, R16.reuse, R26, R20 ;  /* 0x0000001a1018723c */ /* 0x044fe20000001814 */
[----:B------:R-:W2:Y:S01]  /*a5240*/  LDL.LU.64 R22, [R1+0x88a0] ;  /* 0x0088a00001167983 */ /* 0x000ea20000300a00 */
[----:B------:R-:W2:Y:S11]  /*a5250*/  LDL.LU.64 R20, [R1+0x8898] ;  /* 0x0088980001147983 */ /* 0x000eb60000300a00 */
[----:B------:R-:W-:Y:S10]  /*a5260*/  @!UPT UIADD3 URZ, URZ, URZ, URZ ;  /* 0x0000003f3f3ff290 */ /* 0x000ff4000fffe03f */
        /* <DEDUP_REMOVED lines=8> */
[----:B0-----:R-:W3:Y:S01]  /*a52f0*/  LDL.LU.64 R26, [R1+0x8880] ;  /* 0x00888000011a7983 */ /* 0x001ee20000300a00 */
[----:B------:R-:W-:-:S07]  /*a5300*/  IMAD.MOV.U32 R15, RZ, RZ, R29 ;  /* 0x000000ffff0f7224 */ /* 0x000fce00078e001d */
[C---:B---3--:R-:W-:Y:S01]  /*a5310*/  HMMA.16816.F32 R24, R16.reuse, R26, R12 ;  /* 0x0000001a1018723c */ /* 0x048fe2000000180c */
[----:B------:R-:W3:Y:S11]  /*a5320*/  LDL.LU.64 R14, [R1+0x8878] ;  /* 0x00887800010e7983 */ /* 0x000ef60000300a00 */
[----:B------:R-:W-:Y:S11]  /*a5330*/  @!UPT UIADD3 URZ, URZ, URZ, URZ ;  /* 0x0000003f3f3ff290 */ /* 0x000ff6000fffe03f */
[----:B------:R-:W-:Y:S01]  /*a5340*/  STL.64 [R1+0x9d0], R24 ;  /* 0x0009d01801007387 */ /* 0x000fe20000100a00 */
[----:B------:R0:W-:Y:S03]  /*a5350*/  STL.64 [R1+0x9d8], R26 ;  /* 0x0009d81a01007387 */ /* 0x0001e60000100a00 */
[----:B0-----:R-:W3:Y:S01]  /*a5360*/  LDL.LU.64 R26, [R1+0x8870] ;  /* 0x00887000011a7983 */ /* 0x001ee20000300a00 */
[----:B------:R-:W3:Y:S02]  /*a5370*/  LDL.LU.64 R24, [R1+0x8868] ;  /* 0x0088680001187983 */ /* 0x000ee40000300a00 */
[----:B---3--:R-:W-:Y:S01]  /*a5380*/  HMMA.16816.F32 R16, R16, R14, R24 ;  /* 0x0000000e1010723c */ /* 0x008fe20000001818 */
[----:B------:R-:W3:Y:S01]  /*a5390*/  LDL.LU.64 R24, [R1+0x8860] ;  /* 0x0088600001187983 */ /* 0x000ee20000300a00 */
[----:B------:R-:W4:Y:S11]  /*a53a0*/  LDL.LU.64 R12, [R1+0x8858] ;  /* 0x00885800010c7983 */ /* 0x000f360000300a00 */
[----:B------:R-:W-:Y:S11]  /*a53b0*/  @!UPT UIADD3 URZ, URZ, URZ, URZ ;  /* 0x0000003f3f3ff290 */ /* 0x000ff6000fffe03f */
[----:B------:R-:W-:Y:S02]  /*a53c0*/  IMAD.MOV.U32 R27, RZ, RZ, R16 ;  /* 0x000000ffff1b7224 */ /* 0x000fe400078e0010 */
[----:B------:R-:W-:Y:S02]  /*a53d0*/  IMAD.MOV.U32 R29, RZ, RZ, R17 ;  /* 0x000000ffff1d7224 */ /* 0x000fe400078e0011 */
[----:B------:R-:W3:Y:S01]  /*a53e0*/  LDL.LU.64 R16, [R1+0x8850] ;  /* 0x0088500001107983 */ /* 0x000ee20000300a00 */
[----:B------:R-:W-:Y:S02]  /*a53f0*/  STL [R1+0x7e08], R27 ;  /* 0x007e081b01007387 */ /* 0x000fe40000100800 */
[----:B------:R-:W3:Y:S02]  /*a5400*/  LDL.LU.64 R20, [R1+0xe0] ;  /* 0x0000e00001147983 */ /* 0x000ee40000300a00 */
[----:B--2---:R-:W-:Y:S02]  /*a5410*/  STL.64 [R1+0x8790], R22 ;  /* 0x0087901601007387 */ /* 0x004fe40000100a00 */
[----:B------:R-:W-:-:S02]  /*a5420*/  IMAD.MOV.U32 R10, RZ, RZ, R18 ;  /* 0x000000ffff0a7224 */ /* 0x000fc400078e0012 */
[----:B------:R-:W-:Y:S01]  /*a5430*/  IMAD.MOV.U32 R11, RZ, RZ, R19 ;  /* 0x000000ffff0b7224 */ /* 0x000fe200078e0013 */
[----:B---3--:R0:W-:Y:S04]  /*a5440*/  STL.64 [R1+0x8788], R20 ;  /* 0x0087881401007387 */ /* 0x0081e80000100a00 */
[----:B0-----:R-:W2:Y:S01]  /*a5450*/  LDL.LU R20, [R1+0xcb0] ;  /* 0x000cb00001147983 */ /* 0x001ea20000300800 */
[----:B------:R-:W2:Y:S02]  /*a5460*/  LDL.LU R21, [R1+0xcb4] ;  /* 0x000cb40001157983 */ /* 0x000ea40000300800 */
[----:B------:R-:W2:Y:S02]  /*a5470*/  LDL.LU R22, [R1+0xcb8] ;  /* 0x000cb80001167983 */ /* 0x000ea40000300800 */
[----:B------:R-:W2:Y:S01]  /*a5480*/  LDL.LU R23, [R1+0xcbc] ;  /* 0x000cbc0001177983 */ /* 0x000ea20000300800 */
[----:B------:R-:W-:Y:S01]  /*a5490*/  STL [R1+0x76c8], R29 ;  /* 0x0076c81d01007387 */ /* 0x000fe20000100800 */
[----:B------:R-:W-:Y:S02]  /*a54a0*/  STL.64 [R1+0x75c0], R10 ;  /* 0x0075c00a01007387 */ /* 0x000fe40000100a00 */
[----:B------:R0:W-:Y:S02]  /*a54b0*/  STL.64 [R1+0x7758], R8 ;  /* 0x0077580801007387 */ /* 0x0001e40000100a00 */
[----:B0-----:R-:W3:Y:S04]  /*a54c0*/  LDL.LU.64 R8, [R1+0x100] ;  /* 0x0001000001087983 */ /* 0x001ee80000300a00 */
[----:B---3--:R0:W-:Y:S01]  /*a54d0*/  STL.64 [R1+0x87b0], R8 ;  /* 0x0087b00801007387 */ /* 0x0081e20000100a00 */
[----:B------:R-:W2:Y:S02]  /*a54e0*/  LDL R10, [R1+0x6d8] ;  /* 0x0006d800010a7983 */ /* 0x000ea40000100800 */
[----:B------:R-:W2:Y:S01]  /*a54f0*/  LDL R11, [R1+0x6dc] ;  /* 0x0006dc00010b7983 */ /* 0x000ea20000100800 */
[----:B0-----:R-:W2:Y:S04]  /*a5500*/  LDL R8, [R1+0x6d0] ;  /* 0x0006d00001087983 */ /* 0x001ea80000100800 */
[----:B------:R-:W2:Y:S01]  /*a5510*/  LDL R9, [R1+0x6d4] ;  /* 0x0006d40001097983 */ /* 0x000ea20000100800 */
[----:B------:R-:W-:-:S02]  /*a5520*/  IMAD.MOV.U32 R27, RZ, RZ, R4 ;  /* 0x000000ffff1b7224 */ /* 0x000fc400078e0004 */
[----:B------:R-:W-:Y:S02]  /*a5530*/  IMAD.MOV.U32 R26, RZ, RZ, R5 ;  /* 0x000000ffff1a7224 */ /* 0x000fe400078e0005 */
[----:B------:R-:W-:Y:S02]  /*a5540*/  IMAD.MOV.U32 R6, RZ, RZ, R3 ;  /* 0x000000ffff067224 */ /* 0x000fe400078e0003 */
[----:B------:R-:W-:Y:S02]  /*a5550*/  IMAD.MOV.U32 R7, RZ, RZ, R28 ;  /* 0x000000ffff077224 */ /* 0x000fe400078e001c */
[----:B------:R-:W-:Y:S02]  /*a5560*/  IMAD.MOV.U32 R14, RZ, RZ, R17 ;  /* 0x000000ffff0e7224 */ /* 0x000fe400078e0011 */
[----:B------:R-:W-:Y:S01]  /*a5570*/  IMAD.MOV.U32 R15, RZ, RZ, R16 ;  /* 0x000000ffff0f7224 */ /* 0x000fe200078e0010 */
[----:B--2---:R-:W-:Y:S07]  /*a5580*/  HMMA.16816.F32 R20, R8, R4, R20 ;  /* 0x000000040814723c */ /* 0x004fee0000001814 */
[----:B------:R-:W-:-:S02]  /*a5590*/  IMAD.MOV.U32 R4, RZ, RZ, R0 ;  /* 0x000000ffff047224 */ /* 0x000fc400078e0000 */
[----:B------:R-:W-:Y:S11]  /*a55a0*/  IMAD.MOV.U32 R5, RZ, RZ, R2 ;  /* 0x000000ffff057224 */ /* 0x000ff600078e0002 */
[----:B------:R-:W-:Y:S03]  /*a55b0*/  @!UPT UIADD3 URZ, URZ, URZ, URZ ;  /* 0x0000003f3f3ff290 */ /* 0x000fe6000fffe03f */
[----:B------:R-:W-:Y:S01]  /*a55c0*/  STL.64 [R1+0x9a0], R20 ;  /* 0x0009a01401007387 */ /* 0x000fe20000100a00 */
[----:B------:R-:W-:Y:S02]  /*a55d0*/  STL.64 [R1+0x9a8], R22 ;  /* 0x0009a81601007387 */ /* 0x000fe40000100a00 */
[----:B------:R-:W2:Y:S02]  /*a55e0*/  LDL.LU R0, [R1+0x884c] ;  /* 0x00884c0001007983 */ /* 0x000ea40000300800 */
[----:B------:R-:W3:Y:S01]  /*a55f0*/  LDL.LU R2, [R1+0x8848] ;  /* 0x0088480001027983 */ /* 0x000ee20000300800 */
[----:B------:R-:W2:Y:S01]  /*a5600*/  LDL.LU R3, [R1+0x8844] ;  /* 0x0088440001037983 */ /* 0x000ea20000300800 */
[----:B------:R-:W2:Y:S02]  /*a5610*/  LDL.LU R28, [R1+0x8840] ;  /* 0x00884000011c7983 */ /* 0x000ea40000300800 */
[----:B------:R-:W2:Y:S02]  /*a5620*/  LDL.64 R16, [R1+0x170] ;  /* 0x0001700001107983 */ /* 0x000ea40000100a00 */
[----:B--2---:R0:W-:Y:S04]  /*a5630*/  STL.64 [R1+0x8838], R16 ;  /* 0x0088381001007387 */ /* 0x0041e80000100a00 */
[----:B0-----:R-:W2:Y:S01]  /*a5640*/  LDL.LU R16, [R1+0xcc0] ;  /* 0x000cc00001107983 */ /* 0x001ea20000300800 */
[----:B------:R-:W2:Y:S02]  /*a5650*/  LDL.LU R17, [R1+0xcc4] ;  /* 0x000cc40001117983 */ /* 0x000ea40000300800 */
[----:B------:R-:W2:Y:S02]  /*a5660*/  LDL.LU R18, [R1+0xcc8] ;  /* 0x000cc80001127983 */ /* 0x000ea40000300800 */
[----:B------:R-:W2:Y:S01]  /*a5670*/  LDL.LU R19, [R1+0xccc] ;  /* 0x000ccc0001137983 */ /* 0x000ea20000300800 */
[----:B------:R-:W-:Y:S01]  /*a5680*/  STL.64 [R1+0x8818], R14 ;  /* 0x0088180e01007387 */ /* 0x000fe20000100a00 */
[----:B----4-:R0:W-:Y:S03]  /*a5690*/  STL.64 [R1+0x8810], R12 ;  /* 0x0088100c01007387 */ /* 0x0101e60000100a00 */
[----:B0-----:R-:W4:Y:S04]  /*a56a0*/  LDL R12, [R1+0x160] ;  /* 0x00016000010c7983 */ /* 0x001f280000100800 */
[----:B------:R-:W4:Y:S04]  /*a56b0*/  LDL R13, [R1+0x164] ;  /* 0x00016400010d7983 */ /* 0x000f280000100800 */
[----:B----4-:R0:W-:Y:S04]  /*a56c0*/  STL.64 [R1+0x8828], R12 ;  /* 0x0088280c01007387 */ /* 0x0101e80000100a00 */
[----:B0-----:R-:W4:Y:S01]  /*a56d0*/  LDL.LU R12, [R1+0xcf0] ;  /* 0x000cf000010c7983 */ /* 0x001f220000300800 */
[----:B------:R-:W4:Y:S02]  /*a56e0*/  LDL.LU R13, [R1+0xcf4] ;  /* 0x000cf400010d7983 */ /* 0x000f240000300800 */
[----:B------:R-:W4:Y:S02]  /*a56f0*/  LDL.LU R14, [R1+0xcf8] ;  /* 0x000cf800010e7983 */ /* 0x000f240000300800 */
[----:B------:R-:W4:Y:S01]  /*a5700*/  LDL.LU R15, [R1+0xcfc] ;  /* 0x000cfc00010f7983 */ /* 0x000f220000300800 */
[----:B------:R-:W-:Y:S01]  /*a5710*/  STL.64 [R1+0x87f8], R6 ;  /* 0x0087f80601007387 */ /* 0x000fe20000100a00 */
[----:B------:R0:W-:Y:S03]  /*a5720*/  STL.64 [R1+0x87f0], R4 ;  /* 0x0087f00401007387 */ /* 0x0001e60000100a00 */
[----:B0-----:R-:W2:Y:S04]  /*a5730*/  LDL.64 R4, [R1+0x140] ;  /* 0x0001400001047983 */ /* 0x001ea80000100a00 */
[----:B--2---:R0:W-:Y:S04]  /*a5740*/  STL.64 [R1+0x8808], R4 ;  /* 0x0088080401007387 */ /* 0x0041e80000100a00 */
[----:B0-----:R-:W2:Y:S01]  /*a5750*/  LDL.64 R4, [R1+0x150] ;  /* 0x0001500001047983 */ /* 0x001ea20000100a00 */
[----:B------:R-:W-:Y:S03]  /*a5760*/  HMMA.16816.F32 R16, R8, R24, R16 ;  /* 0x000000180810723c */ /* 0x000fe60000001810 */
[----:B--2---:R0:W-:Y:S04]  /*a5770*/  STL.64 [R1+0x8820], R4 ;  /* 0x0088200401007387 */ /* 0x0041e80000100a00 */
[----:B0-----:R-:W2:Y:S01]  /*a5780*/  LDL.LU R4, [R1+0xd20] ;  /* 0x000d200001047983 */ /* 0x001ea20000300800 */
[----:B------:R-:W2:Y:S02]  /*a5790*/  LDL.LU R5, [R1+0xd24] ;  /* 0x000d240001057983 */ /* 0x000ea40000300800 */
[----:B------:R-:W2:Y:S02]  /*a57a0*/  LDL.LU R6, [R1+0xd28] ;  /* 0x000d280001067983 */ /* 0x000ea40000300800 */
[----:B------:R-:W2:Y:S01]  /*a57b0*/  LDL.LU R7, [R1+0xd2c] ;  /* 0x000d2c0001077983 */ /* 0x000ea20000300800 */
[----:B------:R-:W2:Y:S04]  /*a57c0*/  LDL.64 R20, [R1+0x120] ;  /* 0x0001200001147983 */ /* 0x000ea80000100a00 */
[----:B--2---:R0:W-:Y:S01]  /*a57d0*/  STL.64 [R1+0x8800], R20 ;  /* 0x0088001401007387 */ /* 0x0041e20000100a00 */
[----:B------:R-:W-:Y:S02]  /*a57e0*/  STL [R1+0x8758], R26 ;  /* 0x0087581a01007387 */ /* 0x000fe40000100800 */
[----:B------:R-:W-:Y:S02]  /*a57f0*/  STL [R1+0x8754], R27 ;  /* 0x0087541b01007387 */ /* 0x000fe40000100800 */
[----:B0-----:R-:W-:-:S02]  /*a5800*/  IMAD.MOV.U32 R20, RZ, RZ, R28 ;  /* 0x000000ffff147224 */ /* 0x001fc400078e001c */
[----:B------:R-:W-:Y:S02]  /*a5810*/  IMAD.MOV.U32 R21, RZ, RZ, R3 ;  /* 0x000000ffff157224 */ /* 0x000fe400078e0003 */
[----:B------:R-:W-:Y:S02]  /*a5820*/  IMAD.MOV.U32 R28, RZ, RZ, R16 ;  /* 0x000000ffff1c7224 */ /* 0x000fe400078e0010 */
[----:B------:R-:W-:Y:S02]  /*a5830*/  IMAD.MOV.U32 R3, RZ, RZ, R17 ;  /* 0x000000ffff037224 */ /* 0x000fe400078e0011 */
[----:B------:R-:W4:Y:S01]  /*a5840*/  LDL.LU.64 R16, [R1+0x8838] ;  /* 0x0088380001107983 */ /* 0x000f220000300a00 */
[----:B------:R-:W-:Y:S02]  /*a5850*/  IMAD.MOV.U32 R23, RZ, RZ, R0 ;  /* 0x000000ffff177224 */ /* 0x000fe400078e0000 */
[----:B---3--:R-:W-:Y:S02]  /*a5860*/  IMAD.MOV.U32 R22, RZ, RZ, R2 ;  /* 0x000000ffff167224 */ /* 0x008fe400078e0002 */
[----:B------:R-:W-:-:S02]  /*a5870*/  IMAD.MOV.U32 R0, RZ, RZ, R19 ;  /* 0x000000ffff007224 */ /* 0x000fc400078e0013 */
[----:B------:R-:W-:Y:S01]  /*a5880*/  IMAD.MOV.U32 R2, RZ, RZ, R18 ;  /* 0x000000ffff027224 */ /* 0x000fe200078e0012 */
[----:B------:R0:W-:Y:S02]  /*a5890*/  STL.64 [R1+0x8710], R24 ;  /* 0x0087101801007387 */ /* 0x0001e40000100a00 */
[----:B------:R-:W-:Y:S02]  /*a58a0*/  STL [R1+0x76d8], R0 ;  /* 0x0076d80001007387 */ /* 0x000fe40000100800 */
[----:B------:R-:W-:Y:S01]  /*a58b0*/  STL [R1+0x76d4], R2 ;  /* 0x0076d40201007387 */ /* 0x000fe20000100800 */
[----:B------:R-:W-:Y:S02]  /*a58c0*/  STL [R1+0x76d0], R3 ;  /* 0x0076d00301007387 */ /* 0x000fe40000100800 */
[----:B------:R-:W-:Y:S02]  /*a58d0*/  STL [R1+0x76cc], R28 ;  /* 0x0076cc1c01007387 */ /* 0x000fe40000100800 */
[----:B------:R-:W2:Y:S01]  /*a58e0*/  LDL.LU.64 R18, [R1+0x8830] ;  /* 0x0088300001127983 */ /* 0x000ea20000300a00 */
[----:B----4-:R-:W-:Y:S01]  /*a58f0*/  HMMA.16816.F32 R12, R8, R16, R12 ;  /* 0x00000010080c723c */ /* 0x010fe2000000180c */
[----:B0-----:R-:W-:-:S02]  /*a5900*/  IMAD.MOV.U32 R25, RZ, RZ, R16 ;  /* 0x000000ffff197224 */ /* 0x001fc400078e0010 */
[----:B------:R-:W-:Y:S11]  /*a5910*/  IMAD.MOV.U32 R24, RZ, RZ, R17 ;  /* 0x000000ffff187224 */ /* 0x000ff600078e0011 */
[----:B------:R-:W-:Y:S09]  /*a5920*/  @!UPT UIADD3 URZ, URZ, URZ, URZ ;  /* 0x0000003f3f3ff290 */ /* 0x000ff2000fffe03f */
[----:B------:R-:W-:Y:S01]  /*a5930*/  STL.64 [R1+0x988], R14 ;  /* 0x0009880e01007387 */ /* 0x000fe20000100a00 */
[----:B------:R-:W-:Y:S02]  /*a5940*/  IMAD.MOV.U32 R16, RZ, RZ, R12 ;  /* 0x000000ffff107224 */ /* 0x000fe400078e000c */
[----:B------:R-:W-:Y:S02]  /*a5950*/  IMAD.MOV.U32 R17, RZ, RZ, R13 ;  /* 0x000000ffff117224 */ /* 0x000fe400078e000d */
[----:B------:R-:W3:Y:S01]  /*a5960*/  LDL.LU.64 R12, [R1+0x8828] ;  /* 0x00882800010c7983 */ /* 0x000ee20000300a00 */
[----:B------:R0:W-:Y:S02]  /*a5970*/  STL [R1+0x8760], R24 ;  /* 0x0087601801007387 */ /* 0x0001e40000100800 */
[----:B------:R1:W-:Y:S01]  /*a5980*/  STL [R1+0x875c], R25 ;  /* 0x00875c1901007387 */ /* 0x0003e20000100800 */
[----:B0-----:R-:W4:Y:S01]  /*a5990*/  LDL.LU R24, [R1+0xe30] ;  /* 0x000e300001187983 */ /* 0x001f220000300800 */
[----:B-1----:R-:W4:Y:S02]  /*a59a0*/  LDL.LU R25, [R1+0xe34] ;  /* 0x000e340001197983 */ /* 0x002f240000300800 */
[----:B------:R-:W4:Y:S02]  /*a59b0*/  LDL.LU R26, [R1+0xe38] ;  /* 0x000e3800011a7983 */ /* 0x000f240000300800 */
[----:B------:R-:W4:Y:S01]  /*a59c0*/  LDL.LU R27, [R1+0xe3c] ;  /* 0x000e3c00011b7983 */ /* 0x000f220000300800 */
[----:B------:R-:W-:Y:S01]  /*a59d0*/  STL [R1+0x754c], R17 ;  /* 0x00754c1101007387 */ /* 0x000fe20000100800 */
[----:B------:R0:W-:Y:S02]  /*a59e0*/  STL [R1+0x7548], R16 ;  /* 0x0075481001007387 */ /* 0x0001e40000100800 */
[----:B--2---:R-:W-:Y:S01]  /*a59f0*/  STL.64 [R1+0x87b8], R18 ;  /* 0x0087b81201007387 */ /* 0x004fe20000100a00 */
[----:B0-----:R-:W4:Y:S01]  /*a5a00*/  LDL.64 R16, [R1+0x130] ;  /* 0x0001300001107983 */ /* 0x001f220000100a00 */
[C---:B---3--:R-:W-:Y:S03]  /*a5a10*/  HMMA.16816.F32 R12, R8.reuse, R12, R4 ;  /* 0x0000000c080c723c */ /* 0x048fe60000001804 */
        /* <DEDUP_REMOVED lines=18> */
[----:B------:R0:W-:Y:S01]  /*a5b40*/  STL.64 [R1+0x950], R20 ;  /* 0x0009501401007387 */ /* 0x0001e20000100a00 */
[----:B------:R-:W-:Y:S03]  /*a5b50*/  STL.64 [R1+0x958], R22 ;  /* 0x0009581601007387 */ /* 0x000fe60000100a00 */
[----:B0-----:R-:W2:Y:S01]  /*a5b60*/  LDL.LU.64 R20, [R1+0x8800] ;  /* 0x0088000001147983 */ /* 0x001ea20000300a00 */
[----:B------:R-:W2:Y:S02]  /*a5b70*/  LDL.LU.64 R6, [R1+0x87f8] ;  /* 0x0087f80001067983 */ /* 0x000ea40000300a00 */
[----:B------:R-:W2:Y:S01]  /*a5b80*/  LDL.LU.64 R4, [R1+0x87f0] ;  /* 0x0087f00001047983 */ /* 0x000ea20000300a00 */
[C---:B----4-:R-:W-:Y:S11]  /*a5b90*/  HMMA.16816.F32 R24, R8.reuse, R16, R24 ;  /* 0x000000100818723c */ /* 0x050ff60000001818 */
[----:B------:R-:W-:Y:S11]  /*a5ba0*/  @!UPT UIADD3 URZ, URZ, URZ, URZ ;  /* 0x0000003f3f3ff290 */ /* 0x000ff6000fffe03f */
[----:B------:R-:W-:Y:S01]  /*a5bb0*/  @!UPT UIADD3 URZ, URZ, URZ, URZ ;  /* 0x0000003f3f3ff290 */ /* 0x000fe2000fffe03f */
[----:B------:R-:W-:Y:S01]  /*a5bc0*/  STL.64 [R1+0x940], R24 ;  /* 0x0009401801007387 */ /* 0x000fe20000100a00 */
[----:B------:R0:W-:Y:S02]  /*a5bd0*/  STL.64 [R1+0x948], R26 ;  /* 0x0009481a01007387 */ /* 0x0001e40000100a00 */
[----:B0-----:R-:W-:Y:S02]  /*a5be0*/  IMAD.MOV.U32 R26, RZ, RZ, R16 ;  /* 0x000000ffff1a7224 */ /* 0x001fe400078e0010 */
[----:B------:R-:W-:Y:S02]  /*a5bf0*/  IMAD.MOV.U32 R27, RZ, RZ, R17 ;  /* 0x000000ffff1b7224 */ /* 0x000fe400078e0011 */
[----:B------:R-:W3:Y:S01]  /*a5c00*/  LDL.64 R16, [R1+0x110] ;  /* 0x0001100001107983 */ /* 0x000ee20000100a00 */
[----:B--2---:R-:W-:Y:S03]  /*a5c10*/  HMMA.16816.F32 R8, R8, R20, R4 ;  /* 0x000000140808723c */ /* 0x004fe60000001804 */
[----:B------:R-:W2:Y:S01]  /*a5c20*/  LDL.LU.64 R6, [R1+0x87e8] ;  /* 0x0087e80001067983 */ /* 0x000ea20000300a00 */
[----:B------:R-:W4:Y:S02]  /*a5c30*/  LDL.LU.64 R4, [R1+0x87e0] ;  /* 0x0087e00001047983 */ /* 0x000f240000300a00 */
[----:B------:R-:W-:-:S02]  /*a5c40*/  IMAD.MOV.U32 R24, RZ, RZ, R20 ;  /* 0x000000ffff187224 */ /* 0x000fc400078e0014 */
[----:B------:R-:W-:Y:S11]  /*a5c50*/  IMAD.MOV.U32 R25, RZ, RZ, R21 ;  /* 0x000000ffff197224 */ /* 0x000ff600078e0015 */
[----:B------:R-:W-:Y:S04]  /*a5c60*/  @!UPT UIADD3 URZ, URZ, URZ, URZ ;  /* 0x0000003f3f3ff290 */ /* 0x000fe8000fffe03f */
[----:B------:R-:W-:Y:S01]  /*a5c70*/  STL.64 [R1+0x938], R10 ;  /* 0x0009380a01007387 */ /* 0x000fe20000100a00 */
[----:B------:R-:W2:Y:S03]  /*a5c80*/  LDL.64 R20, [R1+0xf0] ;  /* 0x0000f00001147983 */ /* 0x000ea60000100a00 */
[----:B--2---:R0:W-:Y:S04]  /*a5c90*/  STL.64 [R1+0x87a8], R20 ;  /* 0x0087a81401007387 */ /* 0x0041e80000100a00 */
[----:B0-----:R-:W2:Y:S01]  /*a5ca0*/  LDL.LU R20, [R1+0xf80] ;  /* 0x000f800001147983 */ /* 0x001ea20000300800 */
[----:B------:R-:W2:Y:S02]  /*a5cb0*/  LDL.LU R21, [R1+0xf84] ;  /* 0x000f840001157983 */ /* 0x000ea40000300800 */
[----:B------:R-:W2:Y:S02]  /*a5cc0*/  LDL.LU R22, [R1+0xf88] ;  /* 0x000f880001167983 */ /* 0x000ea40000300800 */
[----:B------:R-:W2:Y:S02]  /*a5cd0*/  LDL.LU R23, [R1+0xf8c] ;  /* 0x000f8c0001177983 */ /* 0x000ea40000300800 */
[----:B--2---:R-:W-:Y:S01]  /*a5ce0*/  STL.64 [R1+0x87c8], R22 ;  /* 0x0087c81601007387 */ /* 0x004fe20000100a00 */
[----:B------:R0:W-:Y:S03]  /*a5cf0*/  STL.64 [R1+0x87c0], R20 ;  /* 0x0087c01401007387 */ /* 0x0001e60000100a00 */
[----:B0-----:R-:W2:Y:S01]  /*a5d00*/  LDL.LU.64 R20, [R1+0x6d0] ;  /* 0x0006d00001147983 */ /* 0x001ea20000300a00 */
[----:B------:R-:W2:Y:S02]  /*a5d10*/  LDL.LU.64 R22, [R1+0x6d8] ;  /* 0x0006d80001167983 */ /* 0x000ea40000300a00 */
[----:B------:R-:W-:Y:S02]  /*a5d20*/  STL.64 [R1+0x8770], R26 ;  /* 0x0087701a01007387 */ /* 0x000fe40000100a00 */
[----:B------:R0:W-:Y:S02]  /*a5d30*/  STL.64 [R1+0x8768], R24 ;  /* 0x0087681801007387 */ /* 0x0001e40000100a00 */
[----:B0-----:R-:W2:Y:S04]  /*a5d40*/  LDL.64 R24, [R1+0xd0] ;  /* 0x0000d00001187983 */ /* 0x001ea80000100a00 */
[----:B--2---:R0:W-:Y:S04]  /*a5d50*/  STL.64 [R1+0x8780], R24 ;  /* 0x0087801801007387 */ /* 0x0041e80000100a00 */
[----:B0-----:R-:W2:Y:S01]  /*a5d60*/  LDL.LU R24, [R1+0x1000] ;  /* 0x0010000001187983 */ /* 0x001ea20000300800 */
[----:B------:R-:W2:Y:S02]  /*a5d70*/  LDL.LU R25, [R1+0x1004] ;  /* 0x0010040001197983 */ /* 0x000ea40000300800 */
[----:B------:R-:W2:Y:S02]  /*a5d80*/  LDL.LU R26, [R1+0x1008] ;  /* 0x00100800011a7983 */ /* 0x000ea40000300800 */
[----:B------:R-:W2:Y:S02]  /*a5d90*/  LDL.LU R27, [R1+0x100c] ;  /* 0x00100c00011b7983 */ /* 0x000ea40000300800 */
[----:B------:R-:W-:-:S02]  /*a5da0*/  IMAD.MOV.U32 R12, RZ, RZ, R8 ;  /* 0x000000ffff0c7224 */ /* 0x000fc400078e0008 */
[----:B------:R-:W-:Y:S01]  /*a5db0*/  IMAD.MOV.U32 R13, RZ, RZ, R9 ;  /* 0x000000ffff0d7224 */ /* 0x000fe200078e0009 */
[----:B--2---:R-:W-:Y:S01]  /*a5dc0*/  STL.64 [R1+0x87a0], R26 ;  /* 0x0087a01a01007387 */ /* 0x004fe20000100a00 */
[----:B------:R4:W-:Y:S02]  /*a5dd0*/  STL.64 [R1+0x8798], R24 ;  /* 0x0087981801007387 */ /* 0x0009e40000100a00 */
[----:B----4-:R-:W-:Y:S02]  /*a5de0*/  IMAD.MOV.U32 R24, RZ, RZ, R4 ;  /* 0x000000ffff187224 */ /* 0x010fe400078e0004 */
[----:B------:R-:W-:Y:S01]  /*a5df0*/  IMAD.MOV.U32 R25, RZ, RZ, R5 ;  /* 0x000000ffff197224 */ /* 0x000fe200078e0005 */
[----:B------:R-:W3:Y:S01]  /*a5e00*/  LDL.LU R4, [R1+0x87dc] ;  /* 0x0087dc0001047983 */ /* 0x000ee20000300800 */
[----:B------:R-:W3:Y:S02]  /*a5e10*/  LDL.LU R5, [R1+0x87d8] ;  /* 0x0087d80001057983 */ /* 0x000ee40000300800 */
[----:B------:R-:W-:-:S02]  /*a5e20*/  IMAD.MOV.U32 R26, RZ, RZ, R6 ;  /* 0x000000ffff1a7224 */ /* 0x000fc400078e0006 */
[----:B------:R-:W-:Y:S01]  /*a5e30*/  IMAD.MOV.U32 R27, RZ, RZ, R7 ;  /* 0x000000ffff1b7224 */ /* 0x000fe200078e0007 */
[----:B------:R-:W3:Y:S01]  /*a5e40*/  LDL.LU R6, [R1+0x87d4] ;  /* 0x0087d40001067983 */ /* 0x000ee20000300800 */
[----:B------:R-:W3:Y:S02]  /*a5e50*/  LDL.LU R7, [R1+0x87d0] ;  /* 0x0087d00001077983 */ /* 0x000ee40000300800 */
[----:B------:R0:W-:Y:S02]  /*a5e60*/  STL.64 [R1+0x7828], R12 ;  /* 0x0078280c01007387 */ /* 0x0001e40000100a00 */
[----:B0-----:R-:W2:Y:S01]  /*a5e70*/  LDL.64 R12, [R1+0x160] ;  /* 0x00016000010c7983 */ /* 0x001ea20000100a00 */
[----:B------:R-:W-:Y:S02]  /*a5e80*/  IMAD.MOV.U32 R2, RZ, RZ, R22 ;  /* 0x000000ffff027224 */ /* 0x000fe400078e0016 */
[----:B------:R-:W-:Y:S02]  /*a5e90*/  IMAD.MOV.U32 R0, RZ, RZ, R23 ;  /* 0x000000ffff007224 */ /* 0x000fe400078e0017 */
[----:B------:R-:W-:Y:S01]  /*a5ea0*/  IMAD.MOV.U32 R3, RZ, RZ, R21 ;  /* 0x000000ffff037224 */ /* 0x000fe200078e0015 */
[----:B---3--:R-:W-:Y:S07]  /*a5eb0*/  HMMA.16816.F32 R8, R20, R16, R4 ;  /* 0x000000101408723c */ /* 0x008fee0000001804 */
[----:B------:R-:W-:Y:S01]  /*a5ec0*/  IMAD.MOV.U32 R6, RZ, RZ, R20 ;  /* 0x000000ffff067224 */ /* 0x000fe200078e0014 */
[----:B--2---:R0:W-:Y:S01]  /*a5ed0*/  STL.64 [R1+0x86e0], R12 ;  /* 0x0086e00c01007387 */ /* 0x0041e20000100a00 */
[----:B------:R1:W-:Y:S02]  /*a5ee0*/  STL.64 [R1+0x8778], R14 ;  /* 0x0087780e01007387 */ /* 0x0003e40000100a00 */
[----:B------:R-:W-:-:S02]  /*a5ef0*/  IMAD.MOV.U32 R5, RZ, RZ, R16 ;  /* 0x000000ffff057224 */ /* 0x000fc400078e0010 */
[----:B------:R-:W-:Y:S01]  /*a5f00*/  IMAD.MOV.U32 R4, RZ, RZ, R17 ;  /* 0x000000ffff047224 */ /* 0x000fe200078e0011 */
[----:B0-----:R-:W2:Y:S01]  /*a5f10*/  LDL.LU R12, [R1+0x1020] ;  /* 0x00102000010c7983 */ /* 0x001ea20000300800 */
[----:B------:R-:W2:Y:S02]  /*a5f20*/  LDL.LU R13, [R1+0x1024] ;  /* 0x00102400010d7983 */ /* 0x000ea40000300800 */
[----:B-1----:R-:W2:Y:S02]  /*a5f30*/  LDL.LU R14, [R1+0x1028] ;  /* 0x00102800010e7983 */ /* 0x002ea40000300800 */
[----:B------:R-:W2:Y:S01]  /*a5f40*/  LDL.LU R15, [R1+0x102c] ;  /* 0x00102c00010f7983 */ /* 0x000ea20000300800 */
[----:B------:R-:W3:Y:S01]  /*a5f50*/  LDL.LU.64 R22, [R1+0x87c8] ;  /* 0x0087c80001167983 */ /* 0x000ee20000300a00 */
[----:B------:R-:W3:Y:S02]  /*a5f60*/  LDL.LU.64 R20, [R1+0x87c0] ;  /* 0x0087c00001147983 */ /* 0x000ee40000300a00 */
[----:B------:R-:W4:Y:S02]  /*a5f70*/  LDL.LU.64 R18, [R1+0x87b8] ;  /* 0x0087b80001127983 */ /* 0x000f240000300a00 */
[----:B------:R-:W-:Y:S01]  /*a5f80*/  IMAD.MOV.U32 R17, RZ, RZ, R8 ;  /* 0x000000ffff117224 */ /* 0x000fe200078e0008 */
[----:B------:R-:W-:Y:S01]  /*a5f90*/  STL.64 [R1+0x928], R10 ;  /* 0x0009280a01007387 */ /* 0x000fe20000100a00 */
[----:B------:R-:W-:-:S02]  /*a5fa0*/  IMAD.MOV.U32 R16, RZ, RZ, R9 ;  /* 0x000000ffff107224 */ /* 0x000fc400078e0009 */
[----:B------:R-:W3:Y:S02]  /*a5fb0*/  LDL.LU.64 R8, [R1+0x87b0] ;  /* 0x0087b00001087983 */ /* 0x000ee40000300a00 */
[----:B------:R0:W-:Y:S02]  /*a5fc0*/  STL.64 [R1+0x8730], R4 ;  /* 0x0087300401007387 */ /* 0x0001e40000100a00 */
[----:B------:R-:W-:Y:S02]  /*a5fd0*/  IMAD.MOV.U32 R7, RZ, RZ, R0 ;  /* 0x000000ffff077224 */ /* 0x000fe400078e0000 */
[----:B0-----:R-:W-:Y:S02]  /*a5fe0*/  IMAD.MOV.U32 R4, RZ, RZ, R6 ;  /* 0x000000ffff047224 */ /* 0x001fe400078e0006 */
[----:B------:R-:W-:Y:S02]  /*a5ff0*/  IMAD.MOV.U32 R5, RZ, RZ, R3 ;  /* 0x000000ffff057224 */ /* 0x000fe400078e0003 */
[----:B------:R-:W-:-:S07]  /*a6000*/  IMAD.MOV.U32 R6, RZ, RZ, R2 ;  /* 0x000000ffff067224 */ /* 0x000fce00078e0002 */
[C---:B---3--:R-:W-:Y:S01]  /*a6010*/  HMMA.16816.F32 R20, R4.reuse, R8, R20 ;  /* 0x000000080414723c */ /* 0x048fe20000001814 */
[----:B----4-:R-:W-:Y:S01]  /*a6020*/  STL.64 [R1+0x8678], R18 ;  /* 0x0086781201007387 */ /* 0x010fe20000100a00 */
[----:B------:R0:W-:Y:S03]  /*a6030*/  STL.64 [R1+0x8670], R16 ;  /* 0x0086701001007387 */ /* 0x0001e60000100a00 */
[----:B0-----:R-:W3:Y:S11]  /*a6040*/  LDL.64 R16, [R1+0xc0] ;  /* 0x0000c00001107983 */ /* 0x001ef60000100a00 */
[----:B------:R-:W-:Y:S07]  /*a6050*/  @!UPT UIADD3 URZ, URZ, URZ, URZ ;  /* 0x0000003f3f3ff290 */ /* 0x000fee000fffe03f */
[----:B------:R0:W-:Y:S01]  /*a6060*/  STL.64 [R1+0x910], R20 ;  /* 0x0009101401007387 */ /* 0x0001e20000100a00 */
[----:B------:R-:W-:Y:S03]  /*a6070*/  STL.64 [R1+0x918], R22 ;  /* 0x0009181601007387 */ /* 0x000fe60000100a00 */
[----:B0-----:R-:W4:Y:S02]  /*a6080*/  LDL.LU.64 R20, [R1+0x87a8] ;  /* 0x0087a80001147983 */ /* 0x001f240000300a00 */
[C---:B----4-:R-:W-:Y:S01]  /*a6090*/  HMMA.16816.F32 R24, R4.reuse, R20, R24 ;  /* 0x000000140418723c */ /* 0x050fe20000001818 */
[----:B------:R-:W-:Y:S02]  /*a60a0*/  IMAD.MOV.U32 R2, RZ, RZ, R20 ;  /* 0x000000ffff027224 */ /* 0x000fe400078e0014 */
[----:B------:R-:W-:Y:S11]  /*a60b0*/  IMAD.MOV.U32 R0, RZ, RZ, R21 ;  /* 0x000000ffff007224 */ /* 0x000ff600078e0015 */
[----:B------:R-:W-:Y:S09]  /*a60c0*/  @!UPT UIADD3 URZ, URZ, URZ, URZ ;  /* 0x0000003f3f3ff290 */ /* 0x000ff2000fffe03f */
[----:B------:R-:W-:Y:S01]  /*a60d0*/  STL.64 [R1+0x900], R24 ;  /* 0x0009001801007387 */ /* 0x000fe20000100a00 */
[----:B------:R0:W-:Y:S03]  /*a60e0*/  STL.64 [R1+0x908], R26 ;  /* 0x0009081a01007387 */ /* 0x0001e60000100a00 */
[----:B0-----:R-:W4:Y:S01]  /*a60f0*/  LDL.LU.64 R26, [R1+0x87a0] ;  /* 0x0087a000011a7983 */ /* 0x001f220000300a00 */
[----:B------:R-:W4:Y:S02]  /*a6100*/  LDL.LU.64 R24, [R1+0x8798] ;  /* 0x0087980001187983 */ /* 0x000f240000300a00 */
[----:B------:R-:W2:Y:S02]  /*a6110*/  LDL.LU.64 R22, [R1+0x8790] ;  /* 0x0087900001167983 */ /* 0x000ea40000300a00 */
[----:B------:R-:W4:Y:S02]  /*a6120*/  LDL.LU.64 R20, [R1+0x8788] ;  /* 0x0087880001147983 */ /* 0x000f240000300a00 */
[C---:B----4-:R-:W-:Y:S11]  /*a6130*/  HMMA.16816.F32 R24, R4.reuse, R20, R24 ;  /* 0x000000140418723c */ /* 0x050ff60000001818 */
[----:B------:R-:W-:Y:S11]  /*a6140*/  @!UPT UIADD3 URZ, URZ, URZ, URZ ;  /* 0x0000003f3f3ff290 */ /* 0x000ff6000fffe03f */
[----:B------:R-:W-:Y:S01]  /*a6150*/  @!UPT UIADD3 URZ, URZ, URZ, URZ ;  /* 0x0000003f3f3ff290 */ /* 0x000fe2000fffe03f */
[----:B------:R0:W-:Y:S01]  /*a6160*/  STL.64 [R1+0x8f0], R24 ;  /* 0x0008f01801007387 */ /* 0x0001e20000100a00 */
[----:B------:R-:W-:Y:S03]  /*a6170*/  STL.64 [R1+0x8f8], R26 ;  /* 0x0008f81a01007387 */ /* 0x000fe60000100a00 */
[----:B0-----:R-:W4:Y:S01]  /*a6180*/  LDL.LU.64 R24, [R1+0x8780] ;  /* 0x0087800001187983 */ /* 0x001f220000300a00 */
[----:B--2---:R-:W-:Y:S02]  /*a6190*/  STL.64 [R1+0x8640], R22 ;  /* 0x0086401601007387 */ /* 0x004fe40000100a00 */
[----:B------:R0:W-:Y:S02]  /*a61a0*/  STL.64 [R1+0x8638], R20 ;  /* 0x0086381401007387 */ /* 0x0001e40000100a00 */
[----:B0-----:R-:W3:Y:S01]  /*a61b0*/  LDL.LU R20, [R1+0x1040] ;  /* 0x0010400001147983 */ /* 0x001ee20000300800 */
[----:B------:R-:W3:Y:S02]  /*a61c0*/  LDL.LU R21, [R1+0x1044] ;  /* 0x0010440001157983 */ /* 0x000ee40000300800 */
[----:B------:R-:W3:Y:S02]  /*a61d0*/  LDL.LU R22, [R1+0x1048] ;  /* 0x0010480001167983 */ /* 0x000ee40000300800 */
[----:B------:R-:W3:Y:S01]  /*a61e0*/  LDL.LU R23, [R1+0x104c] ;  /* 0x00104c0001177983 */ /* 0x000ee20000300800 */
[----:B----4-:R-:W-:Y:S01]  /*a61f0*/  HMMA.16816.F32 R12, R4, R24, R12 ;  /* 0x00000018040c723c */ /* 0x010fe2000000180c */
[----:B------:R-:W-:-:S02]  /*a6200*/  IMAD.MOV.U32 R10, RZ, RZ, R24 ;  /* 0x000000ffff0a7224 */ /* 0x000fc400078e0018 */
[----:B------:R-:W-:Y:S11]  /*a6210*/  IMAD.MOV.U32 R3, RZ, RZ, R25 ;  /* 0x000000ffff037224 */ /* 0x000ff600078e0019 */
[----:B------:R-:W-:Y:S09]  /*a6220*/  @!UPT UIADD3 URZ, URZ, URZ, URZ ;  /* 0x0000003f3f3ff290 */ /* 0x000ff2000fffe03f */
[----:B------:R-:W-:Y:S01]  /*a6230*/  STL.64 [R1+0x8e0], R12 ;  /* 0x0008e00c01007387 */ /* 0x000fe20000100a00 */
[----:B------:R0:W-:Y:S03]  /*a6240*/  STL.64 [R1+0x8e8], R14 ;  /* 0x0008e80e01007387 */ /* 0x0001e60000100a00 */
[----:B0-----:R-:W2:Y:S01]  /*a6250*/  LDL.LU.64 R14, [R1+0x8778] ;  /* 0x00877800010e7983 */ /* 0x001ea20000300a00 */
[----:B------:R-:W4:Y:S02]  /*a6260*/  LDL.LU.64 R26, [R1+0x8770] ;  /* 0x00877000011a7983 */ /* 0x000f240000300a00 */
[----:B------:R-:W2:Y:S01]  /*a6270*/  LDL.LU.64 R24, [R1+0x8768] ;  /* 0x0087680001187983 */ /* 0x000ea20000300a00 */
[----:B---3--:R-:W-:Y:S01]  /*a6280*/  HMMA.16816.F32 R20, R4, R16, R20 ;  /* 0x000000100414723c */ /* 0x008fe20000001814 */
[----:B------:R-:W-:Y:S11]  /*a6290*/  IMAD.MOV.U32 R11, RZ, RZ, R17 ;  /* 0x000000ffff0b7224 */ /* 0x000ff600078e0011 */
[----:B------:R-:W-:Y:S11]  /*a62a0*/  @!UPT UIADD3 URZ, URZ, URZ, URZ ;  /* 0x0000003f3f3ff290 */ /* 0x000ff6000fffe03f */
[----:B------:R0:W-:Y:S01]  /*a62b0*/  STL.64 [R1+0x8d0], R20 ;  /* 0x0008d01401007387 */ /* 0x0001e20000100a00 */
[----:B------:R-:W-:Y:S02]  /*a62c0*/  STL.64 [R1+0x8d8], R22 ;  /* 0x0008d81601007387 */ /* 0x000fe40000100a00 */
[----:B0-----:R-:W-:-:S05]  /*a62d0*/  IMAD.MOV.U32 R20, RZ, RZ, R16 ;  /* 0x000000ffff147224 */ /* 0x001fca00078e0010 */
[----:B------:R-:W-:Y:S01]  /*a62e0*/  STL [R1+0x8750], R20 ;  /* 0x0087501401007387 */ /* 0x000fe20000100800 */
[----:B------:R-:W-:Y:S02]  /*a62f0*/  STL.64 [R1+0x8688], R10 ;  /* 0x0086880a01007387 */ /* 0x000fe40000100a00 */
[----:B------:R0:W-:Y:S02]  /*a6300*/  STL.64 [R1+0x8680], R8 ;  /* 0x0086800801007387 */ /* 0x0001e40000100a00 */
[----:B--2---:R-:W-:Y:S02]  /*a6310*/  IMAD.MOV.U32 R16, RZ, RZ, R24 ;  /* 0x000000ffff107224 */ /* 0x004fe400078e0018 */
[----:B------:R-:W-:Y:S01]  /*a6320*/  IMAD.MOV.U32 R17, RZ, RZ, R25 ;  /* 0x000000ffff117224 */ /* 0x000fe200078e0019 */
[----:B------:R-:W2:Y:S01]  /*a6330*/  LDL.LU R24, [R1+0x8760] ;  /* 0x0087600001187983 */ /* 0x000ea20000300800 */
[----:B------:R-:W3:Y:S03]  /*a6340*/  LDL.LU R25, [R1+0x875c] ;  /* 0x00875c0001197983 */ /* 0x000ee60000300800 */
[----:B------:R4:W-:Y:S01]  /*a6350*/  STL.64 [R1+0x8690], R16 ;  /* 0x0086901001007387 */ /* 0x0009e20000100a00 */
[----:B0-----:R-:W2:Y:S02]  /*a6360*/  LDL.LU R8, [R1+0x1150] ;  /* 0x0011500001087983 */ /* 0x001ea40000300800 */
[----:B------:R-:W2:Y:S02]  /*a6370*/  LDL.LU R9, [R1+0x1154] ;  /* 0x0011540001097983 */ /* 0x000ea40000300800 */
[----:B------:R-:W2:Y:S01]  /*a6380*/  LDL.LU R10, [R1+0x1158] ;  /* 0x00115800010a7983 */ /* 0x000ea20000300800 */
[----:B------:R-:W2:Y:S01]  /*a6390*/  LDL.LU R11, [R1+0x115c] ;  /* 0x00115c00010b7983 */ /* 0x000ea20000300800 */
[----:B----4-:R-:W-:-:S02]  /*a63a0*/  IMAD.MOV.U32 R16, RZ, RZ, R26 ;  /* 0x000000ffff107224 */ /* 0x010fc400078e001a */
[----:B------:R-:W-:Y:S01]  /*a63b0*/  IMAD.MOV.U32 R17, RZ, RZ, R27 ;  /* 0x000000ffff117224 */ /* 0x000fe200078e001b */
[----:B--2---:R-:W-:Y:S01]  /*a63c0*/  STL.64 [R1+0x86a0], R10 ;  /* 0x0086a00a01007387 */ /* 0x004fe20000100a00 */
[----:B------:R0:W-:Y:S02]  /*a63d0*/  STL.64 [R1+0x8698], R8 ;  /* 0x0086980801007387 */ /* 0x0001e40000100a00 */
[----:B------:R-:W2:Y:S02]  /*a63e0*/  LDL.LU R26, [R1+0x8758] ;  /* 0x00875800011a7983 */ /* 0x000ea40000300800 */
[----:B------:R-:W4:Y:S01]  /*a63f0*/  LDL.LU R27, [R1+0x8754] ;  /* 0x00875400011b7983 */ /* 0x000f220000300800 */
[----:B------:R1:W-:Y:S04]  /*a6400*/  STL.64 [R1+0x86a8], R16 ;  /* 0x0086a81001007387 */ /* 0x0003e80000100a00 */
[----:B0-----:R-:W2:Y:S01]  /*a6410*/  LDL.LU R8, [R1+0x1130] ;  /* 0x0011300001087983 */ /* 0x001ea20000300800 */
[----:B------:R-:W2:Y:S02]  /*a6420*/  LDL.LU R9, [R1+0x1134] ;  /* 0x0011340001097983 */ /* 0x000ea40000300800 */
[----:B------:R-:W2:Y:S02]  /*a6430*/  LDL.LU R10, [R1+0x1138] ;  /* 0x00113800010a7983 */ /* 0x000ea40000300800 */
[----:B------:R-:W2:Y:S02]  /*a6440*/  LDL.LU R11, [R1+0x113c] ;  /* 0x00113c00010b7983 */ /* 0x000ea40000300800 */
[----:B---3--:R-:W-:-:S02]  /*a6450*/  IMAD.MOV.U32 R12, RZ, RZ, R25 ;  /* 0x000000ffff0c7224 */ /* 0x008fc400078e0019 */
[----:B------:R-:W-:Y:S02]  /*a6460*/  IMAD.MOV.U32 R13, RZ, RZ, R24 ;  /* 0x000000ffff0d7224 */ /* 0x000fe400078e0018 */
[----:B-1----:R-:W-:Y:S02]  /*a6470*/  IMAD.MOV.U32 R16, RZ, RZ, R29 ;  /* 0x000000ffff107224 */ /* 0x002fe400078e001d */
[----:B------:R-:W-:Y:S01]  /*a6480*/  IMAD.MOV.U32 R17, RZ, RZ, R28 ;  /* 0x000000ffff117224 */ /* 0x000fe200078e001c */
[----:B--2---:R-:W-:Y:S01]  /*a6490*/  STL.64 [R1+0x86b8], R10 ;  /* 0x0086b80a01007387 */ /* 0x004fe20000100a00 */
[----:B------:R-:W-:Y:S02]  /*a64a0*/  STL.64 [R1+0x86b0], R8 ;  /* 0x0086b00801007387 */ /* 0x000fe40000100a00 */
[----:B------:R0:W-:Y:S02]  /*a64b0*/  STL.64 [R1+0x8708], R12 ;  /* 0x0087080c01007387 */ /* 0x0001e40000100a00 */
[----:B------:R1:W-:Y:S01]  /*a64c0*/  STL.64 [R1+0x86c0], R16 ;  /* 0x0086c01001007387 */ /* 0x0003e20000100a00 */
[----:B0-----:R-:W2:Y:S01]  /*a64d0*/  LDL.LU R12, [R1+0x10a0] ;  /* 0x0010a000010c7983 */ /* 0x001ea20000300800 */
[----:B-1----:R-:W-:-:S02]  /*a64e0*/  IMAD.MOV.U32 R17, RZ, RZ, R14 ;  /* 0x000000ffff117224 */ /* 0x002fc400078e000e */
[----:B------:R-:W2:Y:S02]  /*a64f0*/  LDL.LU R13, [R1+0x10a4] ;  /* 0x0010a400010d7983 */ /* 0x000ea40000300800 */
[----:B------:R-:W-:Y:S01]  /*a6500*/  IMAD.MOV.U32 R16, RZ, RZ, R15 ;  /* 0x000000ffff107224 */ /* 0x000fe200078e000f */
[----:B------:R-:W3:Y:S01]  /*a6510*/  LDL.LU R14, [R1+0x10a8] ;  /* 0x0010a800010e7983 */ /* 0x000ee20000300800 */
[----:B------:R-:W3:Y:S02]  /*a6520*/  LDL.LU R15, [R1+0x10ac] ;  /* 0x0010ac00010f7983 */ /* 0x000ee40000300800 */
[----:B----4-:R-:W-:Y:S02]  /*a6530*/  IMAD.MOV.U32 R24, RZ, RZ, R27 ;  /* 0x000000ffff187224 */ /* 0x010fe400078e001b */
[----:B------:R-:W-:Y:S01]  /*a6540*/  IMAD.MOV.U32 R25, RZ, RZ, R26 ;  /* 0x000000ffff197224 */ /* 0x000fe200078e001a */
[----:B---3--:R-:W-:Y:S01]  /*a6550*/  STL.64 [R1+0x8720], R14 ;  /* 0x0087200e01007387 */ /* 0x008fe20000100a00 */
[----:B--2---:R-:W-:Y:S03]  /*a6560*/  STL.64 [R1+0x8718], R12 ;  /* 0x0087180c01007387 */ /* 0x004fe60000100a00 */
[----:B------:R0:W-:Y:S02]  /*a6570*/  STL.64 [R1+0x8728], R24 ;  /* 0x0087281801007387 */ /* 0x0001e40000100a00 */
[----:B0-----:R-:W2:Y:S04]  /*a6580*/  LDL.LU.64 R24, [R1+0xa0] ;  /* 0x0000a00001187983 */ /* 0x001ea80000300a00 */
[----:B--2---:R0:W-:Y:S01]  /*a6590*/  STL.64 [R1+0x8748], R24 ;  /* 0x0087481801007387 */ /* 0x0041e20000100a00 */
[----:B------:R-:W2:Y:S02]  /*a65a0*/  LDL.LU R12, [R1+0x1080] ;  /* 0x00108000010c7983 */ /* 0x000ea40000300800 */
[----:B------:R-:W2:Y:S02]  /*a65b0*/  LDL.LU R13, [R1+0x1084] ;  /* 0x00108400010d7983 */ /* 0x000ea40000300800 */
[----:B------:R-:W3:Y:S01]  /*a65c0*/  LDL.LU R14, [R1+0x1088] ;  /* 0x00108800010e7983 */ /* 0x000ee20000300800 */
[----:B------:R-:W3:Y:S01]  /*a65d0*/  LDL.LU R15, [R1+0x108c] ;  /* 0x00108c00010f7983 */ /* 0x000ee20000300800 */
[----:B------:R-:W4:Y:S02]  /*a65e0*/  LDL.LU R20, [R1+0x1060] ;  /* 0x0010600001147983 */ /* 0x000f240000300800 */
[----:B------:R-:W4:Y:S02]  /*a65f0*/  LDL.LU R21, [R1+0x1064] ;  /* 0x0010640001157983 */ /* 0x000f240000300800 */
[----:B------:R-:W4:Y:S01]  /*a6600*/  LDL.LU R22, [R1+0x1068] ;  /* 0x0010680001167983 */ /* 0x000f220000300800 */
[----:B------:R-:W4:Y:S04]  /*a6610*/  LDL.LU R23, [R1+0x106c] ;  /* 0x00106c0001177983 */ /* 0x000f280000300800 */
[----:B0-----:R-:W4:Y:S04]  /*a6620*/  LDL.64 R24, [R1+0xb0] ;  /* 0x0000b00001187983 */ /* 0x001f280000100a00 */
[----:B---3--:R-:W-:Y:S01]  /*a6630*/  STL.64 [R1+0x8740], R14 ;  /* 0x0087400e01007387 */ /* 0x008fe20000100a00 */
[----:B--2---:R0:W-:Y:S03]  /*a6640*/  STL.64 [R1+0x8738], R12 ;  /* 0x0087380c01007387 */ /* 0x0041e60000100a00 */
        /* <DEDUP_REMOVED lines=15> */
[----:B----4-:R-:W-:Y:S01]  /*a6740*/  HMMA.16816.F32 R20, R4, R24, R20 ;  /* 0x000000180414723c */ /* 0x010fe20000001814 */
[----:B---3--:R-:W-:Y:S01]  /*a6750*/  STL.64 [R1+0x8700], R18 ;  /* 0x0087001201007387 */ /* 0x008fe20000100a00 */
[----:B--2---:R0:W-:Y:S03]  /*a6760*/  STL.64 [R1+0x86f8], R16 ;  /* 0x0086f81001007387 */ /* 0x0041e60000100a00 */
[----:B0-----:R-:W2:Y:S01]  /*a6770*/  LDL.LU.64 R16, [R1+0x580] ;  /* 0x0005800001107983 */ /* 0x001ea20000300a00 */
[----:B------:R-:W2:Y:S02]  /*a6780*/  LDL.LU.64 R18, [R1+0x588] ;  /* 0x0005880001127983 */ /* 0x000ea40000300a00 */
[----:B------:R-:W3:Y:S02]  /*a6790*/  LDL.LU R8, [R1+0x1110] ;  /* 0x0011100001087983 */ /* 0x000ee40000300800 */
[----:B------:R-:W3:Y:S01]  /*a67a0*/  LDL.LU R9, [R1+0x1114] ;  /* 0x0011140001097983 */ /* 0x000ee20000300800 */
[----:B------:R-:W4:Y:S01]  /*a67b0*/  LDL.LU R10, [R1+0x1118] ;  /* 0x00111800010a7983 */ /* 0x000f220000300800 */
[----:B------:R-:W4:Y:S03]  /*a67c0*/  LDL.LU R11, [R1+0x111c] ;  /* 0x00111c00010b7983 */ /* 0x000f260000300800 */
[----:B----4-:R-:W-:Y:S01]  /*a67d0*/  STL.64 [R1+0x86d0], R10 ;  /* 0x0086d00a01007387 */ /* 0x010fe20000100a00 */
[----:B---3--:R0:W-:Y:S03]  /*a67e0*/  STL.64 [R1+0x86c8], R8 ;  /* 0x0086c80801007387 */ /* 0x0081e60000100a00 */
[----:B0-----:R-:W3:Y:S01]  /*a67f0*/  LDL.LU R8, [R1+0x10f0] ;  /* 0x0010f00001087983 */ /* 0x001ee20000300800 */
[----:B------:R-:W3:Y:S02]  /*a6800*/  LDL.LU R9, [R1+0x10f4] ;  /* 0x0010f40001097983 */ /* 0x000ee40000300800 */
[----:B------:R-:W3:Y:S02]  /*a6810*/  LDL.LU R10, [R1+0x10f8] ;  /* 0x0010f800010a7983 */ /* 0x000ee40000300800 */
[----:B------:R-:W3:Y:S01]  /*a6820*/  LDL.LU R11, [R1+0x10fc] ;  /* 0x0010fc00010b7983 */ /* 0x000ee20000300800 */
[----:B------:R0:W-:Y:S01]  /*a6830*/  STL.64 [R1+0x8c0], R20 ;  /* 0x0008c01401007387 */ /* 0x0001e20000100a00 */
[----:B------:R1:W-:Y:S03]  /*a6840*/  STL.64 [R1+0x8c8], R22 ;  /* 0x0008c81601007387 */ /* 0x0003e60000100a00 */
[----:B0-----:R-:W4:Y:S01]  /*a6850*/  LDL.LU R20, [R1+0x8750] ;  /* 0x0087500001147983 */ /* 0x001f220000300800 */
[----:B-1----:R-:W-:-:S02]  /*a6860*/  IMAD.MOV.U32 R22, RZ, RZ, R24 ;  /* 0x000000ffff167224 */ /* 0x002fc400078e0018 */
[----:B------:R-:W-:Y:S02]  /*a6870*/  IMAD.MOV.U32 R21, RZ, RZ, R25 ;  /* 0x000000ffff157224 */ /* 0x000fe400078e0019 */
[----:B------:R-:W2:Y:S02]  /*a6880*/  LDL.LU.64 R24, [R1+0x8748] ;  /* 0x0087480001187983 */ /* 0x000ea40000300a00 */
[----:B--2---:R-:W-:Y:S02]  /*a6890*/  HMMA.16816.F32 R4, R4, R24, R12 ;  /* 0x000000180404723c */ /* 0x004fe4000000180c */
[----:B------:R-:W2:Y:S01]  /*a68a0*/  LDL.LU.64 R14, [R1+0x8740] ;  /* 0x00874000010e7983 */ /* 0x000ea20000300a00 */
[----:B------:R-:W2:Y:S11]  /*a68b0*/  LDL.LU.64 R12, [R1+0x8738] ;  /* 0x00873800010c7983 */ /* 0x000eb60000300a00 */
[----:B------:R-:W-:Y:S09]  /*a68c0*/  @!UPT UIADD3 URZ, URZ, URZ, URZ ;  /* 0x0000003f3f3ff290 */ /* 0x000ff2000fffe03f */
        /* <DEDUP_REMOVED lines=12> */
[----:B0-----:R-:W2:Y:S01]  /*a6990*/  LDL.LU.64 R24, [R1+0x8710] ;  /* 0x0087100001187983 */ /* 0x001ea20000300a00 */
[----:B-1----:R-:W-:Y:S02]  /*a69a0*/  IMAD.MOV.U32 R26, RZ, RZ, R16 ;  /* 0x000000ffff1a7224 */ /* 0x002fe400078e0010 */
[----:B------:R-:W-:Y:S01]  /*a69b0*/  IMAD.MOV.U32 R23, RZ, RZ, R17 ;  /* 0x000000ffff177224 */ /* 0x000fe200078e0011 */
[----:B--2---:R-:W-:Y:S11]  /*a69c0*/  HMMA.16816.F32 R12, R16, R24, R12 ;  /* 0x00000018100c723c */ /* 0x004ff6000000180c */
        /* <DEDUP_REMOVED lines=9> */
[----:B------:R0:W-:Y:S02]  /*a6a60*/  STL.64 [R1+0x85c8], R24 ;  /* 0x0085c81801007387 */ /* 0x0001e40000100a00 */
[----:B------:R-:W-:-:S02]  /*a6a70*/  IMAD.MOV.U32 R27, RZ, RZ, R14 ;  /* 0x000000ffff1b7224 */ /* 0x000fc400078e000e */
[----:B0-----:R-:W-:Y:S02]  /*a6a80*/  IMAD.MOV.U32 R24, RZ, RZ, R26 ;  /* 0x000000ffff187224 */ /* 0x001fe400078e001a */
[----:B------:R-:W-:Y:S02]  /*a6a90*/  IMAD.MOV.U32 R25, RZ, RZ, R23 ;  /* 0x000000ffff197224 */ /* 0x000fe400078e0017 */
[----:B------:R-:W-:-:S07]  /*a6aa0*/  IMAD.MOV.U32 R26, RZ, RZ, R15 ;  /* 0x000000ffff1a7224 */ /* 0x000fce00078e000f */
[C---:B--2---:R-:W-:Y:S01]  /*a6ab0*/  HMMA.16816.F32 R12, R24.reuse, R12, R16 ;  /* 0x0000000c180c723c */ /* 0x044fe20000001810 */
[----:B------:R-:W2:Y:S01]  /*a6ac0*/  LDL.LU.64 R18, [R1+0x86f0] ;  /* 0x0086f00001127983 */ /* 0x000ea20000300a00 */
[----:B------:R-:W2:Y:S11]  /*a6ad0*/  LDL.LU.64 R16, [R1+0x86e8] ;  /* 0x0086e80001107983 */ /* 0x000eb60000300a00 */
[----:B------:R-:W-:Y:S10]  /*a6ae0*/  @!UPT UIADD3 URZ, URZ, URZ, URZ ;  /* 0x0000003f3f3ff290 */ /* 0x000ff4000fffe03f */
        /* <DEDUP_REMOVED lines=8> */
[----:B0-----:R-:W3:Y:S01]  /*a6b70*/  LDL.LU.64 R16, [R1+0x86d8] ;  /* 0x0086d80001107983 */ /* 0x001ee20000300a00 */
[----:B------:R0:W-:Y:S02]  /*a6b80*/  STL.64 [R1+0x85c0], R12 ;  /* 0x0085c00c01007387 */ /* 0x0001e40000100a00 */
[----:B0-----:R-:W-:Y:S02]  /*a6b90*/  IMAD.MOV.U32 R12, RZ, RZ, R5 ;  /* 0x000000ffff0c7224 */ /* 0x001fe400078e0005 */
[----:B------:R-:W-:Y:S01]  /*a6ba0*/  IMAD.MOV.U32 R13, RZ, RZ, R4 ;  /* 0x000000ffff0d7224 */ /* 0x000fe200078e0004 */
[----:B---3--:R-:W-:Y:S01]  /*a6bb0*/  HMMA.16816.F32 R16, R24, R16, R8 ;  /* 0x000000101810723c */ /* 0x008fe20000001808 */
[----:B------:R-:W2:Y:S01]  /*a6bc0*/  LDL.LU.64 R10, [R1+0x86d0] ;  /* 0x0086d000010a7983 */ /* 0x000ea20000300a00 */
[----:B------:R-:W2:Y:S11]  /*a6bd0*/  LDL.LU.64 R8, [R1+0x86c8] ;  /* 0x0086c80001087983 */ /* 0x000eb60000300a00 */
[----:B------:R-:W-:Y:S10]  /*a6be0*/  @!UPT UIADD3 URZ, URZ, URZ, URZ ;  /* 0x0000003f3f3ff290 */ /* 0x000ff4000fffe03f */
[----:B------:R0:W-:Y:S01]  /*a6bf0*/  STL.64 [R1+0x860], R16 ;  /* 0x0008601001007387 */ /* 0x0001e20000100a00 */
[----:B------:R-:W-:Y:S02]  /*a6c00*/  IMAD.MOV.U32 R4, RZ, RZ, R18 ;  /* 0x000000ffff047224 */ /* 0x000fe400078e0012 */
[----:B------:R-:W-:Y:S01]  /*a6c10*/  IMAD.MOV.U32 R5, RZ, RZ, R19 ;  /* 0x000000ffff057224 */ /* 0x000fe200078e0013 */
[----:B0-----:R-:W2:Y:S04]  /*a6c20*/  LDL.LU.64 R16, [R1+0x86c0] ;  /* 0x0086c00001107983 */ /* 0x001ea80000300a00 */
[----:B------:R0:W-:Y:S02]  /*a6c30*/  STL.64 [R1+0x7450], R4 ;  /* 0x0074500401007387 */ /* 0x0001e40000100a00 */
[----:B0-----:R-:W-:-:S02]  /*a6c40*/  IMAD.MOV.U32 R4, RZ, RZ, R7 ;  /* 0x000000ffff047224 */ /* 0x001fc400078e0007 */
[----:B------:R-:W-:Y:S01]  /*a6c50*/  IMAD.MOV.U32 R5, RZ, RZ, R6 ;  /* 0x000000ffff057224 */ /* 0x000fe200078e0006 */
[----:B------:R-:W3:Y:S04]  /*a6c60*/  LDL R7, [R1+0xac] ;  /* 0x0000ac0001077983 */ /* 0x000ee80000100800 */
[----:B------:R-:W3:Y:S01]  /*a6c70*/  LDL R6, [R1+0xa8] ;  /* 0x0000a80001067983 */ /* 0x000ee20000100800 */
[C---:B--2---:R-:W-:Y:S03]  /*a6c80*/  HMMA.16816.F32 R16, R24.reuse, R16, R8 ;  /* 0x000000101810723c */ /* 0x044fe60000001808 */
[----:B---3--:R-:W-:Y:S01]  /*a6c90*/  STL.64 [R1+0x85e8], R6 ;  /* 0x0085e80601007387 */ /* 0x008fe20000100a00 */
[----:B------:R0:W-:Y:S03]  /*a6ca0*/  STL.64 [R1+0x85e0], R4 ;  /* 0x0085e00401007387 */ /* 0x0001e60000100a00 */
[----:B0-----:R-:W2:Y:S01]  /*a6cb0*/  LDL.LU R4, [R1+0x1170] ;  /* 0x0011700001047983 */ /* 0x001ea20000300800 */
[----:B------:R-:W2:Y:S02]  /*a6cc0*/  LDL.LU R5, [R1+0x1174] ;  /* 0x0011740001057983 */ /* 0x000ea40000300800 */
[----:B------:R-:W2:Y:S02]  /*a6cd0*/  LDL.LU R6, [R1+0x1178] ;  /* 0x0011780001067983 */ /* 0x000ea40000300800 */
[----:B------:R-:W2:Y:S01]  /*a6ce0*/  LDL.LU R7, [R1+0x117c] ;  /* 0x00117c0001077983 */ /* 0x000ea20000300800 */
[----:B------:R-:W3:Y:S01]  /*a6cf0*/  LDL.LU.64 R10, [R1+0x86b8] ;  /* 0x0086b800010a7983 */ /* 0x000ee20000300a00 */
[----:B------:R-:W3:Y:S09]  /*a6d00*/  LDL.LU.64 R8, [R1+0x86b0] ;  /* 0x0086b00001087983 */ /* 0x000ef20000300a00 */
        /* <DEDUP_REMOVED lines=8> */
[----:B------:R3:W-:Y:S03]  /*a6d90*/  STL.64 [R1+0x848], R18 ;  /* 0x0008481201007387 */ /* 0x0007e60000100a00 */
[----:B0-----:R-:W3:Y:S01]  /*a6da0*/  LDL.LU.64 R16, [R1+0x8690] ;  /* 0x0086900001107983 */ /* 0x001ee20000300a00 */
[C---:B--2---:R-:W-:Y:S08]  /*a6db0*/  HMMA.16816.F32 R4, R24.reuse, R12, R4 ;  /* 0x0000000c1804723c */ /* 0x044ff00000001804 */
[----:B---3--:R-:W-:Y:S01]  /*a6dc0*/  HMMA.16816.F32 R16, R24, R16, R8 ;  /* 0x000000101810723c */ /* 0x008fe20000001808 */
[----:B------:R-:W2:Y:S01]  /*a6dd0*/  LDL.LU.64 R10, [R1+0x8688] ;  /* 0x00868800010a7983 */ /* 0x000ea20000300a00 */
[----:B------:R-:W3:Y:S11]  /*a6de0*/  LDL.LU.64 R8, [R1+0x8680] ;  /* 0x0086800001087983 */ /* 0x000ef60000300a00 */
[----:B------:R-:W-:Y:S10]  /*a6df0*/  @!UPT UIADD3 URZ, URZ, URZ, URZ ;  /* 0x0000003f3f3ff290 */ /* 0x000ff4000fffe03f */
[----:B------:R-:W-:Y:S01]  /*a6e00*/  STL.64 [R1+0x830], R16 ;  /* 0x0008301001007387 */ /* 0x000fe20000100a00 */
[----:B------:R0:W-:Y:S03]  /*a6e10*/  STL.64 [R1+0x838], R18 ;  /* 0x0008381201007387 */ /* 0x0001e60000100a00 */
[----:B0-----:R-:W2:Y:S01]  /*a6e20*/  LDL.LU.64 R18, [R1+0x8678] ;  /* 0x0086780001127983 */ /* 0x001ea20000300a00 */
[----:B------:R-:W3:Y:S02]  /*a6e30*/  LDL.LU.64 R16, [R1+0x8670] ;  /* 0x0086700001107983 */ /* 0x000ee40000300a00 */
[----:B------:R-:W3:Y:S02]  /*a6e40*/  LDL.LU R12, [R1+0x1350] ;  /* 0x00135000010c7983 */ /* 0x000ee40000300800 */
[----:B------:R0:W-:Y:S01]  /*a6e50*/  STL.64 [R1+0x820], R4 ;  /* 0x0008200401007387 */ /* 0x0001e20000100a00 */
[----:B------:R-:W-:Y:S01]  /*a6e60*/  STL.64 [R1+0x828], R6 ;  /* 0x0008280601007387 */ /* 0x000fe20000100a00 */
[----:B------:R-:W3:Y:S02]  /*a6e70*/  LDL.LU R13, [R1+0x1354] ;  /* 0x00135400010d7983 */ /* 0x000ee40000300800 */
[----:B0-----:R-:W-:-:S02]  /*a6e80*/  IMAD.MOV.U32 R4, RZ, RZ, R22 ;  /* 0x000000ffff047224 */ /* 0x001fc400078e0016 */
[----:B------:R-:W-:Y:S02]  /*a6e90*/  IMAD.MOV.U32 R5, RZ, RZ, R21 ;  /* 0x000000ffff057224 */ /* 0x000fe400078e0015 */
[----:B------:R-:W-:Y:S02]  /*a6ea0*/  IMAD.MOV.U32 R21, RZ, RZ, R0 ;  /* 0x000000ffff157224 */ /* 0x000fe400078e0000 */
[----:B--2---:R-:W-:Y:S02]  /*a6eb0*/  IMAD.MOV.U32 R14, RZ, RZ, R19 ;  /* 0x000000ffff0e7224 */ /* 0x004fe400078e0013 */
[----:B------:R-:W-:Y:S01]  /*a6ec0*/  IMAD.MOV.U32 R15, RZ, RZ, R18 ;  /* 0x000000ffff0f7224 */ /* 0x000fe200078e0012 */
[----:B------:R-:W2:Y:S01]  /*a6ed0*/  LDL.LU R19, [R1+0x866c] ;  /* 0x00866c0001137983 */ /* 0x000ea20000300800 */
[----:B------:R-:W2:Y:S02]  /*a6ee0*/  LDL.LU R18, [R1+0x8668] ;  /* 0x0086680001127983 */ /* 0x000ea40000300800 */
[----:B------:R4:W-:Y:S02]  /*a6ef0*/  STL.64 [R1+0x8600], R4 ;  /* 0x0086000401007387 */ /* 0x0009e40000100a00 */
[----:B----4-:R-:W-:-:S02]  /*a6f00*/  IMAD.MOV.U32 R4, RZ, RZ, R20 ;  /* 0x000000ffff047224 */ /* 0x010fc400078e0014 */
[----:B------:R-:W-:Y:S02]  /*a6f10*/  IMAD.MOV.U32 R5, RZ, RZ, R11 ;  /* 0x000000ffff057224 */ /* 0x000fe400078e000b */
[----:B------:R-:W-:-:S03]  /*a6f20*/  IMAD.MOV.U32 R20, RZ, RZ, R2 ;  /* 0x000000ffff147224 */ /* 0x000fc600078e0002 */
[----:B------:R-:W-:Y:S01]  /*a6f30*/  STL.64 [R1+0x8618], R4 ;  /* 0x0086180401007387 */ /* 0x000fe20000100a00 */
[----:B------:R-:W-:Y:S02]  /*a6f40*/  STL.64 [R1+0x85d8], R14 ;  /* 0x0085d80e01007387 */ /* 0x000fe40000100a00 */
[----:B---3--:R0:W-:Y:S02]  /*a6f50*/  STL.64 [R1+0x85d0], R12 ;  /* 0x0085d00c01007387 */ /* 0x0081e40000100a00 */
[----:B0-----:R-:W3:Y:S01]  /*a6f60*/  LDL.LU R12, [R1+0x1370] ;  /* 0x00137000010c7983 */ /* 0x001ee20000300800 */
[----:B------:R-:W3:Y:S02]  /*a6f70*/  LDL.LU R13, [R1+0x1374] ;  /* 0x00137400010d7983 */ /* 0x000ee40000300800 */
[----:B------:R-:W4:Y:S02]  /*a6f80*/  LDL.LU R14, [R1+0x1378] ;  /* 0x00137800010e7983 */ /* 0x000f240000300800 */
[----:B------:R-:W4:Y:S02]  /*a6f90*/  LDL.LU R15, [R1+0x137c] ;  /* 0x00137c00010f7983 */ /* 0x000f240000300800 */
[----:B------:R-:W-:-:S02]  /*a6fa0*/  IMAD.MOV.U32 R4, RZ, RZ, R10 ;  /* 0x000000ffff047224 */ /* 0x000fc400078e000a */
[----:B------:R-:W-:Y:S01]  /*a6fb0*/  IMAD.MOV.U32 R5, RZ, RZ, R3 ;  /* 0x000000ffff057224 */ /* 0x000fe200078e0003 */
[----:B------:R0:W-:Y:S04]  /*a6fc0*/  STL.64 [R1+0x8658], R20 ;  /* 0x0086581401007387 */ /* 0x0001e80000100a00 */
[----:B0-----:R-:W2:Y:S01]  /*a6fd0*/  LDL.LU R20, [R1+0x1180] ;  /* 0x0011800001147983 */ /* 0x001ea20000300800 */
        /* <DEDUP_REMOVED lines=18> */
[----:B------:R-:W-:-:S02]  /*a7100*/  IMAD.MOV.U32 R14, RZ, RZ, R18 ;  /* 0x000000ffff0e7224 */ /* 0x000fc400078e0012 */
[----:B------:R-:W-:Y:S01]  /*a7110*/  IMAD.MOV.U32 R15, RZ, RZ, R19 ;  /* 0x000000ffff0f7224 */ /* 0x000fe200078e0013 */
[----:B------:R-:W4:Y:S01]  /*a7120*/  LDL.LU R18, [R1+0x8664] ;  /* 0x0086640001127983 */ /* 0x000f220000300800 */
[----:B------:R-:W2:Y:S03]  /*a7130*/  LDL.LU R19, [R1+0x8660] ;  /* 0x0086600001137983 */ /* 0x000ea60000300800 */
[----:B------:R-:W-:Y:S01]  /*a7140*/  STL.64 [R1+0x8610], R14 ;  /* 0x0086100e01007387 */ /* 0x000fe20000100a00 */
[----:B------:R-:W-:Y:S03]  /*a7150*/  HMMA.16816.F32 R20, R24, R8, R20 ;  /* 0x000000081814723c */ /* 0x000fe60000001814 */
        /* <DEDUP_REMOVED lines=8> */
[----:B------:R-:W2:Y:S04]  /*a71e0*/  LDL.LU R13, [R1+0x11b4] ;  /* 0x0011b400010d7983 */ /* 0x000ea80000300800 */
[----:B------:R0:W-:Y:S02]  /*a71f0*/  STL.64 [R1+0x810], R20 ;  /* 0x0008101401007387 */ /* 0x0001e40000100a00 */
[----:B0-----:R-:W3:Y:S01]  /*a7200*/  LDL.LU.64 R20, [R1+0x8658] ;  /* 0x0086580001147983 */ /* 0x001ee20000300a00 */
[----:B------:R-:W-:-:S02]  /*a7210*/  IMAD.MOV.U32 R14, RZ, RZ, R19 ;  /* 0x000000ffff0e7224 */ /* 0x000fc400078e0013 */
[----:B----4-:R-:W-:Y:S02]  /*a7220*/  IMAD.MOV.U32 R15, RZ, RZ, R18 ;  /* 0x000000ffff0f7224 */ /* 0x010fe400078e0012 */
[----:B------:R-:W-:Y:S02]  /*a7230*/  IMAD.MOV.U32 R19, RZ, RZ, R22 ;  /* 0x000000ffff137224 */ /* 0x000fe400078e0016 */
[----:B------:R-:W-:Y:S01]  /*a7240*/  IMAD.MOV.U32 R18, RZ, RZ, R23 ;  /* 0x000000ffff127224 */ /* 0x000fe200078e0017 */
[----:B------:R0:W-:Y:S04]  /*a7250*/  STL.64 [R1+0x8598], R8 ;  /* 0x0085980801007387 */ /* 0x0001e80000100a00 */
[----:B0-----:R-:W4:Y:S01]  /*a7260*/  LDL.LU.64 R8, [R1+0x430] ;  /* 0x0004300001087983 */ /* 0x001f220000300a00 */
[----:B------:R-:W4:Y:S02]  /*a7270*/  LDL.LU.64 R10, [R1+0x438] ;  /* 0x00043800010a7983 */ /* 0x000f240000300a00 */
[----:B------:R-:W-:Y:S02]  /*a7280*/  STL [R1+0x73cc], R18 ;  /* 0x0073cc1201007387 */ /* 0x000fe40000100800 */
[----:B------:R-:W-:Y:S01]  /*a7290*/  STL [R1+0x73c8], R19 ;  /* 0x0073c81301007387 */ /* 0x000fe20000100800 */
[C---:B---3--:R-:W-:Y:S01]  /*a72a0*/  HMMA.16816.F32 R20, R24.reuse, R20, R4 ;  /* 0x000000141814723c */ /* 0x048fe20000001804 */
[----:B------:R-:W3:Y:S01]  /*a72b0*/  LDL.LU.64 R6, [R1+0x8650] ;  /* 0x0086500001067983 */ /* 0x000ee20000300a00 */
[----:B------:R-:W3:Y:S11]  /*a72c0*/  LDL.LU.64 R4, [R1+0x8648] ;  /* 0x0086480001047983 */ /* 0x000ef60000300a00 */
[----:B------:R-:W-:Y:S10]  /*a72d0*/  @!UPT UIADD3 URZ, URZ, URZ, URZ ;  /* 0x0000003f3f3ff290 */ /* 0x000ff4000fffe03f */
[----:B------:R-:W-:Y:S01]  /*a72e0*/  STL.64 [R1+0x800], R20 ;  /* 0x0008001401007387 */ /* 0x000fe20000100a00 */
[----:B------:R0:W-:Y:S03]  /*a72f0*/  STL.64 [R1+0x808], R22 ;  /* 0x0008081601007387 */ /* 0x0001e60000100a00 */
[----:B0-----:R-:W2:Y:S01]  /*a7300*/  LDL.LU.64 R22, [R1+0x8640] ;  /* 0x0086400001167983 */ /* 0x001ea20000300a00 */
[----:B------:R-:W3:Y:S02]  /*a7310*/  LDL.LU.64 R20, [R1+0x8638] ;  /* 0x0086380001147983 */ /* 0x000ee40000300a00 */
[C---:B---3--:R-:W-:Y:S11]  /*a7320*/  HMMA.16816.F32 R4, R24.reuse, R20, R4 ;  /* 0x000000141804723c */ /* 0x048ff60000001804 */
[----:B------:R-:W-:Y:S11]  /*a7330*/  @!UPT UIADD3 URZ, URZ, URZ, URZ ;  /* 0x0000003f3f3ff290 */ /* 0x000ff6000fffe03f */
[----:B------:R-:W-:Y:S01]  /*a7340*/  @!UPT UIADD3 URZ, URZ, URZ, URZ ;  /* 0x0000003f3f3ff290 */ /* 0x000fe2000fffe03f */
[----:B------:R-:W-:Y:S01]  /*a7350*/  STL.64 [R1+0x7f8], R6 ;  /* 0x0007f80601007387 */ /* 0x000fe20000100a00 */
[----:B------:R-:W-:Y:S02]  /*a7360*/  IMAD.MOV.U32 R18, RZ, RZ, R4 ;  /* 0x000000ffff127224 */ /* 0x000fe400078e0004 */
[----:B------:R-:W-:Y:S02]  /*a7370*/  IMAD.MOV.U32 R19, RZ, RZ, R5 ;  /* 0x000000ffff137224 */ /* 0x000fe400078e0005 */
[----:B------:R-:W3:Y:S01]  /*a7380*/  LDL.LU.64 R4, [R1+0x8630] ;  /* 0x0086300001047983 */ /* 0x000ee20000300a00 */
[----:B--2---:R-:W-:Y:S02]  /*a7390*/  STL.64 [R1+0x8538], R22 ;  /* 0x0085381601007387 */ /* 0x004fe40000100a00 */
[----:B------:R0:W-:Y:S02]  /*a73a0*/  STL.64 [R1+0x8530], R20 ;  /* 0x0085301401007387 */ /* 0x0001e40000100a00 */
[----:B0-----:R-:W4:Y:S01]  /*a73b0*/  LDL.LU R20, [R1+0x1360] ;  /* 0x0013600001147983 */ /* 0x001f220000300800 */
[----:B------:R-:W4:Y:S02]  /*a73c0*/  LDL.LU R21, [R1+0x1364] ;  /* 0x0013640001157983 */ /* 0x000f240000300800 */
[----:B------:R-:W4:Y:S02]  /*a73d0*/  LDL.LU R22, [R1+0x1368] ;  /* 0x0013680001167983 */ /* 0x000f240000300800 */
[----:B------:R-:W4:Y:S01]  /*a73e0*/  LDL.LU R23, [R1+0x136c] ;  /* 0x00136c0001177983 */ /* 0x000f220000300800 */
[----:B------:R-:W-:Y:S01]  /*a73f0*/  STL [R1+0x73d4], R19 ;  /* 0x0073d41301007387 */ /* 0x000fe20000100800 */
[----:B------:R-:W-:Y:S02]  /*a7400*/  STL [R1+0x73d0], R18 ;  /* 0x0073d01201007387 */ /* 0x000fe40000100800 */
[----:B------:R0:W-:Y:S02]  /*a7410*/  STL.64 [R1+0x7550], R16 ;  /* 0x0075501001007387 */ /* 0x0001e40000100a00 */
[----:B0-----:R-:W4:Y:S01]  /*a7420*/  LDL.64 R16, [R1+0x190] ;  /* 0x0001900001107983 */ /* 0x001f220000100a00 */
[C---:B---3--:R-:W-:Y:S03]  /*a7430*/  HMMA.16816.F32 R4, R24.reuse, R4, R12 ;  /* 0x000000041804723c */ /* 0x048fe6000000180c */
        /* <DEDUP_REMOVED lines=19> */
[----:B0-----:R-:W3:Y:S01]  /*a7570*/  LDL.LU.64 R6, [R1+0x85e8] ;  /* 0x0085e80001067983 */ /* 0x001ee20000300a00 */
[----:B------:R-:W2:Y:S01]  /*a7580*/  LDL.LU.64 R4, [R1+0x85e0] ;  /* 0x0085e00001047983 */ /* 0x000ea20000300a00 */
[----:B----4-:R-:W-:Y:S08]  /*a7590*/  HMMA.16816.F32 R20, R8, R16, R20 ;  /* 0x000000100814723c */ /* 0x010ff00000001814 */
[----:B--2---:R-:W-:Y:S01]  /*a75a0*/  HMMA.16816.F32 R24, R24, R4, R12 ;  /* 0x000000041818723c */ /* 0x004fe2000000180c */
[----:B------:R-:W2:Y:S01]  /*a75b0*/  LDL.LU.64 R14, [R1+0x85d8] ;  /* 0x0085d800010e7983 */ /* 0x000ea20000300a00 */
[----:B------:R-:W2:Y:S11]  /*a75c0*/  LDL.LU.64 R12, [R1+0x85d0] ;  /* 0x0085d000010c7983 */ /* 0x000eb60000300a00 */
[----:B------:R-:W-:Y:S10]  /*a75d0*/  @!UPT UIADD3 URZ, URZ, URZ, URZ ;  /* 0x0000003f3f3ff290 */ /* 0x000ff4000fffe03f */
[----:B------:R0:W-:Y:S01]  /*a75e0*/  STL.64 [R1+0x7b0], R24 ;  /* 0x0007b01801007387 */ /* 0x0001e20000100a00 */
[----:B------:R-:W-:Y:S03]  /*a75f0*/  STL.64 [R1+0x7b8], R26 ;  /* 0x0007b81a01007387 */ /* 0x000fe60000100a00 */
[----:B0-----:R-:W2:Y:S01]  /*a7600*/  LDL.LU.64 R24, [R1+0x85c8] ;  /* 0x0085c80001187983 */ /* 0x001ea20000300a00 */
[----:B---3--:R-:W-:Y:S02]  /*a7610*/  STL.64 [R1+0x84f8], R6 ;  /* 0x0084f80601007387 */ /* 0x008fe40000100a00 */
[----:B------:R-:W-:Y:S02]  /*a7620*/  STL.64 [R1+0x84f0], R4 ;  /* 0x0084f00401007387 */ /* 0x000fe40000100a00 */
[----:B------:R0:W-:Y:S01]  /*a7630*/  STL.64 [R1+0x7a0], R20 ;  /* 0x0007a01401007387 */ /* 0x0001e20000100a00 */
[----:B------:R-:W-:Y:S01]  /*a7640*/  STL.64 [R1+0x7a8], R22 ;  /* 0x0007a81601007387 */ /* 0x000fe20000100a00 */
[----:B------:R1:W-:Y:S03]  /*a7650*/  STL.64 [R1+0x84d8], R16 ;  /* 0x0084d81001007387 */ /* 0x0003e60000100a00 */
[----:B0-----:R-:W3:Y:S01]  /*a7660*/  LDL.64 R20, [R1+0xf0] ;  /* 0x0000f00001147983 */ /* 0x001ee20000100a00 */
[----:B------:R-:W-:-:S02]  /*a7670*/  IMAD.MOV.U32 R4, RZ, RZ, R8 ;  /* 0x000000ffff047224 */ /* 0x000fc400078e0008 */
[----:B------:R-:W-:Y:S02]  /*a7680*/  IMAD.MOV.U32 R3, RZ, RZ, R9 ;  /* 0x000000ffff037224 */ /* 0x000fe400078e0009 */
[----:B------:R-:W-:Y:S02]  /*a7690*/  IMAD.MOV.U32 R2, RZ, RZ, R10 ;  /* 0x000000ffff027224 */ /* 0x000fe400078e000a */
[----:B------:R-:W-:Y:S02]  /*a76a0*/  IMAD.MOV.U32 R0, RZ, RZ, R11 ;  /* 0x000000ffff007224 */ /* 0x000fe400078e000b */
[----:B-1----:R-:W-:Y:S02]  /*a76b0*/  IMAD.MOV.U32 R16, RZ, RZ, R4 ;  /* 0x000000ffff107224 */ /* 0x002fe400078e0004 */
[----:B------:R-:W-:Y:S02]  /*a76c0*/  IMAD.MOV.U32 R17, RZ, RZ, R3 ;  /* 0x000000ffff117224 */ /* 0x000fe400078e0003 */
[----:B------:R-:W-:-:S02]  /*a76d0*/  IMAD.MOV.U32 R18, RZ, RZ, R2 ;  /* 0x000000ffff127224 */ /* 0x000fc400078e0002 */
[----:B------:R-:W-:-:S07]  /*a76e0*/  IMAD.MOV.U32 R19, RZ, RZ, R0 ;  /* 0x000000ffff137224 */ /* 0x000fce00078e0000 */
[C---:B--2---:R-:W-:Y:S01]  /*a76f0*/  HMMA.16816.F32 R4, R16.reuse, R24, R12 ;  /* 0x000000181004723c */ /* 0x044fe2000000180c */
[----:B---3--:R0:W-:Y:S04]  /*a7700*/  STL.64 [R1+0x8548], R20 ;  /* 0x0085481401007387 */ /* 0x0081e80000100a00 */
[----:B0-----:R-:W2:Y:S11]  /*a7710*/  LDL.LU R20, [R1+0x12d0] ;  /* 0x0012d00001147983 */ /* 0x001eb60000300800 */
[----:B------:R-:W-:Y:S07]  /*a7720*/  @!UPT UIADD3 URZ, URZ, URZ, URZ ;  /* 0x0000003f3f3ff290 */ /* 0x000fee000fffe03f */
[----:B------:R-:W-:Y:S02]  /*a7730*/  STL.64 [R1+0x790], R4 ;  /* 0x0007900401007387 */ /* 0x000fe40000100a00 */
[----:B------:R-:W-:Y:S02]  /*a7740*/  STL.64 [R1+0x798], R6 ;  /* 0x0007980601007387 */ /* 0x000fe40000100a00 */
[----:B------:R-:W2:Y:S01]  /*a7750*/  LDL.LU R21, [R1+0x12d4] ;  /* 0x0012d40001157983 */ /* 0x000ea20000300800 */
[----:B------:R-:W3:Y:S01]  /*a7760*/  LDL.LU R22, [R1+0x12d8] ;  /* 0x0012d80001167983 */ /* 0x000ee20000300800 */
[----:B------:R-:W3:Y:S02]  /*a7770*/  LDL.LU R23, [R1+0x12dc] ;  /* 0x0012dc0001177983 */ /* 0x000ee40000300800 */
[----:B------:R-:W4:Y:S02]  /*a7780*/  LDL.LU R8, [R1+0x1310] ;  /* 0x0013100001087983 */ /* 0x000f240000300800 */
[----:B------:R-:W4:Y:S01]  /*a7790*/  LDL.LU R9, [R1+0x1314] ;  /* 0x0013140001097983 */ /* 0x000f220000300800 */
[----:B------:R-:W2:Y:S01]  /*a77a0*/  LDL.LU R10, [R1+0x1318] ;  /* 0x00131800010a7983 */ /* 0x000ea20000300800 */
[----:B------:R-:W2:Y:S03]  /*a77b0*/  LDL.LU R11, [R1+0x131c] ;  /* 0x00131c00010b7983 */ /* 0x000ea60000300800 */
[----:B--2---:R-:W-:Y:S01]  /*a77c0*/  STL.64 [R1+0x85a8], R10 ;  /* 0x0085a80a01007387 */ /* 0x004fe20000100a00 */
[----:B----4-:R0:W-:Y:S03]  /*a77d0*/  STL.64 [R1+0x85a0], R8 ;  /* 0x0085a00801007387 */ /* 0x0101e60000100a00 */
[----:B0-----:R-:W2:Y:S04]  /*a77e0*/  LDL.64 R8, [R1+0x150] ;  /* 0x0001500001087983 */ /* 0x001ea80000100a00 */
[----:B--2---:R0:W-:Y:S04]  /*a77f0*/  STL.64 [R1+0x85b8], R8 ;  /* 0x0085b80801007387 */ /* 0x0041e80000100a00 */
        /* <DEDUP_REMOVED lines=8> */
[----:B------:R-:W4:Y:S01]  /*a7880*/  LDL.64 R12, [R1+0x170] ;  /* 0x00017000010c7983 */ /* 0x000f220000100a00 */
[----:B---3--:R-:W-:Y:S02]  /*a7890*/  STL.64 [R1+0x8558], R22 ;  /* 0x0085581601007387 */ /* 0x008fe40000100a00 */
[----:B------:R0:W-:Y:S02]  /*a78a0*/  STL.64 [R1+0x8550], R20 ;  /* 0x0085501401007387 */ /* 0x0001e40000100a00 */
[----:B0-----:R-:W3:Y:S04]  /*a78b0*/  LDL.64 R20, [R1+0x110] ;  /* 0x0001100001147983 */ /* 0x001ee80000100a00 */
[----:B---3--:R0:W-:Y:S04]  /*a78c0*/  STL.64 [R1+0x8570], R20 ;  /* 0x0085701401007387 */ /* 0x0081e80000100a00 */
[----:B0-----:R-:W3:Y:S04]  /*a78d0*/  LDL.64 R20, [R1+0x120] ;  /* 0x0001200001147983 */ /* 0x001ee80000100a00 */
[----:B---3--:R-:W-:Y:S01]  /*a78e0*/  STL.64 [R1+0x8588], R20 ;  /* 0x0085881401007387 */ /* 0x008fe20000100a00 */
[----:B------:R0:W-:Y:S03]  /*a78f0*/  STL.64 [R1+0x8540], R24 ;  /* 0x0085401801007387 */ /* 0x0001e60000100a00 */
[----:B0-----:R-:W3:Y:S01]  /*a7900*/  LDL.LU R24, [R1+0x12c0] ;  /* 0x0012c00001187983 */ /* 0x001ee20000300800 */
[----:B------:R-:W3:Y:S02]  /*a7910*/  LDL.LU R25, [R1+0x12c4] ;  /* 0x0012c40001197983 */ /* 0x000ee40000300800 */
[----:B------:R-:W2:Y:S02]  /*a7920*/  LDL.LU R26, [R1+0x12c8] ;  /* 0x0012c800011a7983 */ /* 0x000ea40000300800 */
[----:B------:R-:W2:Y:S01]  /*a7930*/  LDL.LU R27, [R1+0x12cc] ;  /* 0x0012cc00011b7983 */ /* 0x000ea20000300800 */
[----:B------:R-:W2:Y:S04]  /*a7940*/  LDL.64 R20, [R1+0x130] ;  /* 0x0001300001147983 */ /* 0x000ea80000100a00 */
[----:B--2---:R0:W-:Y:S04]  /*a7950*/  STL.64 [R1+0x8590], R20 ;  /* 0x0085901401007387 */ /* 0x0041e80000100a00 */
[----:B0-----:R-:W2:Y:S01]  /*a7960*/  LDL.64 R20, [R1+0x140] ;  /* 0x0001400001147983 */ /* 0x001ea20000100a00 */
[----:B----4-:R-:W-:Y:S03]  /*a7970*/  HMMA.16816.F32 R4, R16, R12, R4 ;  /* 0x0000000c1004723c */ /* 0x010fe60000001804 */
[----:B--2---:R0:W-:Y:S04]  /*a7980*/  STL.64 [R1+0x85b0], R20 ;  /* 0x0085b01401007387 */ /* 0x0041e80000100a00 */
[----:B0-----:R-:W2:Y:S01]  /*a7990*/  LDL.LU R20, [R1+0x1320] ;  /* 0x0013200001147983 */ /* 0x001ea20000300800 */
[----:B------:R-:W2:Y:S02]  /*a79a0*/  LDL.LU R21, [R1+0x1324] ;  /* 0x0013240001157983 */ /* 0x000ea40000300800 */
[----:B------:R-:W2:Y:S02]  /*a79b0*/  LDL.LU R22, [R1+0x1328] ;  /* 0x0013280001167983 */ /* 0x000ea40000300800 */
[----:B------:R-:W2:Y:S01]  /*a79c0*/  LDL.LU R23, [R1+0x132c] ;  /* 0x00132c0001177983 */ /* 0x000ea20000300800 */
[----:B------:R-:W-:Y:S01]  /*a79d0*/  STL.64 [R1+0x8568], R26 ;  /* 0x0085681a01007387 */ /* 0x000fe20000100a00 */
[----:B---3--:R0:W-:Y:S03]  /*a79e0*/  STL.64 [R1+0x8560], R24 ;  /* 0x0085601801007387 */ /* 0x0081e60000100a00 */
        /* <DEDUP_REMOVED lines=11> */
[----:B------:R0:W-:Y:S01]  /*a7aa0*/  STL.64 [R1+0x780], R4 ;  /* 0x0007800401007387 */ /* 0x0001e20000100a00 */
[----:B------:R-:W-:Y:S02]  /*a7ab0*/  STL.64 [R1+0x788], R6 ;  /* 0x0007880601007387 */ /* 0x000fe40000100a00 */
[----:B0-----:R-:W-:-:S02]  /*a7ac0*/  IMAD.MOV.U32 R4, RZ, RZ, R12 ;  /* 0x000000ffff047224 */ /* 0x001fc400078e000c */
[----:B------:R-:W4:Y:S02]  /*a7ad0*/  LDL.LU.64 R12, [R1+0x85c0] ;  /* 0x0085c000010c7983 */ /* 0x000f240000300a00 */
[C---:B----4-:R-:W-:Y:S11]  /*a7ae0*/  HMMA.16816.F32 R8, R16.reuse, R12, R8 ;  /* 0x0000000c1008723c */ /* 0x050ff60000001808 */
[----:B------:R-:W-:Y:S11]  /*a7af0*/  @!UPT UIADD3 URZ, URZ, URZ, URZ ;  /* 0x0000003f3f3ff290 */ /* 0x000ff6000fffe03f */
[----:B------:R-:W-:Y:S01]  /*a7b00*/  @!UPT UIADD3 URZ, URZ, URZ, URZ ;  /* 0x0000003f3f3ff290 */ /* 0x000fe2000fffe03f */
[----:B------:R0:W-:Y:S01]  /*a7b10*/  STL.64 [R1+0x770], R8 ;  /* 0x0007700801007387 */ /* 0x0001e20000100a00 */
[----:B------:R-:W-:Y:S03]  /*a7b20*/  STL.64 [R1+0x778], R10 ;  /* 0x0007780a01007387 */ /* 0x000fe60000100a00 */
[----:B0-----:R-:W2:Y:S01]  /*a7b30*/  LDL.LU.64 R8, [R1+0x85b8] ;  /* 0x0085b80001087983 */ /* 0x001ea20000300a00 */
[----:B------:R-:W-:Y:S02]  /*a7b40*/  STL [R1+0x84b0], R13 ;  /* 0x0084b00d01007387 */ /* 0x000fe40000100800 */
[----:B------:R0:W-:Y:S02]  /*a7b50*/  STL [R1+0x8518], R12 ;  /* 0x0085180c01007387 */ /* 0x0001e40000100800 */
        /* <DEDUP_REMOVED lines=12> */
[----:B------:R-:W2:Y:S02]  /*a7c20*/  LDL.LU.64 R8, [R1+0x85a0] ;  /* 0x0085a00001087983 */ /* 0x000ea40000300a00 */
[C---:B--2---:R-:W-:Y:S01]  /*a7c30*/  HMMA.16816.F32 R8, R16.reuse, R20, R8 ;  /* 0x000000141008723c */ /* 0x044fe20000001808 */
[----:B------:R-:W-:Y:S11]  /*a7c40*/  IMAD.MOV.U32 R7, RZ, RZ, R21 ;  /* 0x000000ffff077224 */ /* 0x000ff600078e0015 */
[----:B------:R-:W-:Y:S11]  /*a7c50*/  @!UPT UIADD3 URZ, URZ, URZ, URZ ;  /* 0x0000003f3f3ff290 */ /* 0x000ff6000fffe03f */
[----:B------:R0:W-:Y:S01]  /*a7c60*/  STL.64 [R1+0x750], R8 ;  /* 0x0007500801007387 */ /* 0x0001e20000100a00 */
[----:B------:R1:W-:Y:S03]  /*a7c70*/  STL.64 [R1+0x758], R10 ;  /* 0x0007580a01007387 */ /* 0x0003e60000100a00 */
[----:B0-----:R-:W2:Y:S01]  /*a7c80*/  LDL.LU.64 R8, [R1+0x8598] ;  /* 0x0085980001087983 */ /* 0x001ea20000300a00 */
[----:B-1----:R-:W-:Y:S02]  /*a7c90*/  IMAD.MOV.U32 R10, RZ, RZ, R20 ;  /* 0x000000ffff0a7224 */ /* 0x002fe400078e0014 */
[----:B------:R-:W4:Y:S02]  /*a7ca0*/  LDL.LU.64 R20, [R1+0x8590] ;  /* 0x0085900001147983 */ /* 0x000f240000300a00 */
[----:B------:R-:W-:Y:S01]  /*a7cb0*/  STL.64 [R1+0x8528], R6 ;  /* 0x0085280601007387 */ /* 0x000fe20000100a00 */
[----:B------:R0:W-:Y:S04]  /*a7cc0*/  STL.64 [R1+0x8520], R4 ;  /* 0x0085200401007387 */ /* 0x0001e80000100a00 */
[----:B0-----:R-:W2:Y:S01]  /*a7cd0*/  LDL.LU R4, [R1+0x12b0] ;  /* 0x0012b00001047983 */ /* 0x001ea20000300800 */
[----:B------:R-:W2:Y:S02]  /*a7ce0*/  LDL.LU R5, [R1+0x12b4] ;  /* 0x0012b40001057983 */ /* 0x000ea40000300800 */
[----:B------:R-:W2:Y:S02]  /*a7cf0*/  LDL.LU R6, [R1+0x12b8] ;  /* 0x0012b80001067983 */ /* 0x000ea40000300800 */
[----:B------:R-:W2:Y:S01]  /*a7d00*/  LDL.LU R7, [R1+0x12bc] ;  /* 0x0012bc0001077983 */ /* 0x000ea20000300800 */
[C---:B----4-:R-:W-:Y:S01]  /*a7d10*/  HMMA.16816.F32 R12, R16.reuse, R20, R12 ;  /* 0x00000014100c723c */ /* 0x050fe2000000180c */
[----:B------:R-:W-:Y:S11]  /*a7d20*/  IMAD.MOV.U32 R11, RZ, RZ, R21 ;  /* 0x000000ffff0b7224 */ /* 0x000ff600078e0015 */
[----:B------:R-:W-:Y:S11]  /*a7d30*/  @!UPT UIADD3 URZ, URZ, URZ, URZ ;  /* 0x0000003f3f3ff290 */ /* 0x000ff6000fffe03f */
[----:B------:R0:W-:Y:S01]  /*a7d40*/  STL.64 [R1+0x740], R12 ;  /* 0x0007400c01007387 */ /* 0x0001e20000100a00 */
[----:B------:R1:W-:Y:S02]  /*a7d50*/  STL.64 [R1+0x748], R14 ;  /* 0x0007480e01007387 */ /* 0x0003e40000100a00 */
[----:B0-----:R-:W-:Y:S02]  /*a7d60*/  IMAD.MOV.U32 R12, RZ, RZ, R20 ;  /* 0x000000ffff0c7224 */ /* 0x001fe400078e0014 */
[----:B------:R-:W3:Y:S02]  /*a7d70*/  LDL.LU.64 R20, [R1+0x8588] ;  /* 0x0085880001147983 */ /* 0x000ee40000300a00 */
[C---:B---3--:R-:W-:Y:S01]  /*a7d80*/  HMMA.16816.F32 R24, R16.reuse, R20, R24 ;  /* 0x000000141018723c */ /* 0x048fe20000001818 */
[----:B-1----:R-:W-:Y:S02]  /*a7d90*/  IMAD.MOV.U32 R14, RZ, RZ, R20 ;  /* 0x000000ffff0e7224 */ /* 0x002fe400078e0014 */
[----:B------:R-:W-:Y:S11]  /*a7da0*/  IMAD.MOV.U32 R13, RZ, RZ, R21 ;  /* 0x000000ffff0d7224 */ /* 0x000ff600078e0015 */
[----:B------:R-:W-:Y:S09]  /*a7db0*/  @!UPT UIADD3 URZ, URZ, URZ, URZ ;  /* 0x0000003f3f3ff290 */ /* 0x000ff2000fffe03f */
[----:B------:R-:W-:Y:S01]  /*a7dc0*/  STL.64 [R1+0x730], R24 ;  /* 0x0007301801007387 */ /* 0x000fe20000100a00 */
[----:B------:R0:W-:Y:S03]  /*a7dd0*/  STL.64 [R1+0x738], R26 ;  /* 0x0007381a01007387 */ /* 0x0001e60000100a00 */
[----:B0-----:R-:W3:Y:S01]  /*a7de0*/  LDL.LU.64 R26, [R1+0x8580] ;  /* 0x00858000011a7983 */ /* 0x001ee20000300a00 */
[----:B------:R-:W3:Y:S02]  /*a7df0*/  LDL.LU.64 R24, [R1+0x8578] ;  /* 0x0085780001187983 */ /* 0x000ee40000300a00 */
        /* <DEDUP_REMOVED lines=11> */
[C---:B--2---:R-:W-:Y:S11]  /*a7eb0*/  HMMA.16816.F32 R20, R16.reuse, R8, R20 ;  /* 0x000000081014723c */ /* 0x044ff60000001814 */
[----:B------:R-:W-:Y:S11]  /*a7ec0*/  @!UPT UIADD3 URZ, URZ, URZ, URZ ;  /* 0x0000003f3f3ff290 */ /* 0x000ff6000fffe03f */
[----:B------:R-:W-:Y:S01]  /*a7ed0*/  @!UPT UIADD3 URZ, URZ, URZ, URZ ;  /* 0x0000003f3f3ff290 */ /* 0x000fe2000fffe03f */
[----:B------:R0:W-:Y:S01]  /*a7ee0*/  STL.64 [R1+0x710], R20 ;  /* 0x0007101401007387 */ /* 0x0001e20000100a00 */
[----:B------:R-:W-:Y:S03]  /*a7ef0*/  STL.64 [R1+0x718], R22 ;  /* 0x0007181601007387 */ /* 0x000fe60000100a00 */
[----:B0-----:R-:W3:Y:S01]  /*a7f00*/  LDL.LU.64 R20, [R1+0x8548] ;  /* 0x0085480001147983 */ /* 0x001ee20000300a00 */
[----:B------:R-:W-:Y:S01]  /*a7f10*/  STL.64 [R1+0x8408], R8 ;  /* 0x0084080801007387 */ /* 0x000fe20000100a00 */
        /* <DEDUP_REMOVED lines=9> */
[----:B------:R-:W4:Y:S02]  /*a7fb0*/  LDL.LU.64 R20, [R1+0x8530] ;  /* 0x0085300001147983 */ /* 0x000f240000300a00 */
[----:B------:R-:W-:Y:S01]  /*a7fc0*/  STL.64 [R1+0x84c0], R26 ;  /* 0x0084c01a01007387 */ /* 0x000fe20000100a00 */
[C---:B----4-:R-:W-:Y:S01]  /*a7fd0*/  HMMA.16816.F32 R4, R16.reuse, R20, R4 ;  /* 0x000000141004723c */ /* 0x050fe20000001804 */
[----:B--2---:R0:W-:Y:S04]  /*a7fe0*/  STL.64 [R1+0x84b8], R24 ;  /* 0x0084b81801007387 */ /* 0x0041e80000100a00 */
[----:B0-----:R-:W2:Y:S11]  /*a7ff0*/  LDL.64 R24, [R1+0xd0] ;  /* 0x0000d00001187983 */ /* 0x001eb60000100a00 */
[----:B------:R-:W-:Y:S07]  /*a8000*/  @!UPT UIADD3 URZ, URZ, URZ, URZ ;  /* 0x0000003f3f3ff290 */ /* 0x000fee000fffe03f */
[----:B------:R-:W-:Y:S01]  /*a8010*/  STL.64 [R1+0x6f0], R4 ;  /* 0x0006f00401007387 */ /* 0x000fe20000100a00 */
[----:B------:R0:W-:Y:S03]  /*a8020*/  STL.64 [R1+0x6f8], R6 ;  /* 0x0006f80601007387 */ /* 0x0001e60000100a00 */
[----:B0-----:R-:W4:Y:S01]  /*a8030*/  LDL.LU.64 R6, [R1+0x8528] ;  /* 0x0085280001067983 */ /* 0x001f220000300a00 */
[----:B------:R-:W2:Y:S02]  /*a8040*/  LDL.LU.64 R4, [R1+0x8520] ;  /* 0x0085200001047983 */ /* 0x000ea40000300a00 */
[----:B---3--:R-:W-:Y:S02]  /*a8050*/  STL.64 [R1+0x8400], R22 ;  /* 0x0084001601007387 */ /* 0x008fe40000100a00 */
        /* <DEDUP_REMOVED lines=12> */
[----:B-1----:R-:W3:Y:S02]  /*a8120*/  LDL.LU R22, [R1+0x11e8] ;  /* 0x0011e80001167983 */ /* 0x002ee40000300800 */
[----:B------:R-:W3:Y:S02]  /*a8130*/  LDL.LU R23, [R1+0x11ec] ;  /* 0x0011ec0001177983 */ /* 0x000ee40000300800 */
[----:B------:R-:W-:-:S02]  /*a8140*/  IMAD.MOV.U32 R8, RZ, RZ, R28 ;  /* 0x000000ffff087224 */ /* 0x000fc400078e001c */
[----:B------:R-:W-:Y:S01]  /*a8150*/  IMAD.MOV.U32 R9, RZ, RZ, R15 ;  /* 0x000000ffff097224 */ /* 0x000fe200078e000f */
[----:B---3--:R-:W-:Y:S01]  /*a8160*/  STL.64 [R1+0x8418], R22 ;  /* 0x0084181601007387 */ /* 0x008fe20000100a00 */
[----:B--2---:R-:W-:Y:S03]  /*a8170*/  STL.64 [R1+0x8410], R20 ;  /* 0x0084101401007387 */ /* 0x004fe60000100a00 */
[----:B------:R0:W-:Y:S02]  /*a8180*/  STL.64 [R1+0x8420], R8 ;  /* 0x0084200801007387 */ /* 0x0001e40000100a00 */
[----:B0-----:R-:W-:Y:S02]  /*a8190*/  IMAD.MOV.U32 R8, RZ, RZ, R14 ;  /* 0x000000ffff087224 */ /* 0x001fe400078e000e */
[----:B------:R-:W-:-:S05]  /*a81a0*/  IMAD.MOV.U32 R9, RZ, RZ, R13 ;  /* 0x000000ffff097224 */ /* 0x000fca00078e000d */
[----:B------:R0:W-:Y:S01]  /*a81b0*/  STL.64 [R1+0x8438], R8 ;  /* 0x0084380801007387 */ /* 0x0001e20000100a00 */
[----:B------:R-:W2:Y:S02]  /*a81c0*/  LDL.LU R20, [R1+0x440] ;  /* 0x0004400001147983 */ /* 0x000ea40000300800 */
[----:B------:R-:W2:Y:S02]  /*a81d0*/  LDL.LU R21, [R1+0x444] ;  /* 0x0004440001157983 */ /* 0x000ea40000300800 */
[----:B------:R-:W3:Y:S01]  /*a81e0*/  LDL.LU R22, [R1+0x448] ;  /* 0x0004480001167983 */ /* 0x000ee20000300800 */
[----:B------:R-:W3:Y:S01]  /*a81f0*/  LDL.LU R23, [R1+0x44c] ;  /* 0x00044c0001177983 */ /* 0x000ee20000300800 */
[----:B0-----:R-:W-:Y:S02]  /*a8200*/  IMAD.MOV.U32 R8, RZ, RZ, R12 ;  /* 0x000000ffff087224 */ /* 0x001fe400078e000c */
        /* <DEDUP_REMOVED lines=31> */
[----:B----4-:R0:W-:Y:S02]  /*a8400*/  STL.64 [R1+0x8488], R8 ;  /* 0x0084880801007387 */ /* 0x0101e40000100a00 */
[----:B------:R-:W2:Y:S02]  /*a8410*/  LDL.LU R12, [R1+0x1290] ;  /* 0x00129000010c7983 */ /* 0x000ea40000300800 */
[----:B------:R-:W2:Y:S01]  /*a8420*/  LDL.LU R13, [R1+0x1294] ;  /* 0x00129400010d7983 */ /* 0x000ea20000300800 */
[----:B------:R-:W2:Y:S01]  /*a8430*/  LDL.LU R14, [R1+0x1298] ;  /* 0x00129800010e7983 */ /* 0x000ea20000300800 */
[----:B------:R-:W2:Y:S02]  /*a8440*/  LDL.LU R15, [R1+0x129c] ;  /* 0x00129c00010f7983 */ /* 0x000ea40000300800 */
[----:B0-----:R-:W-:-:S02]  /*a8450*/  IMAD.MOV.U32 R8, RZ, RZ, R4 ;  /* 0x000000ffff087224 */ /* 0x001fc400078e0004 */
[----:B------:R-:W4:Y:S01]  /*a8460*/  LDL.64 R4, [R1+0xb0] ;  /* 0x0000b00001047983 */ /* 0x000f220000100a00 */
[----:B------:R-:W-:Y:S02]  /*a8470*/  IMAD.MOV.U32 R2, RZ, RZ, R24 ;  /* 0x000000ffff027224 */ /* 0x000fe400078e0018 */
[----:B------:R-:W-:Y:S01]  /*a8480*/  IMAD.MOV.U32 R0, RZ, RZ, R25 ;  /* 0x000000ffff007224 */ /* 0x000fe200078e0019 */
[----:B----4-:R0:W-:Y:S04]  /*a8490*/  STL.64 [R1+0x8510], R4 ;  /* 0x0085100401007387 */ /* 0x0101e80000100a00 */
[----:B0-----:R-:W2:Y:S01]  /*a84a0*/  LDL.64 R4, [R1+0xc0] ;  /* 0x0000c00001047983 */ /* 0x001ea20000100a00 */
[----:B------:R-:W4:Y:S02]  /*a84b0*/  LDL.LU.64 R24, [R1+0x2e0] ;  /* 0x0002e00001187983 */ /* 0x000f240000300a00 */
[----:B------:R-:W2:Y:S02]  /*a84c0*/  LDL.LU.64 R26, [R1+0x2e8] ;  /* 0x0002e800011a7983 */ /* 0x000ea40000300a00 */
[----:B--2---:R-:W-:Y:S01]  /*a84d0*/  STL.64 [R1+0x84e8], R26 ;  /* 0x0084e81a01007387 */ /* 0x004fe20000100a00 */
[----:B----4-:R0:W-:Y:S03]  /*a84e0*/  STL.64 [R1+0x84e0], R24 ;  /* 0x0084e01801007387 */ /* 0x0101e60000100a00 */
[----:B0-----:R-:W2:Y:S01]  /*a84f0*/  LDL.LU R24, [R1+0x1260] ;  /* 0x0012600001187983 */ /* 0x001ea20000300800 */
[----:B------:R-:W2:Y:S02]  /*a8500*/  LDL.LU R25, [R1+0x1264] ;  /* 0x0012640001197983 */ /* 0x000ea40000300800 */
[----:B------:R-:W4:Y:S02]  /*a8510*/  LDL.LU R26, [R1+0x1268] ;  /* 0x00126800011a7983 */ /* 0x000f240000300800 */
[----:B------:R-:W4:Y:S02]  /*a8520*/  LDL.LU R27, [R1+0x126c] ;  /* 0x00126c00011b7983 */ /* 0x000f240000300800 */
[----:B------:R-:W-:Y:S01]  /*a8530*/  IMAD.MOV.U32 R9, RZ, RZ, R3 ;  /* 0x000000ffff097224 */ /* 0x000fe200078e0003 */
[----:B----4-:R-:W-:Y:S01]  /*a8540*/  STL.64 [R1+0x8508], R26 ;  /* 0x0085081a01007387 */ /* 0x010fe20000100a00 */
[----:B--2---:R0:W-:Y:S03]  /*a8550*/  STL.64 [R1+0x8500], R24 ;  /* 0x0085001801007387 */ /* 0x0041e60000100a00 */
[----:B0-----:R-:W2:Y:S01]  /*a8560*/  LDL.LU R24, [R1+0x1280] ;  /* 0x0012800001187983 */ /* 0x001ea20000300800 */
[----:B------:R-:W2:Y:S02]  /*a8570*/  LDL.LU R25, [R1+0x1284] ;  /* 0x0012840001197983 */ /* 0x000ea40000300800 */
[----:B------:R-:W2:Y:S02]  /*a8580*/  LDL.LU R26, [R1+0x1288] ;  /* 0x00128800011a7983 */ /* 0x000ea40000300800 */
[----:B------:R-:W2:Y:S01]  /*a8590*/  LDL.LU R27, [R1+0x128c] ;  /* 0x00128c00011b7983 */ /* 0x000ea20000300800 */
[----:B------:R0:W-:Y:S04]  /*a85a0*/  STL.64 [R1+0x84a8], R8 ;  /* 0x0084a80801007387 */ /* 0x0001e80000100a00 */
[----:B0-----:R-:W4:Y:S01]  /*a85b0*/  LDL.LU R8, [R1+0x1240] ;  /* 0x0012400001087983 */ /* 0x001f220000300800 */
[----:B------:R-:W4:Y:S02]  /*a85c0*/  LDL.LU R9, [R1+0x1244] ;  /* 0x0012440001097983 */ /* 0x000f240000300800 */
[----:B------:R-:W2:Y:S02]  /*a85d0*/  LDL.LU R10, [R1+0x1248] ;  /* 0x00124800010a7983 */ /* 0x000ea40000300800 */
[----:B------:R-:W2:Y:S01]  /*a85e0*/  LDL.LU R11, [R1+0x124c] ;  /* 0x00124c00010b7983 */ /* 0x000ea20000300800 */
[----:B------:R-:W-:Y:S01]  /*a85f0*/  HMMA.16816.F32 R12, R16, R4, R12 ;  /* 0x00000004100c723c */ /* 0x000fe2000000180c */
        /* <DEDUP_REMOVED lines=40> */
[----:B0-----:R-:W4:Y:S01]  /*a8880*/  LDL.LU.64 R16, [R1+0x84d8] ;  /* 0x0084d80001107983 */ /* 0x001f220000300a00 */
[----:B------:R-:W-:Y:S02]  /*a8890*/  STL.64 [R1+0x83b0], R6 ;  /* 0x0083b00601007387 */ /* 0x000fe40000100a00 */
[----:B------:R0:W-:Y:S02]  /*a88a0*/  STL.64 [R1+0x83a8], R4 ;  /* 0x0083a80401007387 */ /* 0x0001e40000100a00 */
[----:B0-----:R-:W4:Y:S01]  /*a88b0*/  LDL.LU R4, [R1+0xf20] ;  /* 0x000f200001047983 */ /* 0x001f220000300800 */
[----:B------:R-:W4:Y:S02]  /*a88c0*/  LDL.LU R5, [R1+0xf24] ;  /* 0x000f240001057983 */ /* 0x000f240000300800 */
[----:B------:R-:W4:Y:S02]  /*a88d0*/  LDL.LU R6, [R1+0xf28] ;  /* 0x000f280001067983 */ /* 0x000f240000300800 */
[----:B------:R-:W4:Y:S02]  /*a88e0*/  LDL.LU R7, [R1+0xf2c] ;  /* 0x000f2c0001077983 */ /* 0x000f240000300800 */
[----:B--2---:R-:W-:-:S02]  /*a88f0*/  IMAD.MOV.U32 R18, RZ, RZ, R26 ;  /* 0x000000ffff127224 */ /* 0x004fc400078e001a */
[----:B------:R-:W-:Y:S02]  /*a8900*/  IMAD.MOV.U32 R19, RZ, RZ, R27 ;  /* 0x000000ffff137224 */ /* 0x000fe400078e001b */
[----:B---3--:R-:W-:Y:S02]  /*a8910*/  IMAD.MOV.U32 R13, RZ, RZ, R24 ;  /* 0x000000ffff0d7224 */ /* 0x008fe400078e0018 */
        /* <DEDUP_REMOVED lines=8> */
[----:B------:R-:W3:Y:S02]  /*a89a0*/  LDL.LU.64 R26, [R1+0x84c0] ;  /* 0x0084c000011a7983 */ /* 0x000ee40000300a00 */
[----:B------:R-:W2:Y:S01]  /*a89b0*/  LDL.LU.64 R24, [R1+0x84b8] ;  /* 0x0084b80001187983 */ /* 0x000ea20000300a00 */
[----:B------:R0:W-:Y:S02]  /*a89c0*/  STL.64 [R1+0x8390], R16 ;  /* 0x0083901001007387 */ /* 0x0001e40000100a00 */
[----:B0-----:R-:W-:-:S02]  /*a89d0*/  IMAD.MOV.U32 R16, RZ, RZ, R13 ;  /* 0x000000ffff107224 */ /* 0x001fc400078e000d */
[----:B------:R-:W-:Y:S01]  /*a89e0*/  IMAD.MOV.U32 R17, RZ, RZ, R29 ;  /* 0x000000ffff117224 */ /* 0x000fe200078e001d */
[----:B------:R-:W4:Y:S06]  /*a89f0*/  LDL.LU R13, [R1+0x84b0] ;  /* 0x0084b000010d7983 */ /* 0x000f2c0000300800 */
[C---:B--2---:R-:W-:Y:S11]  /*a8a00*/  HMMA.16816.F32 R8, R16.reuse, R24, R8 ;  /* 0x000000181008723c */ /* 0x044ff60000001808 */
[----:B------:R-:W-:Y:S11]  /*a8a10*/  @!UPT UIADD3 URZ, URZ, URZ, URZ ;  /* 0x0000003f3f3ff290 */ /* 0x000ff6000fffe03f */
[----:B------:R-:W-:Y:S01]  /*a8a20*/  @!UPT UIADD3 URZ, URZ, URZ, URZ ;  /* 0x0000003f3f3ff290 */ /* 0x000fe2000fffe03f */
[----:B------:R0:W-:Y:S01]  /*a8a30*/  STL.64 [R1+0x5e0], R8 ;  /* 0x0005e00801007387 */ /* 0x0001e20000100a00 */
[----:B------:R1:W-:Y:S03]  /*a8a40*/  STL.64 [R1+0x5e8], R10 ;  /* 0x0005e80a01007387 */ /* 0x0003e60000100a00 */
[----:B0-----:R-:W1:Y:S01]  /*a8a50*/  LDL.LU.64 R8, [R1+0x84a8] ;  /* 0x0084a80001087983 */ /* 0x001e620000300a00 */
[----:B------:R-:W-:Y:S01]  /*a8a60*/  STL.64 [R1+0x8378], R24 ;  /* 0x0083781801007387 */ /* 0x000fe20000100a00 */
[C---:B-1----:R-:W-:Y:S02]  /*a8a70*/  HMMA.16816.F32 R8, R16.reuse, R8, R20 ;  /* 0x000000081008723c */ /* 0x042fe40000001814 */
[----:B------:R-:W2:Y:S01]  /*a8a80*/  LDL.LU.64 R22, [R1+0x84a0] ;  /* 0x0084a00001167983 */ /* 0x000ea20000300a00 */
[----:B------:R-:W2:Y:S11]  /*a8a90*/  LDL.LU.64 R20, [R1+0x8498] ;  /* 0x0084980001147983 */ /* 0x000eb60000300a00 */
[----:B------:R-:W-:Y:S09]  /*a8aa0*/  @!UPT UIADD3 URZ, URZ, URZ, URZ ;  /* 0x0000003f3f3ff290 */ /* 0x000ff2000fffe03f */
        /* <DEDUP_REMOVED lines=9> */
[----:B0-----:R-:W2:Y:S01]  /*a8b40*/  LDL.LU.64 R8, [R1+0x8480] ;  /* 0x0084800001087983 */ /* 0x001ea20000300a00 */
        /* <DEDUP_REMOVED lines=36> */
[----:B--2---:R-:W-:Y:S11]  /*a8d90*/  HMMA.16816.F32 R20, R16, R8, R20 ;  /* 0x000000081014723c */ /* 0x004ff60000001814 */
[----:B------:R-:W-:Y:S11]  /*a8da0*/  @!UPT UIADD3 URZ, URZ, URZ, URZ ;  /* 0x0000003f3f3ff290 */ /* 0x000ff6000fffe03f */
[----:B------:R-:W-:Y:S01]  /*a8db0*/  @!UPT UIADD3 URZ, URZ, URZ, URZ ;  /* 0x0000003f3f3ff290 */ /* 0x000fe2000fffe03f */
[----:B------:R-:W-:Y:S01]  /*a8dc0*/  STL.64 [R1+0x430], R20 ;  /* 0x0004301401007387 */ /* 0x000fe20000100a00 */
[----:B------:R0:W-:Y:S03]  /*a8dd0*/  STL.64 [R1+0x438], R22 ;  /* 0x0004381601007387 */ /* 0x0001e60000100a00 */
[----:B0-----:R-:W2:Y:S01]  /*a8de0*/  LDL.LU.64 R22, [R1+0x8400] ;  /* 0x0084000001167983 */ /* 0x001ea20000300a00 */
[----:B------:R-:W4:Y:S02]  /*a8df0*/  LDL.LU.64 R20, [R1+0x83f8] ;  /* 0x0083f80001147983 */ /* 0x000f240000300a00 */
[----:B------:R0:W-:Y:S02]  /*a8e00*/  STL.64 [R1+0x8340], R8 ;  /* 0x0083400801007387 */ /* 0x0001e40000100a00 */
[----:B0-----:R-:W2:Y:S01]  /*a8e10*/  LDL.LU R8, [R1+0x11d0] ;  /* 0x0011d00001087983 */ /* 0x001ea20000300800 */
[----:B------:R-:W2:Y:S02]  /*a8e20*/  LDL.LU R9, [R1+0x11d4] ;  /* 0x0011d40001097983 */ /* 0x000ea40000300800 */
[----:B------:R-:W2:Y:S02]  /*a8e30*/  LDL.LU R10, [R1+0x11d8] ;  /* 0x0011d800010a7983 */ /* 0x000ea40000300800 */
[----:B------:R-:W2:Y:S02]  /*a8e40*/  LDL.LU R11, [R1+0x11dc] ;  /* 0x0011dc00010b7983 */ /* 0x000ea40000300800 */
[----:B---3--:R-:W-:-:S02]  /*a8e50*/  IMAD.MOV.U32 R24, RZ, RZ, R27 ;  /* 0x000000ffff187224 */ /* 0x008fc400078e001b */
[----:B------:R-:W-:Y:S01]  /*a8e60*/  IMAD.MOV.U32 R25, RZ, RZ, R26 ;  /* 0x000000ffff197224 */ /* 0x000fe200078e001a */
[C---:B----4-:R-:W-:Y:S08]  /*a8e70*/  HMMA.16816.F32 R4, R16.reuse, R20, R4 ;  /* 0x000000141004723c */ /* 0x050ff00000001804 */
[----:B--2---:R-:W-:Y:S01]  /*a8e80*/  HMMA.16816.F32 R24, R16, R24, R8 ;  /* 0x000000181018723c */ /* 0x004fe20000001808 */
[----:B------:R-:W2:Y:S11]  /*a8e90*/  LDL.LU R8, [R1+0x13e0] ;  /* 0x0013e00001087983 */ /* 0x000eb60000300800 */
[----:B------:R-:W-:Y:S11]  /*a8ea0*/  @!UPT UIADD3 URZ, URZ, URZ, URZ ;  /* 0x0000003f3f3ff290 */ /* 0x000ff6000fffe03f */
[----:B------:R-:W-:Y:S01]  /*a8eb0*/  STL.64 [R1+0x3f0], R24 ;  /* 0x0003f01801007387 */ /* 0x000fe20000100a00 */
[----:B------:R-:W-:Y:S02]  /*a8ec0*/  STL.64 [R1+0x3f8], R26 ;  /* 0x0003f81a01007387 */ /* 0x000fe40000100a00 */
[----:B------:R-:W-:Y:S02]  /*a8ed0*/  STL.64 [R1+0x3a0], R4 ;  /* 0x0003a00401007387 */ /* 0x000fe40000100a00 */
[----:B------:R-:W-:Y:S01]  /*a8ee0*/  STL.64 [R1+0x3a8], R6 ;  /* 0x0003a80601007387 */ /* 0x000fe20000100a00 */
[----:B------:R-:W2:Y:S01]  /*a8ef0*/  LDL.LU R9, [R1+0x13e4] ;  /* 0x0013e40001097983 */ /* 0x000ea20000300800 */
[----:B------:R-:W3:Y:S02]  /*a8f00*/  LDL.LU R10, [R1+0x13e8] ;  /* 0x0013e800010a7983 */ /* 0x000ee40000300800 */
[----:B------:R-:W3:Y:S02]  /*a8f10*/  LDL.LU R11, [R1+0x13ec] ;  /* 0x0013ec00010b7983 */ /* 0x000ee40000300800 */
[----:B------:R-:W4:Y:S02]  /*a8f20*/  LDL.64 R12, [R1+0x170] ;  /* 0x00017000010c7983 */ /* 0x000f240000100a00 */
[----:B----4-:R-:W-:Y:S01]  /*a8f30*/  STL.64 [R1+0x8370], R12 ;  /* 0x0083700c01007387 */ /* 0x010fe20000100a00 */
[----:B---3--:R-:W-:Y:S02]  /*a8f40*/  STL.64 [R1+0x8350], R10 ;  /* 0x0083500a01007387 */ /* 0x008fe40000100a00 */
[----:B--2---:R0:W-:Y:S02]  /*a8f50*/  STL.64 [R1+0x8348], R8 ;  /* 0x0083480801007387 */ /* 0x0041e40000100a00 */
[----:B0-----:R-:W2:Y:S01]  /*a8f60*/  LDL.LU R8, [R1+0x13c0] ;  /* 0x0013c00001087983 */ /* 0x001ea20000300800 */
[----:B------:R-:W2:Y:S02]  /*a8f70*/  LDL.LU R9, [R1+0x13c4] ;  /* 0x0013c40001097983 */ /* 0x000ea40000300800 */
[----:B------:R-:W3:Y:S02]  /*a8f80*/  LDL.LU R10, [R1+0x13c8] ;  /* 0x0013c800010a7983 */ /* 0x000ee40000300800 */
[----:B------:R-:W3:Y:S01]  /*a8f90*/  LDL.LU R11, [R1+0x13cc] ;  /* 0x0013cc00010b7983 */ /* 0x000ee20000300800 */
[----:B------:R-:W4:Y:S04]  /*a8fa0*/  LDL R26, [R1+0x688] ;  /* 0x00068800011a7983 */ /* 0x000f280000100800 */
[----:B------:R-:W4:Y:S04]  /*a8fb0*/  LDL R27, [R1+0x68c] ;  /* 0x00068c00011b7983 */ /* 0x000f280000100800 */
[----:B------:R-:W2:Y:S04]  /*a8fc0*/  LDL R24, [R1+0x680] ;  /* 0x0006800001187983 */ /* 0x000ea80000100800 */
[----:B------:R-:W2:Y:S04]  /*a8fd0*/  LDL R25, [R1+0x684] ;  /* 0x0006840001197983 */ /* 0x000ea80000100800 */
[----:B----4-:R-:W-:Y:S01]  /*a8fe0*/  STL.64 [R1+0x83a0], R26 ;  /* 0x0083a01a01007387 */ /* 0x010fe20000100a00 */
[----:B--2---:R0:W-:Y:S03]  /*a8ff0*/  STL.64 [R1+0x8398], R24 ;  /* 0x0083981801007387 */ /* 0x0041e60000100a00 */
        /* <DEDUP_REMOVED lines=8> */
[----:B------:R1:W-:Y:S01]  /*a9080*/  STL.64 [R1+0x83c8], R4 ;  /* 0x0083c80401007387 */ /* 0x0003e20000100a00 */
[----:B0-----:R-:W2:Y:S01]  /*a9090*/  LDL.LU R24, [R1+0xef0] ;  /* 0x000ef00001187983 */ /* 0x001ea20000300800 */
[----:B------:R-:W2:Y:S02]  /*a90a0*/  LDL.LU R25, [R1+0xef4] ;  /* 0x000ef40001197983 */ /* 0x000ea40000300800 */
[----:B------:R-:W4:Y:S02]  /*a90b0*/  LDL.LU R26, [R1+0xef8] ;  /* 0x000ef800011a7983 */ /* 0x000f240000300800 */
[----:B------:R-:W4:Y:S02]  /*a90c0*/  LDL.LU R27, [R1+0xefc] ;  /* 0x000efc00011b7983 */ /* 0x000f240000300800 */
[----:B-1----:R-:W-:-:S02]  /*a90d0*/  IMAD.MOV.U32 R4, RZ, RZ, R14 ;  /* 0x000000ffff047224 */ /* 0x002fc400078e000e */
[----:B------:R-:W-:Y:S01]  /*a90e0*/  IMAD.MOV.U32 R5, RZ, RZ, R3 ;  /* 0x000000ffff057224 */ /* 0x000fe200078e0003 */
[----:B----4-:R-:W-:Y:S01]  /*a90f0*/  STL.64 [R1+0x83d8], R26 ;  /* 0x0083d81a01007387 */ /* 0x010fe20000100a00 */
[----:B--2---:R0:W-:Y:S03]  /*a9100*/  STL.64 [R1+0x83d0], R24 ;  /* 0x0083d01801007387 */ /* 0x0041e60000100a00 */
        /* <DEDUP_REMOVED lines=11> */
[----:B------:R-:W4:Y:S01]  /*a91c0*/  LDL.LU R12, [R1+0x1270] ;  /* 0x00127000010c7983 */ /* 0x000f220000300800 */
        /* <DEDUP_REMOVED lines=21> */
[----:B------:R-:W2:Y:S02]  /*a9320*/  LDL.LU R22, [R1+0x1428] ;  /* 0x0014280001167983 */ /* 0x000ea40000300800 */
[----:B------:R-:W2:Y:S02]  /*a9330*/  LDL.LU R23, [R1+0x142c] ;  /* 0x00142c0001177983 */ /* 0x000ea40000300800 */
[----:B------:R-:W-:-:S02]  /*a9340*/  IMAD.MOV.U32 R4, RZ, RZ, R2 ;  /* 0x000000ffff047224 */ /* 0x000fc400078e0002 */
[----:B------:R-:W-:-:S07]  /*a9350*/  IMAD.MOV.U32 R5, RZ, RZ, R0 ;  /* 0x000000ffff057224 */ /* 0x000fce00078e0000 */
[C---:B------:R-:W-:Y:S01]  /*a9360*/  HMMA.16816.F32 R4, R16.reuse, R4, R24 ;  /* 0x000000041004723c */ /* 0x040fe20000001818 */
[----:B--2---:R-:W-:Y:S01]  /*a9370*/  STL.64 [R1+0x8330], R22 ;  /* 0x0083301601007387 */ /* 0x004fe20000100a00 */
[----:B----4-:R0:W-:Y:S03]  /*a9380*/  STL.64 [R1+0x8328], R20 ;  /* 0x0083281401007387 */ /* 0x0101e60000100a00 */
[----:B0-----:R-:W2:Y:S04]  /*a9390*/  LDL.64 R20, [R1+0x140] ;  /* 0x0001400001147983 */ /* 0x001ea80000100a00 */
[----:B--2---:R0:W-:Y:S04]  /*a93a0*/  STL.64 [R1+0x8338], R20 ;  /* 0x0083381401007387 */ /* 0x0041e80000100a00 */
[----:B0-----:R-:W2:Y:S01]  /*a93b0*/  LDL.64 R20, [R1+0x150] ;  /* 0x0001500001147983 */ /* 0x001ea20000100a00 */
[----:B------:R-:W4:Y:S02]  /*a93c0*/  LDL.LU.64 R26, [R1+0x83f0] ;  /* 0x0083f000011a7983 */ /* 0x000f240000300a00 */
[----:B------:R-:W4:Y:S07]  /*a93d0*/  LDL.LU.64 R24, [R1+0x83e8] ;  /* 0x0083e80001187983 */ /* 0x000f2e0000300a00 */
[----:B------:R0:W-:Y:S01]  /*a93e0*/  STL.64 [R1+0x350], R4 ;  /* 0x0003500401007387 */ /* 0x0001e20000100a00 */
[----:B------:R4:W-:Y:S04]  /*a93f0*/  STL.64 [R1+0x358], R6 ;  /* 0x0003580601007387 */ /* 0x0009e80000100a00 */
        /* <DEDUP_REMOVED lines=14> */
[----:B0-----:R-:W2:Y:S01]  /*a94e0*/  LDL.LU.64 R6, [R1+0x83b0] ;  /* 0x0083b00001067983 */ /* 0x001ea20000300a00 */
[----:B------:R-:W4:Y:S02]  /*a94f0*/  LDL.LU.64 R4, [R1+0x83a8] ;  /* 0x0083a80001047983 */ /* 0x000f240000300a00 */
[----:B----4-:R-:W-:Y:S01]  /*a9500*/  HMMA.16816.F32 R16, R16, R4, R24 ;  /* 0x000000041010723c */ /* 0x010fe20000001818 */
[----:B------:R-:W4:Y:S01]  /*a9510*/  LDL.LU.64 R26, [R1+0x83a0] ;  /* 0x0083a000011a7983 */ /* 0x000f220000300a00 */
[----:B------:R-:W4:Y:S11]  /*a9520*/  LDL.LU.64 R24, [R1+0x8398] ;  /* 0x0083980001187983 */ /* 0x000f360000300a00 */
[----:B------:R-:W-:Y:S10]  /*a9530*/  @!UPT UIADD3 URZ, URZ, URZ, URZ ;  /* 0x0000003f3f3ff290 */ /* 0x000ff4000fffe03f */
[----:B------:R0:W-:Y:S01]  /*a9540*/  STL.64 [R1+0x2a0], R16 ;  /* 0x0002a01001007387 */ /* 0x0001e20000100a00 */
[----:B------:R-:W-:Y:S03]  /*a9550*/  STL.64 [R1+0x2a8], R18 ;  /* 0x0002a81201007387 */ /* 0x000fe60000100a00 */
[----:B0-----:R-:W4:Y:S01]  /*a9560*/  LDL.LU.64 R16, [R1+0x8390] ;  /* 0x0083900001107983 */ /* 0x001f220000300a00 */
[----:B--2---:R-:W-:Y:S02]  /*a9570*/  STL.64 [R1+0x8298], R6 ;  /* 0x0082980601007387 */ /* 0x004fe40000100a00 */
[----:B------:R0:W-:Y:S02]  /*a9580*/  STL.64 [R1+0x8290], R4 ;  /* 0x0082900401007387 */ /* 0x0001e40000100a00 */
[----:B0-----:R-:W2:Y:S01]  /*a9590*/  LDL.LU R4, [R1+0x1440] ;  /* 0x0014400001047983 */ /* 0x001ea20000300800 */
[----:B------:R-:W2:Y:S02]  /*a95a0*/  LDL.LU R5, [R1+0x1444] ;  /* 0x0014440001057983 */ /* 0x000ea40000300800 */
[----:B------:R-:W2:Y:S02]  /*a95b0*/  LDL.LU R6, [R1+0x1448] ;  /* 0x0014480001067983 */ /* 0x000ea40000300800 */
[----:B------:R-:W2:Y:S01]  /*a95c0*/  LDL.LU R7, [R1+0x144c] ;  /* 0x00144c0001077983 */ /* 0x000ea20000300800 */
[----:B----4-:R-:W-:Y:S01]  /*a95d0*/  HMMA.16816.F32 R24, R24, R16, R12 ;  /* 0x000000101818723c */ /* 0x010fe2000000180c */
[----:B------:R-:W4:Y:S01]  /*a95e0*/  LDL.LU.64 R14, [R1+0x8388] ;  /* 0x00838800010e7983 */ /* 0x000f220000300a00 */
[----:B------:R-:W4:Y:S11]  /*a95f0*/  LDL.LU.64 R12, [R1+0x8380] ;  /* 0x00838000010c7983 */ /* 0x000f360000300a00 */
[----:B------:R-:W-:Y:S10]  /*a9600*/  @!UPT UIADD3 URZ, URZ, URZ, URZ ;  /* 0x0000003f3f3ff290 */ /* 0x000ff4000fffe03f */
[----:B------:R0:W-:Y:S01]  /*a9610*/  STL.64 [R1+0x250], R24 ;  /* 0x0002501801007387 */ /* 0x0001e20000100a00 */
[----:B------:R-:W-:Y:S03]  /*a9620*/  STL.64 [R1+0x258], R26 ;  /* 0x0002581a01007387 */ /* 0x000fe60000100a00 */
[----:B0-----:R-:W4:Y:S01]  /*a9630*/  LDL.LU.64 R24, [R1+0x8378] ;  /* 0x0083780001187983 */ /* 0x001f220000300a00 */
[----:B------:R0:W-:Y:S03]  /*a9640*/  STL.64 [R1+0x82b8], R16 ;  /* 0x0082b81001007387 */ /* 0x0001e60000100a00 */
[----:B0-----:R-:W4:Y:S01]  /*a9650*/  LDL.LU.64 R16, [R1+0x680] ;  /* 0x0006800001107983 */ /* 0x001f220000300a00 */
[----:B------:R-:W4:Y:S02]  /*a9660*/  LDL.LU.64 R18, [R1+0x688] ;  /* 0x0006880001127983 */ /* 0x000f240000300a00 */
[C---:B----4-:R-:W-:Y:S11]  /*a9670*/  HMMA.16816.F32 R12, R16.reuse, R24, R12 ;  /* 0x00000018100c723c */ /* 0x050ff6000000180c */
[----:B------:R-:W-:Y:S11]  /*a9680*/  @!UPT UIADD3 URZ, URZ, URZ, URZ ;  /* 0x0000003f3f3ff290 */ /* 0x000ff6000fffe03f */
[----:B------:R-:W-:Y:S01]  /*a9690*/  @!UPT UIADD3 URZ, URZ, URZ, URZ ;  /* 0x0000003f3f3ff290 */ /* 0x000fe2000fffe03f */
        /* <DEDUP_REMOVED lines=20> */
[----:B------:R-:W-:Y:S01]  /*a97e0*/  IMAD.MOV.U32 R3, RZ, RZ, R21 ;  /* 0x000000ffff037224 */ /* 0x000fe200078e0015 */
[----:B0-----:R-:W4:Y:S01]  /*a97f0*/  LDL.LU R12, [R1+0x1400] ;  /* 0x00140000010c7983 */ /* 0x001f220000300800 */
[----:B------:R-:W4:Y:S02]  /*a9800*/  LDL.LU R13, [R1+0x1404] ;  /* 0x00140400010d7983 */ /* 0x000f240000300800 */
[----:B------:R-:W4:Y:S02]  /*a9810*/  LDL.LU R14, [R1+0x1408] ;  /* 0x00140800010e7983 */ /* 0x000f240000300800 */
[----:B------:R-:W4:Y:S01]  /*a9820*/  LDL.LU R15, [R1+0x140c] ;  /* 0x00140c00010f7983 */ /* 0x000f220000300800 */
[C---:B---3--:R-:W-:Y:S11]  /*a9830*/  HMMA.16816.F32 R8, R16.reuse, R20, R8 ;  /* 0x000000141008723c */ /* 0x048ff60000001808 */
[----:B------:R-:W-:Y:S11]  /*a9840*/  @!UPT UIADD3 URZ, URZ, URZ, URZ ;  /* 0x0000003f3f3ff290 */ /* 0x000ff6000fffe03f */
[----:B------:R-:W-:Y:S01]  /*a9850*/  @!UPT UIADD3 URZ, URZ, URZ, URZ ;  /* 0x0000003f3f3ff290 */ /* 0x000fe2000fffe03f */
[----:B------:R0:W-:Y:S01]  /*a9860*/  STL.64 [R1+0x2e0], R8 ;  /* 0x0002e00801007387 */ /* 0x0001e20000100a00 */
[----:B------:R1:W-:Y:S03]  /*a9870*/  STL.64 [R1+0x2e8], R10 ;  /* 0x0002e80a01007387 */ /* 0x0003e60000100a00 */
[----:B0-----:R-:W3:Y:S01]  /*a9880*/  LDL.LU.64 R8, [R1+0x8340] ;  /* 0x0083400001087983 */ /* 0x001ee20000300a00 */
[----:B-1----:R-:W-:Y:S02]  /*a9890*/  IMAD.MOV.U32 R10, RZ, RZ, R20 ;  /* 0x000000ffff0a7224 */ /* 0x002fe400078e0014 */
[----:B------:R-:W4:Y:S02]  /*a98a0*/  LDL.LU.64 R20, [R1+0x8338] ;  /* 0x0083380001147983 */ /* 0x000f240000300a00 */
[C---:B----4-:R-:W-:Y:S01]  /*a98b0*/  HMMA.16816.F32 R12, R16.reuse, R20, R12 ;  /* 0x00000014100c723c */ /* 0x050fe2000000180c */
[----:B------:R-:W-:Y:S11]  /*a98c0*/  IMAD.MOV.U32 R11, RZ, RZ, R21 ;  /* 0x000000ffff0b7224 */ /* 0x000ff600078e0015 */
[----:B------:R-:W-:Y:S11]  /*a98d0*/  @!UPT UIADD3 URZ, URZ, URZ, URZ ;  /* 0x0000003f3f3ff290 */ /* 0x000ff6000fffe03f */
[----:B------:R0:W-:Y:S01]  /*a98e0*/  STL.64 [R1+0x9c0], R12 ;  /* 0x0009c00c01007387 */ /* 0x0001e20000100a00 */
[----:B------:R-:W-:Y:S02]  /*a98f0*/  STL.64 [R1+0x9c8], R14 ;  /* 0x0009c80e01007387 */ /* 0x000fe40000100a00 */
[----:B------:R-:W4:Y:S02]  /*a9900*/  LDL.LU.64 R22, [R1+0x8330] ;  /* 0x0083300001167983 */ /* 0x000f240000300a00 */
[----:B0-----:R-:W-:Y:S02]  /*a9910*/  IMAD.MOV.U32 R12, RZ, RZ, R20 ;  /* 0x000000ffff0c7224 */ /* 0x001fe400078e0014 */
[----:B------:R-:W4:Y:S01]  /*a9920*/  LDL.LU.64 R20, [R1+0x8328] ;  /* 0x0083280001147983 */ /* 0x000f220000300a00 */
[----:B------:R-:W-:Y:S02]  /*a9930*/  STL.64 [R1+0x8308], R10 ;  /* 0x0083080a01007387 */ /* 0x000fe40000100a00 */
[----:B---3--:R0:W-:Y:S02]  /*a9940*/  STL.64 [R1+0x8300], R8 ;  /* 0x0083000801007387 */ /* 0x0081e40000100a00 */
[----:B0-----:R-:W4:Y:S02]  /*a9950*/  LDL.64 R8, [R1+0x130] ;  /* 0x0001300001087983 */ /* 0x001f240000100a00 */
[C---:B----4-:R-:W-:Y:S11]  /*a9960*/  HMMA.16816.F32 R20, R16.reuse, R8, R20 ;  /* 0x000000081014723c */ /* 0x050ff60000001814 */
[----:B------:R-:W-:Y:S11]  /*a9970*/  @!UPT UIADD3 URZ, URZ, URZ, URZ ;  /* 0x0000003f3f3ff290 */ /* 0x000ff6000fffe03f */
[----:B------:R-:W-:Y:S01]  /*a9980*/  @!UPT UIADD3 URZ, URZ, URZ, URZ ;  /* 0x0000003f3f3ff290 */ /* 0x000fe2000fffe03f */
[----:B------:R0:W-:Y:S01]  /*a9990*/  STL.64 [R1+0xa40], R20 ;  /* 0x000a401401007387 */ /* 0x0001e20000100a00 */
[----:B------:R-:W-:Y:S03]  /*a99a0*/  STL.64 [R1+0xa48], R22 ;  /* 0x000a481601007387 */ /* 0x000fe60000100a00 */
[----:B0-----:R-:W2:Y:S02]  /*a99b0*/  LDL.LU.64 R20, [R1+0x8320] ;  /* 0x0083200001147983 */ /* 0x001ea40000300a00 */
[----:B--2---:R-:W-:Y:S01]  /*a99c0*/  HMMA.16816.F32 R4, R16, R20, R4 ;  /* 0x000000141004723c */ /* 0x004fe20000001804 */
[----:B------:R-:W-:Y:S11]  /*a99d0*/  IMAD.MOV.U32 R26, RZ, RZ, R20 ;  /* 0x000000ffff1a7224 */ /* 0x000ff600078e0014 */
[----:B------:R-:W-:Y:S11]  /*a99e0*/  @!UPT UIADD3 URZ, URZ, URZ, URZ ;  /* 0x0000003f3f3ff290 */ /* 0x000ff6000fffe03f */
[----:B------:R0:W-:Y:S01]  /*a99f0*/  STL.64 [R1+0xa70], R4 ;  /* 0x000a700401007387 */ /* 0x0001e20000100a00 */
[----:B------:R1:W-:Y:S02]  /*a9a00*/  STL.64 [R1+0xa78], R6 ;  /* 0x000a780601007387 */ /* 0x0003e40000100a00 */
[----:B------:R-:W-:Y:S02]  /*a9a10*/  STL [R1+0x8318], R26 ;  /* 0x0083181a01007387 */ /* 0x000fe40000100800 */
[----:B------:R-:W-:Y:S01]  /*a9a20*/  STL.64 [R1+0x8310], R24 ;  /* 0x0083101801007387 */ /* 0x000fe20000100a00 */
[----:B0-----:R-:W2:Y:S01]  /*a9a30*/  LDL.64 R4, [R1+0xb0] ;  /* 0x0000b00001047983 */ /* 0x001ea20000100a00 */
[----:B------:R-:W-:Y:S02]  /*a9a40*/  IMAD.MOV.U32 R14, RZ, RZ, R8 ;  /* 0x000000ffff0e7224 */ /* 0x000fe400078e0008 */
[----:B------:R-:W-:Y:S02]  /*a9a50*/  IMAD.MOV.U32 R15, RZ, RZ, R21 ;  /* 0x000000ffff0f7224 */ /* 0x000fe400078e0015 */
[----:B------:R-:W-:-:S02]  /*a9a60*/  IMAD.MOV.U32 R13, RZ, RZ, R9 ;  /* 0x000000ffff0d7224 */ /* 0x000fc400078e0009 */
[----:B------:R-:W-:Y:S02]  /*a9a70*/  IMAD.MOV.U32 R11, RZ, RZ, R16 ;  /* 0x000000ffff0b7224 */ /* 0x000fe400078e0010 */
[----:B------:R-:W-:Y:S02]  /*a9a80*/  IMAD.MOV.U32 R10, RZ, RZ, R17 ;  /* 0x000000ffff0a7224 */ /* 0x000fe400078e0011 */
[----:B-1----:R-:W-:Y:S02]  /*a9a90*/  IMAD.MOV.U32 R7, RZ, RZ, R18 ;  /* 0x000000ffff077224 */ /* 0x002fe400078e0012 */
[----:B------:R-:W-:Y:S01]  /*a9aa0*/  IMAD.MOV.U32 R6, RZ, RZ, R19 ;  /* 0x000000ffff067224 */ /* 0x000fe200078e0013 */
[----:B--2---:R-:W-:Y:S01]  /*a9ab0*/  STL.64 [R1+0x82b0], R4 ;  /* 0x0082b00401007387 */ /* 0x004fe20000100a00 */
[----:B------:R-:W-:Y:S02]  /*a9ac0*/  STL.64 [R1+0x8268], R14 ;  /* 0x0082680e01007387 */ /* 0x000fe40000100a00 */
[----:B------:R0:W-:Y:S02]  /*a9ad0*/  STL.64 [R1+0x8260], R12 ;  /* 0x0082600c01007387 */ /* 0x0001e40000100a00 */
[----:B0-----:R-:W2:Y:S01]  /*a9ae0*/  LDL.LU R12, [R1+0x14d0] ;  /* 0x0014d000010c7983 */ /* 0x001ea20000300800 */
[----:B------:R-:W2:Y:S02]  /*a9af0*/  LDL.LU R13, [R1+0x14d4] ;  /* 0x0014d400010d7983 */ /* 0x000ea40000300800 */
[----:B------:R-:W3:Y:S02]  /*a9b00*/  LDL.LU R14, [R1+0x14d8] ;  /* 0x0014d800010e7983 */ /* 0x000ee40000300800 */
[----:B------:R-:W3:Y:S01]  /*a9b10*/  LDL.LU R15, [R1+0x14dc] ;  /* 0x0014dc00010f7983 */ /* 0x000ee20000300800 */
[----:B------:R-:W4:Y:S01]  /*a9b20*/  LDL.LU R24, [R1+0x1450] ;  /* 0x0014500001187983 */ /* 0x000f220000300800 */
[----:B------:R-:W4:Y:S02]  /*a9b30*/  LDL.LU R25, [R1+0x1454] ;  /* 0x0014540001197983 */ /* 0x000f240000300800 */
[----:B------:R-:W4:Y:S02]  /*a9b40*/  LDL.LU R26, [R1+0x1458] ;  /* 0x00145800011a7983 */ /* 0x000f240000300800 */
[----:B------:R-:W4:Y:S01]  /*a9b50*/  LDL.LU R27, [R1+0x145c] ;  /* 0x00145c00011b7983 */ /* 0x000f220000300800 */
[----:B------:R-:W4:Y:S01]  /*a9b60*/  LDL.64 R8, [R1+0x110] ;  /* 0x0001100001087983 */ /* 0x000f220000100a00 */
[----:B------:R-:W2:Y:S02]  /*a9b70*/  LDL.LU R16, [R1+0x14a0] ;  /* 0x0014a00001107983 */ /* 0x000ea40000300800 */
[----:B------:R-:W2:Y:S02]  /*a9b80*/  LDL.LU R17, [R1+0x14a4] ;  /* 0x0014a40001117983 */ /* 0x000ea40000300800 */
[----:B------:R-:W2:Y:S01]  /*a9b90*/  LDL.LU R18, [R1+0x14a8] ;  /* 0x0014a80001127983 */ /* 0x000ea20000300800 */
[----:B------:R-:W2:Y:S01]  /*a9ba0*/  LDL.LU R19, [R1+0x14ac] ;  /* 0x0014ac0001137983 */ /* 0x000ea20000300800 */
[----:B------:R-:W2:Y:S03]  /*a9bb0*/  LDL.64 R20, [R1+0xf0] ;  /* 0x0000f00001147983 */ /* 0x000ea60000100a00 */
[----:B--2---:R0:W-:Y:S04]  /*a9bc0*/  STL.64 [R1+0x82f8], R20 ;  /* 0x0082f81401007387 */ /* 0x0041e80000100a00 */
[----:B0-----:R-:W2:Y:S01]  /*a9bd0*/  LDL.LU R20, [R1+0x1460] ;  /* 0x0014600001147983 */ /* 0x001ea20000300800 */
[----:B------:R-:W2:Y:S02]  /*a9be0*/  LDL.LU R21, [R1+0x1464] ;  /* 0x0014640001157983 */ /* 0x000ea40000300800 */
[----:B------:R-:W2:Y:S02]  /*a9bf0*/  LDL.LU R22, [R1+0x1468] ;  /* 0x0014680001167983 */ /* 0x000ea40000300800 */
[----:B------:R-:W2:Y:S01]  /*a9c00*/  LDL.LU R23, [R1+0x146c] ;  /* 0x00146c0001177983 */ /* 0x000ea20000300800 */
[----:B------:R-:W-:Y:S01]  /*a9c10*/  STL.64 [R1+0x82c8], R18 ;  /* 0x0082c81201007387 */ /* 0x000fe20000100a00 */
[----:B------:R0:W-:Y:S03]  /*a9c20*/  STL.64 [R1+0x82c0], R16 ;  /* 0x0082c01001007387 */ /* 0x0001e60000100a00 */
[----:B0-----:R-:W2:Y:S04]  /*a9c30*/  LDL.64 R16, [R1+0xd0] ;  /* 0x0000d00001107983 */ /* 0x001ea80000100a00 */
[----:B--2---:R0:W-:Y:S04]  /*a9c40*/  STL.64 [R1+0x82d0], R16 ;  /* 0x0082d01001007387 */ /* 0x0041e80000100a00 */
        /* <DEDUP_REMOVED lines=10> */
[----:B------:R-:W2:Y:S01]  /*a9cf0*/  LDL.64 R4, [R1+0xc0] ;  /* 0x0000c00001047983 */ /* 0x000ea20000100a00 */
[----:B---3--:R0:W-:Y:S02]  /*a9d00*/  STL.64 [R1+0x8278], R14 ;  /* 0x0082780e01007387 */ /* 0x0081e40000100a00 */
[----:B------:R1:W-:Y:S02]  /*a9d10*/  STL.64 [R1+0x8270], R12 ;  /* 0x0082700c01007387 */ /* 0x0003e40000100a00 */
[----:B0-----:R-:W-:-:S02]  /*a9d20*/  IMAD.MOV.U32 R14, RZ, RZ, R7 ;  /* 0x000000ffff0e7224 */ /* 0x001fc400078e0007 */
[----:B-1----:R-:W-:Y:S02]  /*a9d30*/  IMAD.MOV.U32 R12, RZ, RZ, R11 ;  /* 0x000000ffff0c7224 */ /* 0x002fe400078e000b */
[----:B------:R-:W-:Y:S02]  /*a9d40*/  IMAD.MOV.U32 R13, RZ, RZ, R10 ;  /* 0x000000ffff0d7224 */ /* 0x000fe400078e000a */
[----:B------:R-:W-:-:S07]  /*a9d50*/  IMAD.MOV.U32 R15, RZ, RZ, R6 ;  /* 0x000000ffff0f7224 */ /* 0x000fce00078e0006 */
[C---:B----4-:R-:W-:Y:S11]  /*a9d60*/  HMMA.16816.F32 R24, R12.reuse, R8, R24 ;  /* 0x000000080c18723c */ /* 0x050ff60000001818 */
[----:B------:R-:W-:Y:S11]  /*a9d70*/  @!UPT UIADD3 URZ, URZ, URZ, URZ ;  /* 0x0000003f3f3ff290 */ /* 0x000ff6000fffe03f */
[----:B------:R-:W-:Y:S01]  /*a9d80*/  @!UPT UIADD3 URZ, URZ, URZ, URZ ;  /* 0x0000003f3f3ff290 */ /* 0x000fe2000fffe03f */
[----:B------:R-:W-:Y:S01]  /*a9d90*/  STL.64 [R1+0xa90], R24 ;  /* 0x000a901801007387 */ /* 0x000fe20000100a00 */
[----:B------:R0:W-:Y:S03]  /*a9da0*/  STL.64 [R1+0xa98], R26 ;  /* 0x000a981a01007387 */ /* 0x0001e60000100a00 */
[----:B0-----:R-:W3:Y:S01]  /*a9db0*/  LDL.LU R26, [R1+0x8318] ;  /* 0x00831800011a7983 */ /* 0x001ee20000300800 */
[----:B------:R-:W4:Y:S02]  /*a9dc0*/  LDL.LU.64 R24, [R1+0x8310] ;  /* 0x0083100001187983 */ /* 0x000f240000300a00 */
[----:B------:R-:W-:Y:S02]  /*a9dd0*/  IMAD.MOV.U32 R28, RZ, RZ, R8 ;  /* 0x000000ffff1c7224 */ /* 0x000fe400078e0008 */
[----:B------:R-:W-:Y:S01]  /*a9de0*/  IMAD.MOV.U32 R27, RZ, RZ, R9 ;  /* 0x000000ffff1b7224 */ /* 0x000fe200078e0009 */
[----:B------:R-:W2:Y:S01]  /*a9df0*/  LDL.LU.64 R10, [R1+0x8308] ;  /* 0x00830800010a7983 */ /* 0x000ea20000300a00 */
[----:B------:R-:W2:Y:S03]  /*a9e00*/  LDL.LU.64 R8, [R1+0x8300] ;  /* 0x0083000001087983 */ /* 0x000ea60000300a00 */
[----:B---3--:R-:W-:Y:S01]  /*a9e10*/  STL.64 [R1+0x8288], R26 ;  /* 0x0082881a01007387 */ /* 0x008fe20000100a00 */
[----:B----4-:R0:W-:Y:S03]  /*a9e20*/  STL.64 [R1+0x8280], R24 ;  /* 0x0082801801007387 */ /* 0x0101e60000100a00 */
        /* <DEDUP_REMOVED lines=9> */
[----:B------:R-:W2:Y:S02]  /*a9ec0*/  LDL.LU R26, [R1+0x14c8] ;  /* 0x0014c800011a7983 */ /* 0x000ea40000300800 */
[----:B------:R-:W2:Y:S11]  /*a9ed0*/  LDL.LU R27, [R1+0x14cc] ;  /* 0x0014cc00011b7983 */ /* 0x000eb60000300800 */
[----:B------:R-:W-:Y:S02]  /*a9ee0*/  @!UPT UIADD3 URZ, URZ, URZ, URZ ;  /* 0x0000003f3f3ff290 */ /* 0x000fe4000fffe03f */
[----:B------:R0:W-:Y:S01]  /*a9ef0*/  STL.64 [R1+0xab0], R20 ;  /* 0x000ab01401007387 */ /* 0x0001e20000100a00 */
[----:B------:R-:W-:Y:S03]  /*a9f00*/  STL.64 [R1+0xab8], R22 ;  /* 0x000ab81601007387 */ /* 0x000fe60000100a00 */
        /* <DEDUP_REMOVED lines=10> */
[----:B------:R-:W4:Y:S02]  /*a9fb0*/  LDL.LU.64 R22, [R1+0x82e0] ;  /* 0x0082e00001167983 */ /* 0x000f240000300a00 */
[----:B------:R-:W3:Y:S02]  /*a9fc0*/  LDL.LU.64 R20, [R1+0x82d8] ;  /* 0x0082d80001147983 */ /* 0x000ee40000300a00 */
[C---:B---3--:R-:W-:Y:S11]  /*a9fd0*/  HMMA.16816.F32 R16, R12.reuse, R20, R16 ;  /* 0x000000140c10723c */ /* 0x048ff60000001810 */
[----:B------:R-:W-:Y:S11]  /*a9fe0*/  @!UPT UIADD3 URZ, URZ, URZ, URZ ;  /* 0x0000003f3f3ff290 */ /* 0x000ff6000fffe03f */
[----:B------:R-:W-:Y:S01]  /*a9ff0*/  @!UPT UIADD3 URZ, URZ, URZ, URZ ;  /* 0x0000003f3f3ff290 */ /* 0x000fe2000fffe03f */
[----:B------:R0:W-:Y:S01]  /*aa000*/  STL.64 [R1+0xaf0], R16 ;  /* 0x000af01001007387 */ /* 0x0001e20000100a00 */
[----:B------:R-:W-:Y:S03]  /*aa010*/  STL.64 [R1+0xaf8], R18 ;  /* 0x000af81201007387 */ /* 0x000fe60000100a00 */
[----:B0-----:R-:W3:Y:S01]  /*aa020*/  LDL.LU.64 R16, [R1+0x82d0] ;  /* 0x0082d00001107983 */ /* 0x001ee20000300a00 */
[----:B----4-:R-:W-:Y:S02]  /*aa030*/  STL.64 [R1+0x8190], R22 ;  /* 0x0081901601007387 */ /* 0x010fe40000100a00 */
[----:B------:R0:W-:Y:S02]  /*aa040*/  STL.64 [R1+0x8188], R20 ;  /* 0x0081881401007387 */ /* 0x0001e40000100a00 */
[----:B0-----:R-:W3:Y:S01]  /*aa050*/  LDL.LU R20, [R1+0x1490] ;  /* 0x0014900001147983 */ /* 0x001ee20000300800 */
[----:B------:R-:W3:Y:S02]  /*aa060*/  LDL.LU R21, [R1+0x1494] ;  /* 0x0014940001157983 */ /* 0x000ee40000300800 */
[----:B------:R-:W3:Y:S02]  /*aa070*/  LDL.LU R22, [R1+0x1498] ;  /* 0x0014980001167983 */ /* 0x000ee40000300800 */
[----:B------:R-:W3:Y:S02]  /*aa080*/  LDL.LU R23, [R1+0x149c] ;  /* 0x00149c0001177983 */ /* 0x000ee40000300800 */
[C---:B---3--:R-:W-:Y:S11]  /*aa090*/  HMMA.16816.F32 R20, R12.reuse, R16, R20 ;  /* 0x000000100c14723c */ /* 0x048ff60000001814 */
[----:B------:R-:W-:Y:S11]  /*aa0a0*/  @!UPT UIADD3 URZ, URZ, URZ, URZ ;  /* 0x0000003f3f3ff290 */ /* 0x000ff6000fffe03f */
[----:B------:R-:W-:Y:S01]  /*aa0b0*/  @!UPT UIADD3 URZ, URZ, URZ, URZ ;  /* 0x0000003f3f3ff290 */ /* 0x000fe2000fffe03f */
[----:B------:R0:W-:Y:S01]  /*aa0c0*/  STL.64 [R1+0xb10], R20 ;  /* 0x000b101401007387 */ /* 0x0001e20000100a00 */
[----:B------:R-:W-:Y:S02]  /*aa0d0*/  STL.64 [R1+0xb18], R22 ;  /* 0x000b181601007387 */ /* 0x000fe40000100a00 */
[----:B------:R-:W3:Y:S02]  /*aa0e0*/  LDL.LU.64 R18, [R1+0x82c8] ;  /* 0x0082c80001127983 */ /* 0x000ee40000300a00 */
[----:B0-----:R-:W-:Y:S02]  /*aa0f0*/  IMAD.MOV.U32 R21, RZ, RZ, R16 ;  /* 0x000000ffff157224 */ /* 0x001fe400078e0010 */
[----:B------:R-:W-:Y:S02]  /*aa100*/  IMAD.MOV.U32 R20, RZ, RZ, R17 ;  /* 0x000000ffff147224 */ /* 0x000fe400078e0011 */
[----:B------:R-:W3:Y:S02]  /*aa110*/  LDL.LU.64 R16, [R1+0x82c0] ;  /* 0x0082c00001107983 */ /* 0x000ee40000300a00 */
        /* <DEDUP_REMOVED lines=17> */
[----:B------:R-:W4:Y:S02]  /*aa230*/  LDL.LU.64 R6, [R1+0x8298] ;  /* 0x0082980001067983 */ /* 0x000f240000300a00 */
[----:B------:R-:W2:Y:S02]  /*aa240*/  LDL.LU.64 R4, [R1+0x8290] ;  /* 0x0082900001047983 */ /* 0x000ea40000300a00 */
[----:B--2---:R-:W-:Y:S01]  /*aa250*/  HMMA.16816.F32 R12, R12, R4, R24 ;  /* 0x000000040c0c723c */ /* 0x004fe20000001818 */
[----:B------:R-:W2:Y:S01]  /*aa260*/  LDL.LU.64 R26, [R1+0x8288] ;  /* 0x00828800011a7983 */ /* 0x000ea20000300a00 */
[----:B------:R-:W2:Y:S11]  /*aa270*/  LDL.LU.64 R24, [R1+0x8280] ;  /* 0x0082800001187983 */ /* 0x000eb60000300a00 */
[----:B------:R-:W-:Y:S10]  /*aa280*/  @!UPT UIADD3 URZ, URZ, URZ, URZ ;  /* 0x0000003f3f3ff290 */ /* 0x000ff4000fffe03f */
[----:B------:R-:W-:Y:S01]  /*aa290*/  STL.64 [R1+0x680], R12 ;  /* 0x0006800c01007387 */ /* 0x000fe20000100a00 */
[----:B------:R0:W-:Y:S03]  /*aa2a0*/  STL.64 [R1+0x688], R14 ;  /* 0x0006880e01007387 */ /* 0x0001e60000100a00 */
[----:B0-----:R-:W3:Y:S01]  /*aa2b0*/  LDL.LU.64 R14, [R1+0x8278] ;  /* 0x00827800010e7983 */ /* 0x001ee20000300a00 */
[----:B------:R-:W3:Y:S02]  /*aa2c0*/  LDL.LU.64 R12, [R1+0x8270] ;  /* 0x00827000010c7983 */ /* 0x000ee40000300a00 */
[----:B----4-:R-:W-:Y:S02]  /*aa2d0*/  STL.64 [R1+0x8140], R6 ;  /* 0x0081400601007387 */ /* 0x010fe40000100a00 */
[----:B------:R0:W-:Y:S02]  /*aa2e0*/  STL.64 [R1+0x8138], R4 ;  /* 0x0081380401007387 */ /* 0x0001e40000100a00 */
[----:B0-----:R-:W-:-:S02]  /*aa2f0*/  IMAD.MOV.U32 R4, RZ, RZ, R23 ;  /* 0x000000ffff047224 */ /* 0x001fc400078e0017 */
[----:B------:R-:W-:-:S05]  /*aa300*/  IMAD.MOV.U32 R5, RZ, RZ, R22 ;  /* 0x000000ffff057224 */ /* 0x000fca00078e0016 */
[----:B------:R0:W-:Y:S01]  /*aa310*/  STL.64 [R1+0x8150], R4 ;  /* 0x0081500401007387 */ /* 0x0001e20000100a00 */
[----:B------:R-:W3:Y:S02]  /*aa320*/  LDL R6, [R1+0x538] ;  /* 0x0005380001067983 */ /* 0x000ee40000100800 */
[----:B------:R-:W3:Y:S01]  /*aa330*/  LDL R7, [R1+0x53c] ;  /* 0x00053c0001077983 */ /* 0x000ee20000100800 */
[----:B0-----:R-:W3:Y:S04]  /*aa340*/  LDL R4, [R1+0x530] ;  /* 0x0005300001047983 */ /* 0x001ee80000100800 */
[----:B------:R-:W3:Y:S02]  /*aa350*/  LDL R5, [R1+0x534] ;  /* 0x0005340001057983 */ /* 0x000ee40000100800 */
[----:B---3--:R-:W-:Y:S02]  /*aa360*/  HMMA.16816.F32 R4, R4, R16, R12 ;  /* 0x000000100404723c */ /* 0x008fe4000000180c */
[----:B------:R-:W3:Y:S01]  /*aa370*/  LDL.LU.64 R14, [R1+0x8268] ;  /* 0x00826800010e7983 */ /* 0x000ee20000300a00 */
[----:B------:R-:W4:Y:S11]  /*aa380*/  LDL.LU.64 R12, [R1+0x8260] ;  /* 0x00826000010c7983 */ /* 0x000f360000300a00 */
[----:B------:R-:W-:Y:S09]  /*aa390*/  @!UPT UIADD3 URZ, URZ, URZ, URZ ;  /* 0x0000003f3f3ff290 */ /* 0x000ff2000fffe03f */
[----:B------:R0:W-:Y:S01]  /*aa3a0*/  STL.64 [R1+0xb40], R4 ;  /* 0x000b400401007387 */ /* 0x0001e20000100a00 */
[----:B------:R-:W-:Y:S02]  /*aa3b0*/  STL.64 [R1+0xb48], R6 ;  /* 0x000b480601007387 */ /* 0x000fe40000100a00 */
[----:B0-----:R-:W-:Y:S02]  /*aa3c0*/  IMAD.MOV.U32 R4, RZ, RZ, R19 ;  /* 0x000000ffff047224 */ /* 0x001fe400078e0013 */
[----:B------:R-:W-:-:S05]  /*aa3d0*/  IMAD.MOV.U32 R5, RZ, RZ, R18 ;  /* 0x000000ffff057224 */ /* 0x000fca00078e0012 */
[----:B------:R0:W-:Y:S01]  /*aa3e0*/  STL.64 [R1+0x8168], R4 ;  /* 0x0081680401007387 */ /* 0x0001e20000100a00 */
[----:B------:R1:W-:Y:S02]  /*aa3f0*/  STL.64 [R1+0x8148], R16 ;  /* 0x0081481001007387 */ /* 0x0003e40000100a00 */
[----:B0-----:R-:W-:Y:S02]  /*aa400*/  IMAD.MOV.U32 R4, RZ, RZ, R21 ;  /* 0x000000ffff047224 */ /* 0x001fe400078e0015 */
[----:B------:R-:W-:Y:S01]  /*aa410*/  IMAD.MOV.U32 R5, RZ, RZ, R20 ;  /* 0x000000ffff057224 */ /* 0x000fe200078e0014 */
[----:B-1----:R-:W3:Y:S01]  /*aa420*/  LDL.LU R16, [R1+0x1730] ;  /* 0x0017300001107983 */ /* 0x002ee20000300800 */
[----:B------:R-:W3:Y:S02]  /*aa430*/  LDL.LU R17, [R1+0x1734] ;  /* 0x0017340001117983 */ /* 0x000ee40000300800 */
[----:B------:R-:W3:Y:S02]  /*aa440*/  LDL.LU R18, [R1+0x1738] ;  /* 0x0017380001127983 */ /* 0x000ee40000300800 */
[----:B------:R-:W3:Y:S01]  /*aa450*/  LDL.LU R19, [R1+0x173c] ;  /* 0x00173c0001137983 */ /* 0x000ee20000300800 */
[----:B------:R0:W-:Y:S04]  /*aa460*/  STL.64 [R1+0x8180], R4 ;  /* 0x0081800401007387 */ /* 0x0001e80000100a00 */
[----:B0-----:R-:W3:Y:S01]  /*aa470*/  LDL.LU R4, [R1+0x15b0] ;  /* 0x0015b00001047983 */ /* 0x001ee20000300800 */
[----:B------:R-:W3:Y:S02]  /*aa480*/  LDL.LU R5, [R1+0x15b4] ;  /* 0x0015b40001057983 */ /* 0x000ee40000300800 */
[----:B------:R-:W3:Y:S02]  /*aa490*/  LDL.LU R6, [R1+0x15b8] ;  /* 0x0015b80001067983 */ /* 0x000ee40000300800 */
[----:B------:R-:W3:Y:S02]  /*aa4a0*/  LDL.LU R7, [R1+0x15bc] ;  /* 0x0015bc0001077983 */ /* 0x000ee40000300800 */
[----:B------:R-:W-:-:S02]  /*aa4b0*/  IMAD.MOV.U32 R20, RZ, RZ, R9 ;  /* 0x000000ffff147224 */ /* 0x000fc400078e0009 */
[----:B------:R-:W-:Y:S02]  /*aa4c0*/  IMAD.MOV.U32 R21, RZ, RZ, R8 ;  /* 0x000000ffff157224 */ /* 0x000fe400078e0008 */
[----:B------:R-:W-:Y:S02]  /*aa4d0*/  IMAD.MOV.U32 R8, RZ, RZ, R28 ;  /* 0x000000ffff087224 */ /* 0x000fe400078e001c */
[----:B--2---:R-:W-:Y:S01]  /*aa4e0*/  IMAD.MOV.U32 R9, RZ, RZ, R27 ;  /* 0x000000ffff097224 */ /* 0x004fe200078e001b */
[----:B---3--:R-:W-:Y:S01]  /*aa4f0*/  STL.64 [R1+0x81a0], R6 ;  /* 0x0081a00601007387 */ /* 0x008fe20000100a00 */
        /* <DEDUP_REMOVED lines=29> */
[----:B------:R-:W-:Y:S01]  /*aa6d0*/  IMAD.MOV.U32 R9, RZ, RZ, R3 ;  /* 0x000000ffff097224 */ /* 0x000fe200078e0003 */
[----:B---3--:R-:W-:Y:S01]  /*aa6e0*/  STL.64 [R1+0x81f0], R22 ;  /* 0x0081f01601007387 */ /* 0x008fe20000100a00 */
[----:B--2---:R0:W-:Y:S03]  /*aa6f0*/  STL.64 [R1+0x81e8], R20 ;  /* 0x0081e81401007387 */ /* 0x0041e60000100a00 */
        /* <DEDUP_REMOVED lines=9> */
[----:B------:R-:W-:-:S02]  /*aa790*/  IMAD.MOV.U32 R12, RZ, RZ, R2 ;  /* 0x000000ffff0c7224 */ /* 0x000fc400078e0002 */
[----:B------:R-:W-:Y:S01]  /*aa7a0*/  IMAD.MOV.U32 R13, RZ, RZ, R0 ;  /* 0x000000ffff0d7224 */ /* 0x000fe200078e0000 */
[----:B--2---:R-:W-:Y:S01]  /*aa7b0*/  STL.64 [R1+0x8250], R10 ;  /* 0x0082500a01007387 */ /* 0x004fe20000100a00 */
[----:B----4-:R0:W-:Y:S03]  /*aa7c0*/  STL.64 [R1+0x8248], R8 ;  /* 0x0082480801007387 */ /* 0x0101e60000100a00 */
[----:B------:R1:W-:Y:S01]  /*aa7d0*/  STL.64 [R1+0x8258], R12 ;  /* 0x0082580c01007387 */ /* 0x0003e20000100a00 */
[----:B0-----:R-:W2:Y:S01]  /*aa7e0*/  LDL.LU R8, [R1+0x14f0] ;  /* 0x0014f00001087983 */ /* 0x001ea20000300800 */
[----:B------:R-:W2:Y:S02]  /*aa7f0*/  LDL.LU R9, [R1+0x14f4] ;  /* 0x0014f40001097983 */ /* 0x000ea40000300800 */
[----:B------:R-:W2:Y:S02]  /*aa800*/  LDL.LU R10, [R1+0x14f8] ;  /* 0x0014f800010a7983 */ /* 0x000ea40000300800 */
[----:B------:R-:W2:Y:S01]  /*aa810*/  LDL.LU R11, [R1+0x14fc] ;  /* 0x0014fc00010b7983 */ /* 0x000ea20000300800 */
[----:B-1----:R-:W4:Y:S01]  /*aa820*/  LDL.LU R12, [R1+0x14e0] ;  /* 0x0014e000010c7983 */ /* 0x002f220000300800 */
        /* <DEDUP_REMOVED lines=17> */
[----:B0-----:R-:W4:Y:S01]  /*aa940*/  LDL.LU.64 R20, [R1+0x530] ;  /* 0x0005300001147983 */ /* 0x001f220000300a00 */
[----:B------:R-:W4:Y:S02]  /*aa950*/  LDL.LU.64 R22, [R1+0x538] ;  /* 0x0005380001167983 */ /* 0x000f240000300a00 */
[----:B------:R-:W2:Y:S02]  /*aa960*/  LDL.LU R4, [R1+0x1590] ;  /* 0x0015900001047983 */ /* 0x000ea40000300800 */
[----:B------:R-:W2:Y:S01]  /*aa970*/  LDL.LU R5, [R1+0x1594] ;  /* 0x0015940001057983 */ /* 0x000ea20000300800 */
[----:B------:R-:W2:Y:S01]  /*aa980*/  LDL.LU R6, [R1+0x1598] ;  /* 0x0015980001067983 */ /* 0x000ea20000300800 */
[----:B------:R-:W2:Y:S02]  /*aa990*/  LDL.LU R7, [R1+0x159c] ;  /* 0x00159c0001077983 */ /* 0x000ea40000300800 */
[----:B------:R-:W-:Y:S02]  /*aa9a0*/  STL.64 [R1+0x8160], R18 ;  /* 0x0081601201007387 */ /* 0x000fe40000100a00 */
[----:B------:R0:W-:Y:S02]  /*aa9b0*/  STL.64 [R1+0x8158], R16 ;  /* 0x0081581001007387 */ /* 0x0001e40000100a00 */
[----:B0-----:R-:W3:Y:S01]  /*aa9c0*/  LDL.LU R16, [R1+0x1610] ;  /* 0x0016100001107983 */ /* 0x001ee20000300800 */
[----:B------:R-:W3:Y:S02]  /*aa9d0*/  LDL.LU R17, [R1+0x1614] ;  /* 0x0016140001117983 */ /* 0x000ee40000300800 */
[----:B------:R-:W2:Y:S02]  /*aa9e0*/  LDL.LU R18, [R1+0x1618] ;  /* 0x0016180001127983 */ /* 0x000ea40000300800 */
[----:B------:R-:W2:Y:S01]  /*aa9f0*/  LDL.LU R19, [R1+0x161c] ;  /* 0x00161c0001137983 */ /* 0x000ea20000300800 */
[C---:B----4-:R-:W-:Y:S01]  /*aaa00*/  HMMA.16816.F32 R12, R20.reuse, R24, R12 ;  /* 0x00000018140c723c */ /* 0x050fe2000000180c */
[----:B--2---:R-:W-:Y:S01]  /*aaa10*/  STL.64 [R1+0x8178], R18 ;  /* 0x0081781201007387 */ /* 0x004fe20000100a00 */
[----:B---3--:R0:W-:Y:S03]  /*aaa20*/  STL.64 [R1+0x8170], R16 ;  /* 0x0081701001007387 */ /* 0x0081e60000100a00 */
[----:B0-----:R-:W2:Y:S01]  /*aaa30*/  LDL.LU R16, [R1+0x15e0] ;  /* 0x0015e00001107983 */ /* 0x001ea20000300800 */
[----:B------:R-:W2:Y:S02]  /*aaa40*/  LDL.LU R17, [R1+0x15e4] ;  /* 0x0015e40001117983 */ /* 0x000ea40000300800 */
[----:B------:R-:W2:Y:S02]  /*aaa50*/  LDL.LU R18, [R1+0x15e8] ;  /* 0x0015e80001127983 */ /* 0x000ea40000300800 */
[----:B------:R-:W2:Y:S11]  /*aaa60*/  LDL.LU R19, [R1+0x15ec] ;  /* 0x0015ec0001137983 */ /* 0x000eb60000300800 */
[----:B------:R-:W-:Y:S02]  /*aaa70*/  @!UPT UIADD3 URZ, URZ, URZ, URZ ;  /* 0x0000003f3f3ff290 */ /* 0x000fe4000fffe03f */
[----:B------:R0:W-:Y:S01]  /*aaa80*/  STL.64 [R1+0xb50], R12 ;  /* 0x000b500c01007387 */ /* 0x0001e20000100a00 */
[----:B------:R1:W-:Y:S03]  /*aaa90*/  STL.64 [R1+0xb58], R14 ;  /* 0x000b580e01007387 */ /* 0x0003e60000100a00 */
[----:B0-----:R-:W1:Y:S02]  /*aaaa0*/  LDL.LU.64 R12, [R1+0x8258] ;  /* 0x00825800010c7983 */ /* 0x001e640000300a00 */
[C---:B-1----:R-:W-:Y:S02]  /*aaab0*/  HMMA.16816.F32 R12, R20.reuse, R12, R8 ;  /* 0x0000000c140c723c */ /* 0x042fe40000001808 */
[----:B------:R-:W3:Y:S01]  /*aaac0*/  LDL.LU.64 R10, [R1+0x8250] ;  /* 0x00825000010a7983 */ /* 0x000ee20000300a00 */
[----:B------:R-:W3:Y:S11]  /*aaad0*/  LDL.LU.64 R8, [R1+0x8248] ;  /* 0x0082480001087983 */ /* 0x000ef60000300a00 */
[----:B------:R-:W-:Y:S09]  /*aaae0*/  @!UPT UIADD3 URZ, URZ, URZ, URZ ;  /* 0x0000003f3f3ff290 */ /* 0x000ff2000fffe03f */
[----:B------:R0:W-:Y:S01]  /*aaaf0*/  STL.64 [R1+0xb60], R12 ;  /* 0x000b600c01007387 */ /* 0x0001e20000100a00 */
[----:B------:R-:W-:Y:S03]  /*aab00*/  STL.64 [R1+0xb68], R14 ;  /* 0x000b680e01007387 */ /* 0x000fe60000100a00 */
[----:B0-----:R-:W3:Y:S01]  /*aab10*/  LDL.LU.64 R12, [R1+0x8240] ;  /* 0x00824000010c7983 */ /* 0x001ee20000300a00 */
[----:B------:R-:W-:Y:S02]  /*aab20*/  IMAD.MOV.U32 R2, RZ, RZ, R22 ;  /* 0x000000ffff027224 */ /* 0x000fe400078e0016 */
[----:B------:R-:W-:Y:S02]  /*aab30*/  IMAD.MOV.U32 R0, RZ, RZ, R23 ;  /* 0x000000ffff007224 */ /* 0x000fe400078e0017 */
[----:B------:R-:W-:Y:S01]  /*aab40*/  IMAD.MOV.U32 R3, RZ, RZ, R21 ;  /* 0x000000ffff037224 */ /* 0x000fe200078e0015 */
[----:B---3--:R-:W-:Y:S11]  /*aab50*/  HMMA.16816.F32 R8, R20, R12, R8 ;  /* 0x0000000c1408723c */ /* 0x008ff60000001808 */
[----:B------:R-:W-:Y:S11]  /*aab60*/  @!UPT UIADD3 URZ, URZ, URZ, URZ ;  /* 0x0000003f3f3ff290 */ /* 0x000ff6000fffe03f */
[----:B------:R-:W-:Y:S01]  /*aab70*/  @!UPT UIADD3 URZ, URZ, URZ, URZ ;  /* 0x0000003f3f3ff290 */ /* 0x000fe2000fffe03f */
[----:B------:R0:W-:Y:S01]  /*aab80*/  STL.64 [R1+0xb70], R8 ;  /* 0x000b700801007387 */ /* 0x0001e20000100a00 */
[----:B------:R1:W-:Y:S03]  /*aab90*/  STL.64 [R1+0xb78], R10 ;  /* 0x000b780a01007387 */ /* 0x0003e60000100a00 */
[----:B0-----:R-:W3:Y:S01]  /*aaba0*/  LDL.LU.64 R8, [R1+0x8238] ;  /* 0x0082380001087983 */ /* 0x001ee20000300a00 */
[----:B-1----:R-:W-:Y:S02]  /*aabb0*/  IMAD.MOV.U32 R10, RZ, RZ, R20 ;  /* 0x000000ffff0a7224 */ /* 0x002fe400078e0014 */
[----:B------:R-:W3:Y:S02]  /*aabc0*/  LDL.LU.64 R22, [R1+0x8230] ;  /* 0x0082300001167983 */ /* 0x000ee40000300a00 */
[----:B------:R-:W3:Y:S01]  /*aabd0*/  LDL.LU.64 R20, [R1+0x8228] ;  /* 0x0082280001147983 */ /* 0x000ee20000300a00 */
[----:B------:R0:W-:Y:S01]  /*aabe0*/  STL.64 [R1+0x8118], R12 ;  /* 0x0081180c01007387 */ /* 0x0001e20000100a00 */
[----:B------:R-:W-:-:S02]  /*aabf0*/  IMAD.MOV.U32 R14, RZ, RZ, R2 ;  /* 0x000000ffff0e7224 */ /* 0x000fc400078e0002 */
[----:B------:R-:W-:Y:S02]  /*aac00*/  IMAD.MOV.U32 R15, RZ, RZ, R0 ;  /* 0x000000ffff0f7224 */ /* 0x000fe400078e0000 */
[----:B0-----:R-:W-:Y:S02]  /*aac10*/  IMAD.MOV.U32 R12, RZ, RZ, R10 ;  /* 0x000000ffff0c7224 */ /* 0x001fe400078e000a */
[----:B------:R-:W-:-:S07]  /*aac20*/  IMAD.MOV.U32 R13, RZ, RZ, R3 ;  /* 0x000000ffff0d7224 */ /* 0x000fce00078e0003 */
        /* <DEDUP_REMOVED lines=41> */
[----:B------:R0:W-:Y:S03]  /*aaec0*/  STL.64 [R1+0x8100], R8 ;  /* 0x0081000801007387 */ /* 0x0001e60000100a00 */
        /* <DEDUP_REMOVED lines=15> */
[----:B------:R0:W-:Y:S01]  /*aafc0*/  STL.64 [R1+0xd70], R4 ;  /* 0x000d700401007387 */ /* 0x0001e20000100a00 */
[----:B------:R-:W-:Y:S03]  /*aafd0*/  STL.64 [R1+0xd78], R6 ;  /* 0x000d780601007387 */ /* 0x000fe60000100a00 */
[----:B0-----:R-:W3:Y:S01]  /*aafe0*/  LDL.LU.64 R4, [R1+0x8180] ;  /* 0x0081800001047983 */ /* 0x001ee20000300a00 */
[----:B--2---:R-:W-:Y:S02]  /*aaff0*/  STL.64 [R1+0x80b8], R22 ;  /* 0x0080b81601007387 */ /* 0x004fe40000100a00 */
[----:B------:R0:W-:Y:S02]  /*ab000*/  STL.64 [R1+0x80b0], R20 ;  /* 0x0080b01401007387 */ /* 0x0001e40000100a00 */
[----:B0-----:R-:W2:Y:S01]  /*ab010*/  LDL.LU.64 R20, [R1+0x3e0] ;  /* 0x0003e00001147983 */ /* 0x001ea20000300a00 */
[----:B------:R-:W2:Y:S01]  /*ab020*/  LDL.LU.64 R22, [R1+0x3e8] ;  /* 0x0003e80001167983 */ /* 0x000ea20000300a00 */
        /* <DEDUP_REMOVED lines=15> */
[----:B------:R-:W2:Y:S11]  /*ab120*/  LDL.LU.64 R16, [R1+0x8148] ;  /* 0x0081480001107983 */ /* 0x000eb60000300a00 */
[----:B------:R-:W-:Y:S10]  /*ab130*/  @!UPT UIADD3 URZ, URZ, URZ, URZ ;  /* 0x0000003f3f3ff290 */ /* 0x000ff4000fffe03f */
[----:B------:R-:W-:Y:S01]  /*ab140*/  STL.64 [R1+0xe80], R4 ;  /* 0x000e800401007387 */ /* 0x000fe20000100a00 */
[----:B------:R0:W-:Y:S03]  /*ab150*/  STL.64 [R1+0xe88], R6 ;  /* 0x000e880601007387 */ /* 0x0001e60000100a00 */
[----:B0-----:R-:W3:Y:S01]  /*ab160*/  LDL.LU.64 R6, [R1+0x8140] ;  /* 0x0081400001067983 */ /* 0x001ee20000300a00 */
[----:B------:R-:W4:Y:S02]  /*ab170*/  LDL.LU.64 R4, [R1+0x8138] ;  /* 0x0081380001047983 */ /* 0x000f240000300a00 */
[----:B----4-:R-:W-:Y:S01]  /*ab180*/  HMMA.16816.F32 R8, R12, R4, R8 ;  /* 0x000000040c08723c */ /* 0x010fe20000001808 */
[----:B------:R-:W4:Y:S04]  /*ab190*/  LDL.64 R12, [R1+0x170] ;  /* 0x00017000010c7983 */ /* 0x000f280000100a00 */
[----:B----4-:R0:W-:Y:S11]  /*ab1a0*/  STL.64 [R1+0x8130], R12 ;  /* 0x0081300c01007387 */ /* 0x0101f60000100a00 */
[----:B------:R-:W-:Y:S07]  /*ab1b0*/  @!UPT UIADD3 URZ, URZ, URZ, URZ ;  /* 0x0000003f3f3ff290 */ /* 0x000fee000fffe03f */
[----:B------:R1:W-:Y:S02]  /*ab1c0*/  STL.64 [R1+0x530], R8 ;  /* 0x0005300801007387 */ /* 0x0003e40000100a00 */
[----:B------:R4:W-:Y:S01]  /*ab1d0*/  STL.64 [R1+0x538], R10 ;  /* 0x0005380a01007387 */ /* 0x0009e20000100a00 */
[----:B0-----:R-:W2:Y:S01]  /*ab1e0*/  LDL.LU R12, [R1+0x1700] ;  /* 0x00170000010c7983 */ /* 0x001ea20000300800 */
[----:B------:R-:W2:Y:S02]  /*ab1f0*/  LDL.LU R13, [R1+0x1704] ;  /* 0x00170400010d7983 */ /* 0x000ea40000300800 */
[----:B------:R-:W2:Y:S02]  /*ab200*/  LDL.LU R14, [R1+0x1708] ;  /* 0x00170800010e7983 */ /* 0x000ea40000300800 */
[----:B------:R-:W2:Y:S01]  /*ab210*/  LDL.LU R15, [R1+0x170c] ;  /* 0x00170c00010f7983 */ /* 0x000ea20000300800 */
[----:B-1----:R-:W2:Y:S01]  /*ab220*/  LDL.LU R8, [R1+0x16d0] ;  /* 0x0016d00001087983 */ /* 0x002ea20000300800 */
[----:B------:R-:W2:Y:S02]  /*ab230*/  LDL.LU R9, [R1+0x16d4] ;  /* 0x0016d40001097983 */ /* 0x000ea40000300800 */
[----:B----4-:R-:W4:Y:S02]  /*ab240*/  LDL.LU R10, [R1+0x16d8] ;  /* 0x0016d800010a7983 */ /* 0x010f240000300800 */
        /* <DEDUP_REMOVED lines=18> */
[----:B------:R-:W3:Y:S02]  /*ab370*/  LDL.LU R7, [R1+0x171c] ;  /* 0x00171c0001077983 */ /* 0x000ee40000300800 */
[----:B---3--:R-:W-:Y:S11]  /*ab380*/  HMMA.16816.F32 R4, R20, R16, R4 ;  /* 0x000000101404723c */ /* 0x008ff60000001804 */
[----:B------:R-:W-:Y:S11]  /*ab390*/  @!UPT UIADD3 URZ, URZ, URZ, URZ ;  /* 0x0000003f3f3ff290 */ /* 0x000ff6000fffe03f */
[----:B------:R-:W-:Y:S01]  /*ab3a0*/  @!UPT UIADD3 URZ, URZ, URZ, URZ ;  /* 0x0000003f3f3ff290 */ /* 0x000fe2000fffe03f */
[----:B------:R0:W-:Y:S01]  /*ab3b0*/  STL.64 [R1+0xe90], R4 ;  /* 0x000e900401007387 */ /* 0x0001e20000100a00 */
[----:B------:R-:W-:Y:S03]  /*ab3c0*/  STL.64 [R1+0xe98], R6 ;  /* 0x000e980601007387 */ /* 0x000fe60000100a00 */
[----:B0-----:R-:W3:Y:S04]  /*ab3d0*/  LDL.64 R4, [R1+0x130] ;  /* 0x0001300001047983 */ /* 0x001ee80000100a00 */
[----:B---3--:R0:W-:Y:S04]  /*ab3e0*/  STL.64 [R1+0x80f0], R4 ;  /* 0x0080f00401007387 */ /* 0x0081e80000100a00 */
[----:B0-----:R-:W3:Y:S01]  /*ab3f0*/  LDL.64 R4, [R1+0x140] ;  /* 0x0001400001047983 */ /* 0x001ee20000100a00 */
[----:B------:R-:W-:-:S02]  /*ab400*/  IMAD.MOV.U32 R6, RZ, RZ, R20 ;  /* 0x000000ffff067224 */ /* 0x000fc400078e0014 */
[----:B------:R-:W-:Y:S02]  /*ab410*/  IMAD.MOV.U32 R3, RZ, RZ, R21 ;  /* 0x000000ffff037224 */ /* 0x000fe400078e0015 */
[----:B------:R-:W-:Y:S02]  /*ab420*/  IMAD.MOV.U32 R2, RZ, RZ, R22 ;  /* 0x000000ffff027224 */ /* 0x000fe400078e0016 */
[----:B------:R-:W-:Y:S02]  /*ab430*/  IMAD.MOV.U32 R0, RZ, RZ, R23 ;  /* 0x000000ffff007224 */ /* 0x000fe400078e0017 */
[----:B------:R-:W-:Y:S02]  /*ab440*/  IMAD.MOV.U32 R18, RZ, RZ, R2 ;  /* 0x000000ffff127224 */ /* 0x000fe400078e0002 */
[----:B------:R-:W-:Y:S01]  /*ab450*/  IMAD.MOV.U32 R19, RZ, RZ, R0 ;  /* 0x000000ffff137224 */ /* 0x000fe200078e0000 */
[----:B---3--:R0:W-:Y:S01]  /*ab460*/  STL.64 [R1+0x80f8], R4 ;  /* 0x0080f80401007387 */ /* 0x0081e20000100a00 */
[----:B------:R-:W3:Y:S03]  /*ab470*/  LDL.64 R20, [R1+0x120] ;  /* 0x0001200001147983 */ /* 0x000ee60000100a00 */
[----:B0-----:R-:W4:Y:S01]  /*ab480*/  LDL.64 R4, [R1+0x150] ;  /* 0x0001500001047983 */ /* 0x001f220000100a00 */
[----:B------:R0:W-:Y:S02]  /*ab490*/  STL.64 [R1+0x8050], R16 ;  /* 0x0080501001007387 */ /* 0x0001e40000100a00 */
[----:B0-----:R-:W-:-:S02]  /*ab4a0*/  IMAD.MOV.U32 R16, RZ, RZ, R6 ;  /* 0x000000ffff107224 */ /* 0x001fc400078e0006 */
[----:B------:R-:W-:-:S07]  /*ab4b0*/  IMAD.MOV.U32 R17, RZ, RZ, R3 ;  /* 0x000000ffff117224 */ /* 0x000fce00078e0003 */
[C---:B------:R-:W-:Y:S11]  /*ab4c0*/  HMMA.16816.F32 R12, R16.reuse, R24, R12 ;  /* 0x00000018100c723c */ /* 0x040ff6000000180c */
[----:B------:R-:W-:Y:S11]  /*ab4d0*/  @!UPT UIADD3 URZ, URZ, URZ, URZ ;  /* 0x0000003f3f3ff290 */ /* 0x000ff6000fffe03f */
[----:B------:R-:W-:Y:S01]  /*ab4e0*/  @!UPT UIADD3 URZ, URZ, URZ, URZ ;  /* 0x0000003f3f3ff290 */ /* 0x000fe2000fffe03f */
[----:B------:R0:W-:Y:S01]  /*ab4f0*/  STL.64 [R1+0xee0], R12 ;  /* 0x000ee00c01007387 */ /* 0x0001e20000100a00 */
[----:B------:R-:W-:Y:S03]  /*ab500*/  STL.64 [R1+0xee8], R14 ;  /* 0x000ee80e01007387 */ /* 0x000fe60000100a00 */
[----:B0-----:R-:W2:Y:S01]  /*ab510*/  LDL.LU.64 R12, [R1+0x8130] ;  /* 0x00813000010c7983 */ /* 0x001ea20000300a00 */
[----:B------:R0:W-:Y:S02]  /*ab520*/  STL [R1+0x8038], R24 ;  /* 0x0080381801007387 */ /* 0x0001e40000100800 */
[----:B------:R1:W-:Y:S01]  /*ab530*/  STL [R1+0x8034], R25 ;  /* 0x0080341901007387 */ /* 0x0003e20000100800 */
[----:B0-----:R-:W3:Y:S01]  /*ab540*/  LDL.LU R24, [R1+0x16b0] ;  /* 0x0016b00001187983 */ /* 0x001ee20000300800 */
[----:B-1----:R-:W3:Y:S02]  /*ab550*/  LDL.LU R25, [R1+0x16b4] ;  /* 0x0016b40001197983 */ /* 0x002ee40000300800 */
[----:B------:R-:W3:Y:S02]  /*ab560*/  LDL.LU R26, [R1+0x16b8] ;  /* 0x0016b800011a7983 */ /* 0x000ee40000300800 */
[----:B------:R-:W3:Y:S01]  /*ab570*/  LDL.LU R27, [R1+0x16bc] ;  /* 0x0016bc00011b7983 */ /* 0x000ee20000300800 */
        /* <DEDUP_REMOVED lines=15> */
[----:B------:R0:W-:Y:S03]  /*ab670*/  STL.64 [R1+0xf08], R10 ;  /* 0x000f080a01007387 */ /* 0x0001e60000100a00 */
[----:B0-----:R-:W4:Y:S01]  /*ab680*/  LDL.LU.64 R10, [R1+0x8110] ;  /* 0x00811000010a7983 */ /* 0x001f220000300a00 */
[----:B------:R-:W4:Y:S02]  /*ab690*/  LDL.LU.64 R8, [R1+0x8108] ;  /* 0x0081080001087983 */ /* 0x000f240000300a00 */
[----:B------:R0:W-:Y:S02]  /*ab6a0*/  STL.64 [R1+0x8010], R12 ;  /* 0x0080100c01007387 */ /* 0x0001e40000100a00 */
[----:B0-----:R-:W2:Y:S01]  /*ab6b0*/  LDL.LU R12, [R1+0x16c0] ;  /* 0x0016c000010c7983 */ /* 0x001ea20000300800 */
        /* <DEDUP_REMOVED lines=11> */
[----:B------:R-:W2:Y:S01]  /*ab770*/  LDL.LU.64 R4, [R1+0x80f8] ;  /* 0x0080f80001047983 */ /* 0x000ea20000300a00 */
[----:B------:R-:W-:Y:S02]  /*ab780*/  STL [R1+0x8044], R11 ;  /* 0x0080440b01007387 */ /* 0x000fe40000100800 */
[----:B------:R-:W-:Y:S01]  /*ab790*/  STL [R1+0x80e8], R10 ;  /* 0x0080e80a01007387 */ /* 0x000fe20000100800 */
[C---:B--2---:R-:W-:Y:S01]  /*ab7a0*/  HMMA.16816.F32 R12, R16.reuse, R4, R12 ;  /* 0x00000004100c723c */ /* 0x044fe2000000180c */
[----:B----4-:R0:W-:Y:S04]  /*ab7b0*/  STL.64 [R1+0x80e0], R8 ;  /* 0x0080e00801007387 */ /* 0x0101e80000100a00 */
[----:B0-----:R-:W2:Y:S01]  /*ab7c0*/  LDL.LU R8, [R1+0x16a0] ;  /* 0x0016a00001087983 */ /* 0x001ea20000300800 */
[----:B------:R-:W2:Y:S02]  /*ab7d0*/  LDL.LU R9, [R1+0x16a4] ;  /* 0x0016a40001097983 */ /* 0x000ea40000300800 */
[----:B------:R-:W2:Y:S02]  /*ab7e0*/  LDL.LU R10, [R1+0x16a8] ;  /* 0x0016a800010a7983 */ /* 0x000ea40000300800 */
[----:B------:R-:W2:Y:S11]  /*ab7f0*/  LDL.LU R11, [R1+0x16ac] ;  /* 0x0016ac00010b7983 */ /* 0x000eb60000300800 */
[----:B------:R-:W-:Y:S02]  /*ab800*/  @!UPT UIADD3 URZ, URZ, URZ, URZ ;  /* 0x0000003f3f3ff290 */ /* 0x000fe4000fffe03f */
[----:B------:R0:W-:Y:S01]  /*ab810*/  STL.64 [R1+0xf20], R12 ;  /* 0x000f200c01007387 */ /* 0x0001e20000100a00 */
[----:B------:R-:W-:Y:S02]  /*ab820*/  STL.64 [R1+0xf28], R14 ;  /* 0x000f280e01007387 */ /* 0x000fe40000100a00 */
[----:B0-----:R-:W-:Y:S02]  /*ab830*/  IMAD.MOV.U32 R13, RZ, RZ, R4 ;  /* 0x000000ffff0d7224 */ /* 0x001fe400078e0004 */
[----:B------:R-:W-:Y:S02]  /*ab840*/  IMAD.MOV.U32 R12, RZ, RZ, R5 ;  /* 0x000000ffff0c7224 */ /* 0x000fe400078e0005 */
[----:B------:R-:W3:Y:S03]  /*ab850*/  LDL.LU.64 R4, [R1+0x80f0] ;  /* 0x0080f00001047983 */ /* 0x000ee60000300a00 */
[----:B------:R3:W-:Y:S02]  /*ab860*/  STL.64 [R1+0x80d8], R12 ;  /* 0x0080d80c01007387 */ /* 0x0007e40000100a00 */
[----:B---3--:R-:W-:Y:S01]  /*ab870*/  HMMA.16816.F32 R12, R16, R4, R24 ;  /* 0x00000004100c723c */ /* 0x008fe20000001818 */
[----:B------:R-:W-:-:S06]  /*ab880*/  IMAD.MOV.U32 R29, RZ, RZ, R5 ;  /* 0x000000ffff1d7224 */ /* 0x000fcc00078e0005 */
[----:B------:R-:W-:Y:S11]  /*ab890*/  IMAD.MOV.U32 R25, RZ, RZ, R4 ;  /* 0x000000ffff197224 */ /* 0x000ff600078e0004 */
[----:B------:R-:W-:Y:S05]  /*ab8a0*/  @!UPT UIADD3 URZ, URZ, URZ, URZ ;  /* 0x0000003f3f3ff290 */ /* 0x000fea000fffe03f */
[----:B------:R-:W-:Y:S01]  /*ab8b0*/  STL.64 [R1+0xf40], R12 ;  /* 0x000f400c01007387 */ /* 0x000fe20000100a00 */
[----:B------:R-:W-:Y:S02]  /*ab8c0*/  STL.64 [R1+0xf48], R14 ;  /* 0x000f480e01007387 */ /* 0x000fe40000100a00 */
[----:B------:R-:W3:Y:S02]  /*ab8d0*/  LDL.64 R4, [R1+0xb0] ;  /* 0x0000b00001047983 */ /* 0x000ee40000100a00 */
[----:B------:R-:W-:Y:S02]  /*ab8e0*/  IMAD.MOV.U32 R28, RZ, RZ, R20 ;  /* 0x000000ffff1c7224 */ /* 0x000fe400078e0014 */
[----:B------:R-:W-:Y:S01]  /*ab8f0*/  IMAD.MOV.U32 R24, RZ, RZ, R21 ;  /* 0x000000ffff187224 */ /* 0x000fe200078e0015 */
[----:B---3--:R2:W-:Y:S02]  /*ab900*/  STL.64 [R1+0x8088], R4 ;  /* 0x0080880401007387 */ /* 0x0085e40000100a00 */
[C---:B--2---:R-:W-:Y:S11]  /*ab910*/  HMMA.16816.F32 R4, R16.reuse, R20, R8 ;  /* 0x000000141004723c */ /* 0x044ff60000001808 */
[----:B------:R-:W-:Y:S11]  /*ab920*/  @!UPT UIADD3 URZ, URZ, URZ, URZ ;  /* 0x0000003f3f3ff290 */ /* 0x000ff6000fffe03f */
[----:B------:R-:W-:Y:S01]  /*ab930*/  @!UPT UIADD3 URZ, URZ, URZ, URZ ;  /* 0x0000003f3f3ff290 */ /* 0x000fe2000fffe03f */
[----:B------:R0:W-:Y:S01]  /*ab940*/  STL.64 [R1+0xf50], R4 ;  /* 0x000f500401007387 */ /* 0x0001e20000100a00 */
[----:B------:R-:W-:Y:S02]  /*ab950*/  STL.64 [R1+0xf58], R6 ;  /* 0x000f580601007387 */ /* 0x000fe40000100a00 */
[----:B------:R-:W2:Y:S02]  /*ab960*/  LDL.64 R20, [R1+0xf0] ;  /* 0x0000f00001147983 */ /* 0x000ea40000100a00 */
[----:B--2---:R-:W-:Y:S01]  /*ab970*/  STL.64 [R1+0x80d0], R20 ;  /* 0x0080d01401007387 */ /* 0x004fe20000100a00 */
[----:B0-----:R-:W2:Y:S03]  /*ab980*/  LDL.64 R4, [R1+0xc0] ;  /* 0x0000c00001047983 */ /* 0x001ea60000100a00 */
[----:B--2---:R0:W-:Y:S04]  /*ab990*/  STL.64 [R1+0x80a0], R4 ;  /* 0x0080a00401007387 */ /* 0x0041e80000100a00 */
[----:B0-----:R-:W2:Y:S04]  /*ab9a0*/  LDL.64 R4, [R1+0xd0] ;  /* 0x0000d00001047983 */ /* 0x001ea80000100a00 */
[----:B--2---:R0:W-:Y:S04]  /*ab9b0*/  STL.64 [R1+0x80a8], R4 ;  /* 0x0080a80401007387 */ /* 0x0041e80000100a00 */
        /* <DEDUP_REMOVED lines=45> */
[----:B0-----:R-:W3:Y:S01]  /*abc90*/  LDL.LU R10, [R1+0x80e8] ;  /* 0x0080e800010a7983 */ /* 0x001ee20000300800 */
[----:B------:R-:W4:Y:S02]  /*abca0*/  LDL.LU.64 R8, [R1+0x80e0] ;  /* 0x0080e00001087983 */ /* 0x000f240000300a00 */
[----:B------:R-:W-:-:S02]  /*abcb0*/  IMAD.MOV.U32 R11, RZ, RZ, R12 ;  /* 0x000000ffff0b7224 */ /* 0x000fc400078e000c */
[----:B------:R-:W-:Y:S02]  /*abcc0*/  IMAD.MOV.U32 R15, RZ, RZ, R13 ;  /* 0x000000ffff0f7224 */ /* 0x000fe400078e000d */
[----:B------:R-:W2:Y:S01]  /*abcd0*/  LDL.LU.64 R12, [R1+0x80d8] ;  /* 0x0080d800010c7983 */ /* 0x000ea20000300a00 */
[C---:B----4-:R-:W-:Y:S11]  /*abce0*/  HMMA.16816.F32 R20, R16.reuse, R8, R20 ;  /* 0x000000081014723c */ /* 0x050ff60000001814 */
[----:B------:R-:W-:Y:S11]  /*abcf0*/  @!UPT UIADD3 URZ, URZ, URZ, URZ ;  /* 0x0000003f3f3ff290 */ /* 0x000ff6000fffe03f */
[----:B------:R-:W-:Y:S01]  /*abd00*/  @!UPT UIADD3 URZ, URZ, URZ, URZ ;  /* 0x0000003f3f3ff290 */ /* 0x000fe2000fffe03f */
[----:B------:R0:W-:Y:S01]  /*abd10*/  STL.64 [R1+0xf80], R20 ;  /* 0x000f801401007387 */ /* 0x0001e20000100a00 */
[----:B------:R-:W-:Y:S03]  /*abd20*/  STL.64 [R1+0xf88], R22 ;  /* 0x000f881601007387 */ /* 0x000fe60000100a00 */
[----:B0-----:R-:W4:Y:S01]  /*abd30*/  LDL.LU.64 R20, [R1+0x80d0] ;  /* 0x0080d00001147983 */ /* 0x001f220000300a00 */
[----:B------:R0:W-:Y:S01]  /*abd40*/  STL.64 [R1+0x7f90], R8 ;  /* 0x007f900801007387 */ /* 0x0001e20000100a00 */
[C---:B----4-:R-:W-:Y:S01]  /*abd50*/  HMMA.16816.F32 R4, R16.reuse, R20, R4 ;  /* 0x000000141004723c */ /* 0x050fe20000001804 */
[----:B0-----:R-:W-:Y:S02]  /*abd60*/  IMAD.MOV.U32 R9, RZ, RZ, R20 ;  /* 0x000000ffff097224 */ /* 0x001fe400078e0014 */
        /* <DEDUP_REMOVED lines=51> */
[----:B------:R0:W-:Y:S01]  /*ac0a0*/  STL.64 [R1+0x3e0], R16 ;  /* 0x0003e01001007387 */ /* 0x0001e20000100a00 */
[----:B------:R-:W-:Y:S03]  /*ac0b0*/  STL.64 [R1+0x3e8], R18 ;  /* 0x0003e81201007387 */ /* 0x000fe60000100a00 */
[----:B0-----:R-:W2:Y:S01]  /*ac0c0*/  LDL.LU.64 R16, [R1+0x8050] ;  /* 0x0080500001107983 */ /* 0x001ea20000300a00 */
[----:B----4-:R-:W-:Y:S02]  /*ac0d0*/  STL.64 [R1+0x7f50], R6 ;  /* 0x007f500601007387 */ /* 0x010fe40000100a00 */
[----:B------:R0:W-:Y:S02]  /*ac0e0*/  STL.64 [R1+0x7f48], R4 ;  /* 0x007f480401007387 */ /* 0x0001e40000100a00 */
[----:B0-----:R-:W2:Y:S01]  /*ac0f0*/  LDL.LU.64 R4, [R1+0x290] ;  /* 0x0002900001047983 */ /* 0x001ea20000300a00 */
[----:B------:R-:W2:Y:S02]  /*ac100*/  LDL.LU.64 R6, [R1+0x298] ;  /* 0x0002980001067983 */ /* 0x000ea40000300a00 */
[----:B--2---:R-:W-:Y:S01]  /*ac110*/  HMMA.16816.F32 R24, R4, R16, R24 ;  /* 0x000000100418723c */ /* 0x004fe20000001818 */
[----:B------:R-:W-:-:S02]  /*ac120*/  IMAD.MOV.U32 R18, RZ, RZ, R6 ;  /* 0x000000ffff127224 */ /* 0x000fc400078e0006 */
[----:B------:R-:W-:Y:S11]  /*ac130*/  IMAD.MOV.U32 R19, RZ, RZ, R7 ;  /* 0x000000ffff137224 */ /* 0x000ff600078e0007 */
[----:B------:R-:W-:Y:S09]  /*ac140*/  @!UPT UIADD3 URZ, URZ, URZ, URZ ;  /* 0x0000003f3f3ff290 */ /* 0x000ff2000fffe03f */
[----:B------:R0:W-:Y:S01]  /*ac150*/  STL.64 [R1+0xff0], R24 ;  /* 0x000ff01801007387 */ /* 0x0001e20000100a00 */
[----:B------:R1:W-:Y:S03]  /*ac160*/  STL.64 [R1+0xff8], R26 ;  /* 0x000ff81a01007387 */ /* 0x0003e60000100a00 */
[----:B0-----:R-:W2:Y:S01]  /*ac170*/  LDL.LU.64 R24, [R1+0x8048] ;  /* 0x0080480001187983 */ /* 0x001ea20000300a00 */
[----:B-1----:R-:W-:Y:S02]  /*ac180*/  IMAD.MOV.U32 R27, RZ, RZ, R4 ;  /* 0x000000ffff1b7224 */ /* 0x002fe400078e0004 */
[----:B------:R-:W-:Y:S02]  /*ac190*/  IMAD.MOV.U32 R26, RZ, RZ, R5 ;  /* 0x000000ffff1a7224 */ /* 0x000fe400078e0005 */
[----:B------:R-:W-:Y:S02]  /*ac1a0*/  IMAD.MOV.U32 R4, RZ, RZ, R21 ;  /* 0x000000ffff047224 */ /* 0x000fe400078e0015 */
[----:B------:R-:W-:-:S05]  /*ac1b0*/  IMAD.MOV.U32 R5, RZ, RZ, R20 ;  /* 0x000000ffff057224 */ /* 0x000fca00078e0014 */
[----:B------:R0:W-:Y:S04]  /*ac1c0*/  STL.64 [R1+0x7f60], R4 ;  /* 0x007f600401007387 */ /* 0x0001e80000100a00 */
[----:B0-----:R-:W4:Y:S01]  /*ac1d0*/  LDL.LU R4, [R1+0x1100] ;  /* 0x0011000001047983 */ /* 0x001f220000300800 */
[----:B------:R-:W4:Y:S02]  /*ac1e0*/  LDL.LU R5, [R1+0x1104] ;  /* 0x0011040001057983 */ /* 0x000f240000300800 */
[----:B------:R-:W2:Y:S02]  /*ac1f0*/  LDL.LU R6, [R1+0x1108] ;  /* 0x0011080001067983 */ /* 0x000ea40000300800 */
[----:B------:R-:W2:Y:S02]  /*ac200*/  LDL.LU R7, [R1+0x110c] ;  /* 0x00110c0001077983 */ /* 0x000ea40000300800 */
[----:B------:R-:W-:-:S02]  /*ac210*/  IMAD.MOV.U32 R20, RZ, RZ, R9 ;  /* 0x000000ffff147224 */ /* 0x000fc400078e0009 */
[----:B------:R-:W-:Y:S02]  /*ac220*/  IMAD.MOV.U32 R21, RZ, RZ, R8 ;  /* 0x000000ffff157224 */ /* 0x000fe400078e0008 */
[----:B------:R-:W-:Y:S02]  /*ac230*/  IMAD.MOV.U32 R8, RZ, RZ, R11 ;  /* 0x000000ffff087224 */ /* 0x000fe400078e000b */
[----:B------:R-:W-:Y:S01]  /*ac240*/  IMAD.MOV.U32 R9, RZ, RZ, R15 ;  /* 0x000000ffff097224 */ /* 0x000fe200078e000f */
[----:B--2---:R-:W-:Y:S01]  /*ac250*/  STL.64 [R1+0x7f80], R6 ;  /* 0x007f800601007387 */ /* 0x004fe20000100a00 */
[----:B----4-:R-:W-:Y:S02]  /*ac260*/  STL.64 [R1+0x7f78], R4 ;  /* 0x007f780401007387 */ /* 0x010fe40000100a00 */
[----:B------:R-:W2:Y:S02]  /*ac270*/  LDL.LU R11, [R1+0x8044] ;  /* 0x00804400010b7983 */ /* 0x000ea40000300800 */
[----:B------:R-:W4:Y:S01]  /*ac280*/  LDL.LU R15, [R1+0x8040] ;  /* 0x00804000010f7983 */ /* 0x000f220000300800 */
[----:B------:R-:W-:Y:S01]  /*ac290*/  STL.64 [R1+0x7fa8], R8 ;  /* 0x007fa80801007387 */ /* 0x000fe20000100a00 */
        /* <DEDUP_REMOVED lines=18> */
[----:B------:R-:W3:Y:S04]  /*ac3c0*/  LDL.LU R25, [R1+0x8034] ;  /* 0x0080340001197983 */ /* 0x000ee80000300800 */
        /* <DEDUP_REMOVED lines=11> */
[----:B---3--:R-:W-:Y:S01]  /*ac480*/  IMAD.MOV.U32 R9, RZ, RZ, R10 ;  /* 0x000000ffff097224 */ /* 0x008fe200078e000a */
[----:B--2---:R-:W-:Y:S01]  /*ac490*/  STL.64 [R1+0x7fd0], R22 ;  /* 0x007fd01601007387 */ /* 0x004fe20000100a00 */
[----:B------:R0:W-:Y:S03]  /*ac4a0*/  STL.64 [R1+0x7fc8], R20 ;  /* 0x007fc81401007387 */ /* 0x0001e60000100a00 */
[----:B0-----:R-:W2:Y:S01]  /*ac4b0*/  LDL.LU R20, [R1+0x1430] ;  /* 0x0014300001147983 */ /* 0x001ea20000300800 */
[----:B------:R-:W2:Y:S02]  /*ac4c0*/  LDL.LU R21, [R1+0x1434] ;  /* 0x0014340001157983 */ /* 0x000ea40000300800 */
[----:B------:R-:W3:Y:S02]  /*ac4d0*/  LDL.LU R22, [R1+0x1438] ;  /* 0x0014380001167983 */ /* 0x000ee40000300800 */
[----:B------:R-:W3:Y:S01]  /*ac4e0*/  LDL.LU R23, [R1+0x143c] ;  /* 0x00143c0001177983 */ /* 0x000ee20000300800 */
[----:B------:R0:W-:Y:S04]  /*ac4f0*/  STL.64 [R1+0x8008], R8 ;  /* 0x0080080801007387 */ /* 0x0001e80000100a00 */
[----:B0-----:R-:W2:Y:S01]  /*ac500*/  LDL.LU R8, [R1+0x15a0] ;  /* 0x0015a00001087983 */ /* 0x001ea20000300800 */
[----:B------:R-:W2:Y:S02]  /*ac510*/  LDL.LU R9, [R1+0x15a4] ;  /* 0x0015a40001097983 */ /* 0x000ea40000300800 */
[----:B------:R-:W2:Y:S02]  /*ac520*/  LDL.LU R10, [R1+0x15a8] ;  /* 0x0015a800010a7983 */ /* 0x000ea40000300800 */
[----:B------:R-:W2:Y:S02]  /*ac530*/  LDL.LU R11, [R1+0x15ac] ;  /* 0x0015ac00010b7983 */ /* 0x000ea40000300800 */
[----:B------:R-:W-:-:S02]  /*ac540*/  IMAD.MOV.U32 R12, RZ, RZ, R28 ;  /* 0x000000ffff0c7224 */ /* 0x000fc400078e001c */
[----:B----4-:R-:W-:Y:S01]  /*ac550*/  IMAD.MOV.U32 R13, RZ, RZ, R15 ;  /* 0x000000ffff0d7224 */ /* 0x010fe200078e000f */
[----:B--2---:R-:W-:Y:S01]  /*ac560*/  STL.64 [R1+0x8020], R10 ;  /* 0x0080200a01007387 */ /* 0x004fe20000100a00 */
[----:B------:R-:W-:Y:S02]  /*ac570*/  STL.64 [R1+0x8018], R8 ;  /* 0x0080180801007387 */ /* 0x000fe40000100a00 */
[----:B------:R-:W-:Y:S02]  /*ac580*/  STL [R1+0x8030], R14 ;  /* 0x0080300e01007387 */ /* 0x000fe40000100800 */
[----:B------:R0:W-:Y:S02]  /*ac590*/  STL.64 [R1+0x8028], R12 ;  /* 0x0080280c01007387 */ /* 0x0001e40000100a00 */
        /* <DEDUP_REMOVED lines=24> */
[----:B------:R0:W-:Y:S02]  /*ac720*/  STL.64 [R1+0x7f30], R16 ;  /* 0x007f301001007387 */ /* 0x0001e40000100a00 */
[----:B0-----:R-:W-:-:S02]  /*ac730*/  IMAD.MOV.U32 R16, RZ, RZ, R27 ;  /* 0x000000ffff107224 */ /* 0x001fc400078e001b */
[----:B------:R-:W-:-:S07]  /*ac740*/  IMAD.MOV.U32 R17, RZ, RZ, R26 ;  /* 0x000000ffff117224 */ /* 0x000fce00078e001a */
[----:B------:R-:W-:Y:S11]  /*ac750*/  HMMA.16816.F32 R12, R16, R24, R12 ;  /* 0x00000018100c723c */ /* 0x000ff6000000180c */
[----:B------:R-:W-:Y:S11]  /*ac760*/  @!UPT UIADD3 URZ, URZ, URZ, URZ ;  /* 0x0000003f3f3ff290 */ /* 0x000ff6000fffe03f */
[----:B------:R-:W-:Y:S01]  /*ac770*/  @!UPT UIADD3 URZ, URZ, URZ, URZ ;  /* 0x0000003f3f3ff290 */ /* 0x000fe2000fffe03f */
[----:B------:R-:W-:Y:S01]  /*ac780*/  STL.64 [R1+0x1010], R12 ;  /* 0x0010100c01007387 */ /* 0x000fe20000100a00 */
[----:B------:R0:W-:Y:S03]  /*ac790*/  STL.64 [R1+0x1018], R14 ;  /* 0x0010180e01007387 */ /* 0x0001e60000100a00 */
[----:B0-----:R-:W2:Y:S01]  /*ac7a0*/  LDL.LU R14, [R1+0x8030] ;  /* 0x00803000010e7983 */ /* 0x001ea20000300800 */
[----:B------:R-:W4:Y:S02]  /*ac7b0*/  LDL.LU.64 R12, [R1+0x8028] ;  /* 0x00802800010c7983 */ /* 0x000f240000300a00 */
[----:B------:R0:W-:Y:S02]  /*ac7c0*/  STL.64 [R1+0x7f18], R24 ;  /* 0x007f181801007387 */ /* 0x0001e40000100a00 */
[----:B0-----:R-:W-:Y:S02]  /*ac7d0*/  IMAD.MOV.U32 R25, RZ, RZ, R3 ;  /* 0x000000ffff197224 */ /* 0x001fe400078e0003 */
[----:B--2---:R-:W-:-:S02]  /*ac7e0*/  IMAD.MOV.U32 R24, RZ, RZ, R14 ;  /* 0x000000ffff187224 */ /* 0x004fc400078e000e */
[C---:B----4-:R-:W-:Y:S03]  /*ac7f0*/  HMMA.16816.F32 R12, R16.reuse, R12, R8 ;  /* 0x0000000c100c723c */ /* 0x050fe60000001808 */
[----:B------:R0:W-:Y:S04]  /*ac800*/  STL.64 [R1+0x7f58], R24 ;  /* 0x007f581801007387 */ /* 0x0001e80000100a00 */
[----:B0-----:R-:W2:Y:S01]  /*ac810*/  LDL.LU R24, [R1+0x13b0] ;  /* 0x0013b00001187983 */ /* 0x001ea20000300800 */
[----:B------:R-:W2:Y:S02]  /*ac820*/  LDL.LU R25, [R1+0x13b4] ;  /* 0x0013b40001197983 */ /* 0x000ea40000300800 */
[----:B------:R-:W2:Y:S02]  /*ac830*/  LDL.LU R26, [R1+0x13b8] ;  /* 0x0013b800011a7983 */ /* 0x000ea40000300800 */
[----:B------:R-:W2:Y:S01]  /*ac840*/  LDL.LU R27, [R1+0x13bc] ;  /* 0x0013bc00011b7983 */ /* 0x000ea20000300800 */
[----:B------:R-:W4:Y:S01]  /*ac850*/  LDL.LU.64 R10, [R1+0x8020] ;  /* 0x00802000010a7983 */ /* 0x000f220000300a00 */
[----:B------:R-:W4:Y:S09]  /*ac860*/  LDL.LU.64 R8, [R1+0x8018] ;  /* 0x0080180001087983 */ /* 0x000f320000300a00 */
[----:B------:R0:W-:Y:S01]  /*ac870*/  STL.64 [R1+0x1020], R12 ;  /* 0x0010200c01007387 */ /* 0x0001e20000100a00 */
[----:B------:R-:W-:Y:S03]  /*ac880*/  STL.64 [R1+0x1028], R14 ;  /* 0x0010280e01007387 */ /* 0x000fe60000100a00 */
[----:B0-----:R-:W4:Y:S02]  /*ac890*/  LDL.LU.64 R12, [R1+0x8010] ;  /* 0x00801000010c7983 */ /* 0x001f240000300a00 */
[C---:B----4-:R-:W-:Y:S11]  /*ac8a0*/  HMMA.16816.F32 R8, R16.reuse, R12, R8 ;  /* 0x0000000c1008723c */ /* 0x050ff60000001808 */
        /* <DEDUP_REMOVED lines=10> */
[C---:B----4-:R-:W-:Y:S01]  /*ac950*/  HMMA.16816.F32 R8, R16.reuse, R8, R20 ;  /* 0x000000081008723c */ /* 0x050fe20000001814 */
[----:B------:R-:W4:Y:S01]  /*ac960*/  LDL.LU.64 R22, [R1+0x8000] ;  /* 0x0080000001167983 */ /* 0x000f220000300a00 */
[----:B------:R-:W4:Y:S11]  /*ac970*/  LDL.LU.64 R20, [R1+0x7ff8] ;  /* 0x007ff80001147983 */ /* 0x000f360000300a00 */
[----:B------:R-:W-:Y:S10]  /*ac980*/  @!UPT UIADD3 URZ, URZ, URZ, URZ ;  /* 0x0000003f3f3ff290 */ /* 0x000ff4000fffe03f */
        /* <DEDUP_REMOVED lines=35> */
[----:B------:R3:W-:Y:S03]  /*acbc0*/  STL.64 [R1+0x10d8], R22 ;  /* 0x0010d81601007387 */ /* 0x0007e60000100a00 */
[----:B0-----:R-:W3:Y:S01]  /*acbd0*/  LDL.LU.64 R20, [R1+0x7f88] ;  /* 0x007f880001147983 */ /* 0x001ee20000300a00 */
[----:B------:R-:W-:Y:S01]  /*acbe0*/  STL.64 [R1+0x7ee0], R8 ;  /* 0x007ee00801007387 */ /* 0x000fe20000100a00 */
[C---:B---3--:R-:W-:Y:S02]  /*acbf0*/  HMMA.16816.F32 R20, R16.reuse, R20, R4 ;  /* 0x000000141014723c */ /* 0x048fe40000001804 */
[----:B------:R-:W3:Y:S01]  /*acc00*/  LDL.LU.64 R6, [R1+0x7f80] ;  /* 0x007f800001067983 */ /* 0x000ee20000300a00 */
[----:B------:R-:W3:Y:S11]  /*acc10*/  LDL.LU.64 R4, [R1+0x7f78] ;  /* 0x007f780001047983 */ /* 0x000ef60000300a00 */
[----:B------:R-:W-:Y:S09]  /*acc20*/  @!UPT UIADD3 URZ, URZ, URZ, URZ ;  /* 0x0000003f3f3ff290 */ /* 0x000ff2000fffe03f */
[----:B------:R-:W-:Y:S01]  /*acc30*/  STL.64 [R1+0x10e0], R20 ;  /* 0x0010e01401007387 */ /* 0x000fe20000100a00 */
[----:B------:R0:W-:Y:S03]  /*acc40*/  STL.64 [R1+0x10e8], R22 ;  /* 0x0010e81601007387 */ /* 0x0001e60000100a00 */
[----:B0-----:R-:W4:Y:S01]  /*acc50*/  LDL.LU.64 R22, [R1+0x7f70] ;  /* 0x007f700001167983 */ /* 0x001f220000300a00 */
[----:B------:R-:W3:Y:S02]  /*acc60*/  LDL.LU.64 R20, [R1+0x7f68] ;  /* 0x007f680001147983 */ /* 0x000ee40000300a00 */
[----:B---3--:R-:W-:Y:S11]  /*acc70*/  HMMA.16816.F32 R4, R16, R20, R4 ;  /* 0x000000141004723c */ /* 0x008ff60000001804 */
[----:B------:R-:W-:Y:S11]  /*acc80*/  @!UPT UIADD3 URZ, URZ, URZ, URZ ;  /* 0x0000003f3f3ff290 */ /* 0x000ff6000fffe03f */
[----:B------:R-:W-:Y:S01]  /*acc90*/  @!UPT UIADD3 URZ, URZ, URZ, URZ ;  /* 0x0000003f3f3ff290 */ /* 0x000fe2000fffe03f */
[----:B------:R0:W-:Y:S01]  /*acca0*/  STL.64 [R1+0x1100], R4 ;  /* 0x0011000401007387 */ /* 0x0001e20000100a00 */
[----:B------:R-:W-:Y:S03]  /*accb0*/  STL.64 [R1+0x1108], R6 ;  /* 0x0011080601007387 */ /* 0x000fe60000100a00 */
[----:B0-----:R-:W2:Y:S01]  /*accc0*/  LDL.LU.64 R4, [R1+0x7f60] ;  /* 0x007f600001047983 */ /* 0x001ea20000300a00 */
[----:B----4-:R-:W-:Y:S02]  /*accd0*/  STL.64 [R1+0x7e90], R22 ;  /* 0x007e901601007387 */ /* 0x010fe40000100a00 */
[----:B------:R0:W-:Y:S02]  /*acce0*/  STL.64 [R1+0x7e88], R20 ;  /* 0x007e881401007387 */ /* 0x0001e40000100a00 */
[----:B0-----:R-:W3:Y:S01]  /*accf0*/  LDL.LU R20, [R1+0x1120] ;  /* 0x0011200001147983 */ /* 0x001ee20000300800 */
[----:B------:R-:W3:Y:S02]  /*acd00*/  LDL.LU R21, [R1+0x1124] ;  /* 0x0011240001157983 */ /* 0x000ee40000300800 */
[----:B------:R-:W3:Y:S02]  /*acd10*/  LDL.LU R22, [R1+0x1128] ;  /* 0x0011280001167983 */ /* 0x000ee40000300800 */
[----:B------:R-:W3:Y:S02]  /*acd20*/  LDL.LU R23, [R1+0x112c] ;  /* 0x00112c0001177983 */ /* 0x000ee40000300800 */
[----:B------:R-:W-:-:S02]  /*acd30*/  IMAD.MOV.U32 R8, RZ, RZ, R2 ;  /* 0x000000ffff087224 */ /* 0x000fc400078e0002 */
[----:B------:R-:W-:Y:S01]  /*acd40*/  IMAD.MOV.U32 R9, RZ, RZ, R0 ;  /* 0x000000ffff097224 */ /* 0x000fe200078e0000 */
[C---:B--2---:R-:W-:Y:S01]  /*acd50*/  HMMA.16816.F32 R4, R16.reuse, R4, R24 ;  /* 0x000000041004723c */ /* 0x044fe20000001818 */
[----:B------:R-:W2:Y:S07]  /*acd60*/  LDL.LU.64 R24, [R1+0x7f58] ;  /* 0x007f580001187983 */ /* 0x000eae0000300a00 */
[C---:B---3--:R-:W-:Y:S11]  /*acd70*/  HMMA.16816.F32 R20, R16.reuse, R8, R20 ;  /* 0x000000081014723c */ /* 0x048ff60000001814 */
[----:B------:R-:W-:Y:S04]  /*acd80*/  @!UPT UIADD3 URZ, URZ, URZ, URZ ;  /* 0x0000003f3f3ff290 */ /* 0x000fe8000fffe03f */
[----:B------:R-:W-:Y:S01]  /*acd90*/  STL.64 [R1+0x1110], R4 ;  /* 0x0011100401007387 */ /* 0x000fe20000100a00 */
[----:B------:R0:W-:Y:S03]  /*acda0*/  STL.64 [R1+0x1118], R6 ;  /* 0x0011180601007387 */ /* 0x0001e60000100a00 */
[----:B0-----:R-:W3:Y:S01]  /*acdb0*/  LDL.LU.64 R6, [R1+0x7f50] ;  /* 0x007f500001067983 */ /* 0x001ee20000300a00 */
[----:B------:R-:W4:Y:S01]  /*acdc0*/  LDL.LU.64 R4, [R1+0x7f48] ;  /* 0x007f480001047983 */ /* 0x000f220000300a00 */
[C---:B--2---:R-:W-:Y:S02]  /*acdd0*/  HMMA.16816.F32 R8, R16.reuse, R24, R12 ;  /* 0x000000181008723c */ /* 0x044fe4000000180c */
[----:B------:R-:W2:Y:S01]  /*acde0*/  LDL.LU.64 R24, [R1+0x630] ;  /* 0x0006300001187983 */ /* 0x000ea20000300a00 */
[----:B------:R-:W-:Y:S02]  /*acdf0*/  STL.64 [R1+0x1120], R20 ;  /* 0x0011201401007387 */ /* 0x000fe40000100a00 */
[----:B------:R-:W-:Y:S02]  /*ace00*/  STL.64 [R1+0x1128], R22 ;  /* 0x0011281601007387 */ /* 0x000fe40000100a00 */
[----:B------:R-:W2:Y:S11]  /*ace10*/  LDL.LU.64 R26, [R1+0x638] ;  /* 0x00063800011a7983 */ /* 0x000eb60000300a00 */
[----:B------:R-:W-:Y:S05]  /*ace20*/  @!UPT UIADD3 URZ, URZ, URZ, URZ ;  /* 0x0000003f3f3ff290 */ /* 0x000fea000fffe03f */
[----:B------:R-:W-:Y:S01]  /*ace30*/  STL.64 [R1+0x1130], R8 ;  /* 0x0011300801007387 */ /* 0x000fe20000100a00 */
[----:B------:R-:W-:Y:S03]  /*ace40*/  STL.64 [R1+0x1138], R10 ;  /* 0x0011380a01007387 */ /* 0x000fe60000100a00 */
[----:B--2---:R-:W-:Y:S01]  /*ace50*/  STL.64 [R1+0x7f40], R26 ;  /* 0x007f401a01007387 */ /* 0x004fe20000100a00 */
[----:B------:R0:W-:Y:S03]  /*ace60*/  STL.64 [R1+0x7f38], R24 ;  /* 0x007f381801007387 */ /* 0x0001e60000100a00 */
[----:B0-----:R-:W4:Y:S01]  /*ace70*/  LDL.LU R24, [R1+0x1140] ;  /* 0x0011400001187983 */ /* 0x001f220000300800 */
[----:B------:R-:W4:Y:S02]  /*ace80*/  LDL.LU R25, [R1+0x1144] ;  /* 0x0011440001197983 */ /* 0x000f240000300800 */
[----:B------:R-:W4:Y:S02]  /*ace90*/  LDL.LU R26, [R1+0x1148] ;  /* 0x00114800011a7983 */ /* 0x000f240000300800 */
[----:B------:R-:W4:Y:S01]  /*acea0*/  LDL.LU R27, [R1+0x114c] ;  /* 0x00114c00011b7983 */ /* 0x000f220000300800 */
[----:B------:R-:W2:Y:S04]  /*aceb0*/  LDL.64 R12, [R1+0x170] ;  /* 0x00017000010c7983 */ /* 0x000ea80000100a00 */
[----:B--2---:R0:W-:Y:S01]  /*acec0*/  STL.64 [R1+0x7f10], R12 ;  /* 0x007f100c01007387 */ /* 0x0041e20000100a00 */
[----:B------:R-:W2:Y:S02]  /*aced0*/  LDL.LU R8, [R1+0x1760] ;  /* 0x0017600001087983 */ /* 0x000ea40000300800 */
[----:B------:R-:W2:Y:S02]  /*acee0*/  LDL.LU R9, [R1+0x1764] ;  /* 0x0017640001097983 */ /* 0x000ea40000300800 */
[----:B------:R-:W2:Y:S01]  /*acef0*/  LDL.LU R10, [R1+0x1768] ;  /* 0x00176800010a7983 */ /* 0x000ea20000300800 */
[----:B------:R-:W2:Y:S04]  /*acf00*/  LDL.LU R11, [R1+0x176c] ;  /* 0x00176c00010b7983 */ /* 0x000ea80000300800 */
        /* <DEDUP_REMOVED lines=23> */
[----:B----4-:R-:W-:Y:S03]  /*ad080*/  HMMA.16816.F32 R16, R16, R4, R24 ;  /* 0x000000041010723c */ /* 0x010fe60000001818 */
[----:B--2---:R0:W-:Y:S04]  /*ad090*/  STL.64 [R1+0x7ed0], R20 ;  /* 0x007ed01401007387 */ /* 0x0041e80000100a00 */
[----:B0-----:R-:W2:Y:S04]  /*ad0a0*/  LDL.64 R20, [R1+0x140] ;  /* 0x0001400001147983 */ /* 0x001ea80000100a00 */
[----:B--2---:R0:W-:Y:S04]  /*ad0b0*/  STL.64 [R1+0x7ed8], R20 ;  /* 0x007ed81401007387 */ /* 0x0041e80000100a00 */
[----:B0-----:R-:W2:Y:S01]  /*ad0c0*/  LDL.64 R20, [R1+0x150] ;  /* 0x0001500001147983 */ /* 0x001ea20000100a00 */
[----:B------:R-:W4:Y:S02]  /*ad0d0*/  LDL.LU.64 R26, [R1+0x7f40] ;  /* 0x007f4000011a7983 */ /* 0x000f240000300a00 */
[----:B------:R-:W4:Y:S05]  /*ad0e0*/  LDL.LU.64 R24, [R1+0x7f38] ;  /* 0x007f380001187983 */ /* 0x000f2a0000300a00 */
[----:B------:R0:W-:Y:S01]  /*ad0f0*/  STL.64 [R1+0x290], R16 ;  /* 0x0002901001007387 */ /* 0x0001e20000100a00 */
[----:B------:R-:W-:Y:S04]  /*ad100*/  STL.64 [R1+0x298], R18 ;  /* 0x0002981201007387 */ /* 0x000fe80000100a00 */
[----:B0-----:R-:W4:Y:S01]  /*ad110*/  LDL.LU.64 R16, [R1+0x7f30] ;  /* 0x007f300001107983 */ /* 0x001f220000300a00 */
[----:B---3--:R-:W-:Y:S02]  /*ad120*/  STL.64 [R1+0x7e48], R6 ;  /* 0x007e480601007387 */ /* 0x008fe40000100a00 */
        /* <DEDUP_REMOVED lines=14> */
[----:B------:R-:W-:Y:S02]  /*ad210*/  IMAD.MOV.U32 R2, RZ, RZ, R26 ;  /* 0x000000ffff027224 */ /* 0x000fe400078e001a */
[----:B------:R-:W-:Y:S01]  /*ad220*/  IMAD.MOV.U32 R0, RZ, RZ, R27 ;  /* 0x000000ffff007224 */ /* 0x000fe200078e001b */
[----:B------:R0:W-:Y:S03]  /*ad230*/  STL.64 [R1+0x7e28], R16 ;  /* 0x007e281001007387 */ /* 0x0001e60000100a00 */
[----:B------:R-:W-:-:S02]  /*ad240*/  IMAD.MOV.U32 R19, RZ, RZ, R0 ;  /* 0x000000ffff137224 */ /* 0x000fc400078e0000 */
[----:B0-----:R-:W-:Y:S02]  /*ad250*/  IMAD.MOV.U32 R16, RZ, RZ, R18 ;  /* 0x000000ffff107224 */ /* 0x001fe400078e0012 */
[----:B------:R-:W-:Y:S02]  /*ad260*/  IMAD.MOV.U32 R17, RZ, RZ, R3 ;  /* 0x000000ffff117224 */ /* 0x000fe400078e0003 */
[----:B------:R-:W-:-:S07]  /*ad270*/  IMAD.MOV.U32 R18, RZ, RZ, R2 ;  /* 0x000000ffff127224 */ /* 0x000fce00078e0002 */
[C---:B----4-:R-:W-:Y:S11]  /*ad280*/  HMMA.16816.F32 R12, R16.reuse, R24, R12 ;  /* 0x00000018100c723c */ /* 0x050ff6000000180c */
[----:B------:R-:W-:Y:S11]  /*ad290*/  @!UPT UIADD3 URZ, URZ, URZ, URZ ;  /* 0x0000003f3f3ff290 */ /* 0x000ff6000fffe03f */
[----:B------:R-:W-:Y:S01]  /*ad2a0*/  @!UPT UIADD3 URZ, URZ, URZ, URZ ;  /* 0x0000003f3f3ff290 */ /* 0x000fe2000fffe03f */
[----:B------:R0:W-:Y:S01]  /*ad2b0*/  STL.64 [R1+0x1160], R12 ;  /* 0x0011600c01007387 */ /* 0x0001e20000100a00 */
[----:B------:R-:W-:Y:S03]  /*ad2c0*/  STL.64 [R1+0x1168], R14 ;  /* 0x0011680e01007387 */ /* 0x000fe60000100a00 */
[----:B0-----:R-:W4:Y:S01]  /*ad2d0*/  LDL.LU.64 R12, [R1+0x7f10] ;  /* 0x007f1000010c7983 */ /* 0x001f220000300a00 */
[----:B------:R0:W-:Y:S03]  /*ad2e0*/  STL.64 [R1+0x7e20], R24 ;  /* 0x007e201801007387 */ /* 0x0001e60000100a00 */
[----:B0-----:R-:W2:Y:S01]  /*ad2f0*/  LDL.64 R24, [R1+0x130] ;  /* 0x0001300001187983 */ /* 0x001ea20000100a00 */
        /* <DEDUP_REMOVED lines=9> */
[----:B------:R-:W-:Y:S01]  /*ad390*/  STL [R1+0x7dfc], R0 ;  /* 0x007dfc0001007387 */ /* 0x000fe20000100800 */
[----:B------:R-:W-:Y:S01]  /*ad3a0*/  STL [R1+0x7df8], R2 ;  /* 0x007df80201007387 */ /* 0x000fe20000100800 */
[C---:B----4-:R-:W-:Y:S11]  /*ad3b0*/  HMMA.16816.F32 R8, R16.reuse, R12, R8 ;  /* 0x0000000c1008723c */ /* 0x050ff60000001808 */
[----:B------:R-:W-:Y:S11]  /*ad3c0*/  @!UPT UIADD3 URZ, URZ, URZ, URZ ;  /* 0x0000003f3f3ff290 */ /* 0x000ff6000fffe03f */
[----:B------:R-:W-:Y:S01]  /*ad3d0*/  @!UPT UIADD3 URZ, URZ, URZ, URZ ;  /* 0x0000003f3f3ff290 */ /* 0x000fe2000fffe03f */
[----:B------:R-:W-:Y:S01]  /*ad3e0*/  STL.64 [R1+0x1190], R8 ;  /* 0x0011900801007387 */ /* 0x000fe20000100a00 */
[----:B------:R0:W-:Y:S03]  /*ad3f0*/  STL.64 [R1+0x1198], R10 ;  /* 0x0011980a01007387 */ /* 0x0001e60000100a00 */
[----:B0-----:R-:W4:Y:S01]  /*ad400*/  LDL.LU.64 R10, [R1+0x7ef0] ;  /* 0x007ef000010a7983 */ /* 0x001f220000300a00 */
[----:B------:R-:W4:Y:S02]  /*ad410*/  LDL.LU.64 R8, [R1+0x7ee8] ;  /* 0x007ee80001087983 */ /* 0x000f240000300a00 */
[----:B------:R0:W-:Y:S02]  /*ad420*/  STL.64 [R1+0x7de0], R12 ;  /* 0x007de00c01007387 */ /* 0x0001e40000100a00 */
[----:B--2---:R-:W-:Y:S01]  /*ad430*/  IMAD.MOV.U32 R3, RZ, RZ, R21 ;  /* 0x000000ffff037224 */ /* 0x004fe200078e0015 */
        /* <DEDUP_REMOVED lines=11> */
[----:B------:R-:W2:Y:S03]  /*ad4f0*/  LDL.LU.64 R20, [R1+0x7ed8] ;  /* 0x007ed80001147983 */ /* 0x000ea60000300a00 */
[----:B------:R-:W-:Y:S01]  /*ad500*/  STL [R1+0x7e00], R10 ;  /* 0x007e000a01007387 */ /* 0x000fe20000100800 */
[C---:B--2---:R-:W-:Y:S01]  /*ad510*/  HMMA.16816.F32 R12, R16.reuse, R20, R12 ;  /* 0x00000014100c723c */ /* 0x044fe2000000180c */
[----:B------:R-:W-:Y:S11]  /*ad520*/  IMAD.MOV.U32 R11, RZ, RZ, R21 ;  /* 0x000000ffff0b7224 */ /* 0x000ff600078e0015 */
[----:B------:R-:W-:Y:S11]  /*ad530*/  @!UPT UIADD3 URZ, URZ, URZ, URZ ;  /* 0x0000003f3f3ff290 */ /* 0x000ff6000fffe03f */
[----:B------:R0:W-:Y:S01]  /*ad540*/  STL.64 [R1+0x11b0], R12 ;  /* 0x0011b00c01007387 */ /* 0x0001e20000100a00 */
[----:B------:R-:W-:Y:S02]  /*ad550*/  STL.64 [R1+0x11b8], R14 ;  /* 0x0011b80e01007387 */ /* 0x000fe40000100a00 */
[----:B0-----:R-:W-:Y:S02]  /*ad560*/  IMAD.MOV.U32 R12, RZ, RZ, R20 ;  /* 0x000000ffff0c7224 */ /* 0x001fe400078e0014 */
[----:B------:R-:W3:Y:S01]  /*ad570*/  LDL.LU.64 R20, [R1+0x7ed0] ;  /* 0x007ed00001147983 */ /* 0x000ee20000300a00 */
[----:B------:R-:W-:Y:S02]  /*ad580*/  STL [R1+0x7eb8], R11 ;  /* 0x007eb80b01007387 */ /* 0x000fe40000100800 */
[----:B----4-:R0:W-:Y:S02]  /*ad590*/  STL.64 [R1+0x7eb0], R8 ;  /* 0x007eb00801007387 */ /* 0x0101e40000100a00 */
[----:B0-----:R-:W2:Y:S01]  /*ad5a0*/  LDL.LU R8, [R1+0x1780] ;  /* 0x0017800001087983 */ /* 0x001ea20000300800 */
[----:B------:R-:W2:Y:S02]  /*ad5b0*/  LDL.LU R9, [R1+0x1784] ;  /* 0x0017840001097983 */ /* 0x000ea40000300800 */
[----:B------:R-:W2:Y:S02]  /*ad5c0*/  LDL.LU R10, [R1+0x1788] ;  /* 0x00178800010a7983 */ /* 0x000ea40000300800 */
[----:B------:R-:W2:Y:S01]  /*ad5d0*/  LDL.LU R11, [R1+0x178c] ;  /* 0x00178c00010b7983 */ /* 0x000ea20000300800 */
[C---:B---3--:R-:W-:Y:S08]  /*ad5e0*/  HMMA.16816.F32 R4, R16.reuse, R20, R4 ;  /* 0x000000141004723c */ /* 0x048ff00000001804 */
[----:B--2---:R-:W-:Y:S11]  /*ad5f0*/  HMMA.16816.F32 R8, R16, R24, R8 ;  /* 0x000000181008723c */ /* 0x004ff60000001808 */
[----:B------:R-:W-:Y:S11]  /*ad600*/  @!UPT UIADD3 URZ, URZ, URZ, URZ ;  /* 0x0000003f3f3ff290 */ /* 0x000ff6000fffe03f */
[----:B------:R-:W-:Y:S01]  /*ad610*/  @!UPT UIADD3 URZ, URZ, URZ, URZ ;  /* 0x0000003f3f3ff290 */ /* 0x000fe2000fffe03f */
[----:B------:R-:W-:Y:S01]  /*ad620*/  STL.64 [R1+0x11c0], R8 ;  /* 0x0011c00801007387 */ /* 0x000fe20000100a00 */
[----:B------:R-:W-:Y:S02]  /*ad630*/  STL.64 [R1+0x11c8], R10 ;  /* 0x0011c80a01007387 */ /* 0x000fe40000100a00 */
[----:B------:R0:W-:Y:S02]  /*ad640*/  STL.64 [R1+0x11d0], R4 ;  /* 0x0011d00401007387 */ /* 0x0001e40000100a00 */
[----:B------:R-:W-:Y:S01]  /*ad650*/  STL.64 [R1+0x11d8], R6 ;  /* 0x0011d80601007387 */ /* 0x000fe20000100a00 */
[----:B0-----:R-:W2:Y:S01]  /*ad660*/  LDL.64 R4, [R1+0xb0] ;  /* 0x0000b00001047983 */ /* 0x001ea20000100a00 */
[----:B------:R-:W-:Y:S02]  /*ad670*/  IMAD.MOV.U32 R14, RZ, RZ, R24 ;  /* 0x000000ffff0e7224 */ /* 0x000fe400078e0018 */
[----:B------:R-:W-:Y:S02]  /*ad680*/  IMAD.MOV.U32 R13, RZ, RZ, R25 ;  /* 0x000000ffff0d7224 */ /* 0x000fe400078e0019 */
[----:B------:R-:W-:-:S02]  /*ad690*/  IMAD.MOV.U32 R28, RZ, RZ, R20 ;  /* 0x000000ffff1c7224 */ /* 0x000fc400078e0014 */
[----:B------:R-:W-:Y:S01]  /*ad6a0*/  IMAD.MOV.U32 R15, RZ, RZ, R21 ;  /* 0x000000ffff0f7224 */ /* 0x000fe200078e0015 */
[----:B--2---:R0:W-:Y:S01]  /*ad6b0*/  STL.64 [R1+0x7e60], R4 ;  /* 0x007e600401007387 */ /* 0x0041e20000100a00 */
[----:B------:R-:W2:Y:S02]  /*ad6c0*/  LDL.LU R24, [R1+0x1830] ;  /* 0x0018300001187983 */ /* 0x000ea40000300800 */
[----:B------:R-:W2:Y:S02]  /*ad6d0*/  LDL.LU R25, [R1+0x1834] ;  /* 0x0018340001197983 */ /* 0x000ea40000300800 */
[----:B------:R-:W3:Y:S01]  /*ad6e0*/  LDL.LU R26, [R1+0x1838] ;  /* 0x00183800011a7983 */ /* 0x000ee20000300800 */
[----:B------:R-:W3:Y:S01]  /*ad6f0*/  LDL.LU R27, [R1+0x183c] ;  /* 0x00183c00011b7983 */ /* 0x000ee20000300800 */
[----:B------:R-:W4:Y:S03]  /*ad700*/  LDL.64 R20, [R1+0xf0] ;  /* 0x0000f00001147983 */ /* 0x000f260000100a00 */
[----:B----4-:R-:W-:Y:S01]  /*ad710*/  STL.64 [R1+0x7ea8], R20 ;  /* 0x007ea81401007387 */ /* 0x010fe20000100a00 */
[----:B0-----:R-:W4:Y:S03]  /*ad720*/  LDL.64 R4, [R1+0xc0] ;  /* 0x0000c00001047983 */ /* 0x001f260000100a00 */
[----:B----4-:R0:W-:Y:S04]  /*ad730*/  STL.64 [R1+0x7e78], R4 ;  /* 0x007e780401007387 */ /* 0x0101e80000100a00 */
[----:B0-----:R-:W4:Y:S04]  /*ad740*/  LDL.64 R4, [R1+0xd0] ;  /* 0x0000d00001047983 */ /* 0x001f280000100a00 */
[----:B----4-:R0:W-:Y:S04]  /*ad750*/  STL.64 [R1+0x7e80], R4 ;  /* 0x007e800401007387 */ /* 0x0101e80000100a00 */
[----:B0-----:R-:W4:Y:S01]  /*ad760*/  LDL.LU R4, [R1+0x17d0] ;  /* 0x0017d00001047983 */ /* 0x001f220000300800 */
[----:B------:R-:W4:Y:S02]  /*ad770*/  LDL.LU R5, [R1+0x17d4] ;  /* 0x0017d40001057983 */ /* 0x000f240000300800 */
[----:B------:R-:W2:Y:S02]  /*ad780*/  LDL.LU R6, [R1+0x17d8] ;  /* 0x0017d80001067983 */ /* 0x000ea40000300800 */
[----:B------:R-:W2:Y:S01]  /*ad790*/  LDL.LU R7, [R1+0x17dc] ;  /* 0x0017dc0001077983 */ /* 0x000ea20000300800 */
[----:B------:R-:W2:Y:S01]  /*ad7a0*/  LDL.64 R8, [R1+0x110] ;  /* 0x0001100001087983 */ /* 0x000ea20000100a00 */
        /* <DEDUP_REMOVED lines=29> */
[----:B------:R-:W-:-:S02]  /*ad980*/  IMAD.MOV.U32 R2, RZ, RZ, R8 ;  /* 0x000000ffff027224 */ /* 0x000fc400078e0008 */
[----:B------:R-:W-:Y:S01]  /*ad990*/  IMAD.MOV.U32 R29, RZ, RZ, R9 ;  /* 0x000000ffff1d7224 */ /* 0x000fe200078e0009 */
[----:B---3--:R-:W-:Y:S01]  /*ad9a0*/  STL.64 [R1+0x7e70], R26 ;  /* 0x007e701a01007387 */ /* 0x008fe20000100a00 */
        /* <DEDUP_REMOVED lines=8> */
[----:B------:R-:W2:Y:S04]  /*ada30*/  LDL.LU.64 R14, [R1+0x4e8] ;  /* 0x0004e800010e7983 */ /* 0x000ea80000300a00 */
[----:B------:R-:W-:Y:S02]  /*ada40*/  STL.64 [R1+0x11e0], R20 ;  /* 0x0011e01401007387 */ /* 0x000fe40000100a00 */
[----:B------:R0:W-:Y:S02]  /*ada50*/  STL.64 [R1+0x11e8], R22 ;  /* 0x0011e81601007387 */ /* 0x0001e40000100a00 */
[----:B0-----:R-:W2:Y:S01]  /*ada60*/  LDL.LU.64 R22, [R1+0x7ec8] ;  /* 0x007ec80001167983 */ /* 0x001ea20000300a00 */
[----:B------:R-:W2:Y:S02]  /*ada70*/  LDL.LU.64 R20, [R1+0x7ec0] ;  /* 0x007ec00001147983 */ /* 0x000ea40000300a00 */
[----:B------:R-:W2:Y:S02]  /*ada80*/  LDL.LU R11, [R1+0x7eb8] ;  /* 0x007eb800010b7983 */ /* 0x000ea40000300800 */
[----:B------:R-:W2:Y:S02]  /*ada90*/  LDL.LU.64 R8, [R1+0x7eb0] ;  /* 0x007eb00001087983 */ /* 0x000ea40000300a00 */
[C---:B--2---:R-:W-:Y:S11]  /*adaa0*/  HMMA.16816.F32 R20, R16.reuse, R8, R20 ;  /* 0x000000081014723c */ /* 0x044ff60000001814 */
        /* <DEDUP_REMOVED lines=16> */
[C---:B--2---:R-:W-:Y:S11]  /*adbb0*/  HMMA.16816.F32 R4, R16.reuse, R20, R4 ;  /* 0x000000141004723c */ /* 0x044ff60000001804 */
[----:B------:R-:W-:Y:S11]  /*adbc0*/  @!UPT UIADD3 URZ, URZ, URZ, URZ ;  /* 0x0000003f3f3ff290 */ /* 0x000ff6000fffe03f */
[----:B------:R-:W-:Y:S01]  /*adbd0*/  @!UPT UIADD3 URZ, URZ, URZ, URZ ;  /* 0x0000003f3f3ff290 */ /* 0x000fe2000fffe03f */
[----:B------:R0:W-:Y:S01]  /*adbe0*/  STL.64 [R1+0x1230], R4 ;  /* 0x0012300401007387 */ /* 0x0001e20000100a00 */
[----:B------:R-:W-:Y:S03]  /*adbf0*/  STL.64 [R1+0x1238], R6 ;  /* 0x0012380601007387 */ /* 0x000fe60000100a00 */
[----:B0-----:R-:W2:Y:S01]  /*adc00*/  LDL.LU.64 R4, [R1+0x7e80] ;  /* 0x007e800001047983 */ /* 0x001ea20000300a00 */
[----:B----4-:R-:W-:Y:S02]  /*adc10*/  STL.64 [R1+0x7d40], R22 ;  /* 0x007d401601007387 */ /* 0x010fe40000100a00 */
[----:B------:R0:W-:Y:S02]  /*adc20*/  STL.64 [R1+0x7d38], R20 ;  /* 0x007d381401007387 */ /* 0x0001e40000100a00 */
[----:B0-----:R-:W2:Y:S01]  /*adc30*/  LDL.LU R20, [R1+0x17e0] ;  /* 0x0017e00001147983 */ /* 0x001ea20000300800 */
[----:B------:R-:W2:Y:S02]  /*adc40*/  LDL.LU R21, [R1+0x17e4] ;  /* 0x0017e40001157983 */ /* 0x000ea40000300800 */
[----:B------:R-:W2:Y:S02]  /*adc50*/  LDL.LU R22, [R1+0x17e8] ;  /* 0x0017e80001167983 */ /* 0x000ea40000300800 */
        /* <DEDUP_REMOVED lines=29> */
[----:B------:R-:W3:Y:S01]  /*ade30*/  LDL.LU.64 R26, [R1+0x7e38] ;  /* 0x007e3800011a7983 */ /* 0x000ee20000300a00 */
[----:B------:R-:W3:Y:S11]  /*ade40*/  LDL.LU.64 R24, [R1+0x7e30] ;  /* 0x007e300001187983 */ /* 0x000ef60000300a00 */
[----:B------:R-:W-:Y:S10]  /*ade50*/  @!UPT UIADD3 URZ, URZ, URZ, URZ ;  /* 0x0000003f3f3ff290 */ /* 0x000ff4000fffe03f */
[----:B------:R0:W-:Y:S01]  /*ade60*/  STL.64 [R1+0x1270], R16 ;  /* 0x0012701001007387 */ /* 0x0001e20000100a00 */
[----:B------:R-:W-:Y:S03]  /*ade70*/  STL.64 [R1+0x1278], R18 ;  /* 0x0012781201007387 */ /* 0x000fe60000100a00 */
[----:B0-----:R-:W3:Y:S01]  /*ade80*/  LDL.LU.64 R16, [R1+0x7e28] ;  /* 0x007e280001107983 */ /* 0x001ee20000300a00 */
[----:B----4-:R-:W-:Y:S02]  /*ade90*/  STL.64 [R1+0x7ce8], R6 ;  /* 0x007ce80601007387 */ /* 0x010fe40000100a00 */
[----:B------:R0:W-:Y:S02]  /*adea0*/  STL.64 [R1+0x7ce0], R4 ;  /* 0x007ce00401007387 */ /* 0x0001e40000100a00 */
[----:B0-----:R-:W2:Y:S01]  /*adeb0*/  LDL.LU R4, [R1+0x1850] ;  /* 0x0018500001047983 */ /* 0x001ea20000300800 */
[----:B------:R-:W2:Y:S02]  /*adec0*/  LDL.LU R5, [R1+0x1854] ;  /* 0x0018540001057983 */ /* 0x000ea40000300800 */
[----:B------:R-:W2:Y:S02]  /*aded0*/  LDL.LU R6, [R1+0x1858] ;  /* 0x0018580001067983 */ /* 0x000ea40000300800 */
[----:B------:R-:W2:Y:S02]  /*adee0*/  LDL.LU R7, [R1+0x185c] ;  /* 0x00185c0001077983 */ /* 0x000ea40000300800 */
[----:B------:R-:W-:-:S02]  /*adef0*/  IMAD.MOV.U32 R18, RZ, RZ, R14 ;  /* 0x000000ffff127224 */ /* 0x000fc400078e000e */
[----:B------:R-:W-:Y:S01]  /*adf00*/  IMAD.MOV.U32 R19, RZ, RZ, R15 ;  /* 0x000000ffff137224 */ /* 0x000fe200078e000f */
[----:B---3--:R-:W-:Y:S11]  /*adf10*/  HMMA.16816.F32 R24, R12, R16, R24 ;  /* 0x000000100c18723c */ /* 0x008ff60000001818 */
        /* <DEDUP_REMOVED lines=8> */
[----:B------:R-:W4:Y:S01]  /*adfa0*/  LDL.LU.64 R12, [R1+0x7e10] ;  /* 0x007e1000010c7983 */ /* 0x000f220000300a00 */
[----:B------:R0:W-:Y:S02]  /*adfb0*/  STL.64 [R1+0x7cc8], R16 ;  /* 0x007cc81001007387 */ /* 0x0001e40000100a00 */
[----:B0-----:R-:W-:-:S02]  /*adfc0*/  IMAD.MOV.U32 R16, RZ, RZ, R27 ;  /* 0x000000ffff107224 */ /* 0x001fc400078e001b */
[----:B------:R-:W-:Y:S01]  /*adfd0*/  IMAD.MOV.U32 R17, RZ, RZ, R26 ;  /* 0x000000ffff117224 */ /* 0x000fe200078e001a */
[----:B------:R-:W3:Y:S01]  /*adfe0*/  LDL.LU R27, [R1+0x7e08] ;  /* 0x007e0800011b7983 */ /* 0x000ee20000300800 */
[----:B------:R-:W3:Y:S05]  /*adff0*/  LDL.LU R26, [R1+0x7e04] ;  /* 0x007e0400011a7983 */ /* 0x000eea0000300800 */
        /* <DEDUP_REMOVED lines=10> */
[----:B---3--:R-:W-:Y:S02]  /*ae0a0*/  STL.64 [R1+0x7cd8], R26 ;  /* 0x007cd81a01007387 */ /* 0x008fe40000100a00 */
[----:B------:R0:W-:Y:S02]  /*ae0b0*/  STL.64 [R1+0x7cd0], R24 ;  /* 0x007cd01801007387 */ /* 0x0001e40000100a00 */
[----:B0-----:R-:W3:Y:S01]  /*ae0c0*/  LDL.LU R24, [R1+0x1ba0] ;  /* 0x001ba00001187983 */ /* 0x001ee20000300800 */
[----:B------:R-:W3:Y:S02]  /*ae0d0*/  LDL.LU R25, [R1+0x1ba4] ;  /* 0x001ba40001197983 */ /* 0x000ee40000300800 */
[----:B------:R-:W2:Y:S02]  /*ae0e0*/  LDL.LU R26, [R1+0x1ba8] ;  /* 0x001ba800011a7983 */ /* 0x000ea40000300800 */
[----:B------:R-:W2:Y:S02]  /*ae0f0*/  LDL.LU R27, [R1+0x1bac] ;  /* 0x001bac00011b7983 */ /* 0x000ea40000300800 */
[----:B------:R-:W-:-:S02]  /*ae100*/  IMAD.MOV.U32 R4, RZ, RZ, R23 ;  /* 0x000000ffff047224 */ /* 0x000fc400078e0017 */
[----:B------:R-:W-:-:S05]  /*ae110*/  IMAD.MOV.U32 R5, RZ, RZ, R22 ;  /* 0x000000ffff057224 */ /* 0x000fca00078e0016 */
[----:B------:R0:W-:Y:S02]  /*ae120*/  STL.64 [R1+0x7d18], R4 ;  /* 0x007d180401007387 */ /* 0x0001e40000100a00 */
[----:B0-----:R-:W-:Y:S02]  /*ae130*/  IMAD.MOV.U32 R4, RZ, RZ, R21 ;  /* 0x000000ffff047224 */ /* 0x001fe400078e0015 */
[----:B------:R-:W-:Y:S02]  /*ae140*/  IMAD.MOV.U32 R5, RZ, RZ, R20 ;  /* 0x000000ffff057224 */ /* 0x000fe400078e0014 */
[----:B------:R-:W-:Y:S02]  /*ae150*/  IMAD.MOV.U32 R20, RZ, RZ, R9 ;  /* 0x000000ffff147224 */ /* 0x000fe400078e0009 */
[----:B------:R-:W-:Y:S02]  /*ae160*/  IMAD.MOV.U32 R21, RZ, RZ, R8 ;  /* 0x000000ffff157224 */ /* 0x000fe400078e0008 */
        /* <DEDUP_REMOVED lines=14> */
[----:B------:R-:W2:Y:S01]  /*ae250*/  LDL.LU R2, [R1+0x7df8] ;  /* 0x007df80001027983 */ /* 0x000ea20000300800 */
[----:B------:R0:W-:Y:S02]  /*ae260*/  STL.64 [R1+0x7d78], R8 ;  /* 0x007d780801007387 */ /* 0x0001e40000100a00 */
[----:B------:R-:W2:Y:S02]  /*ae270*/  LDL.LU R20, [R1+0x1950] ;  /* 0x0019500001147983 */ /* 0x000ea40000300800 */
[----:B------:R-:W2:Y:S01]  /*ae280*/  LDL.LU R21, [R1+0x1954] ;  /* 0x0019540001157983 */ /* 0x000ea20000300800 */
[----:B------:R-:W2:Y:S01]  /*ae290*/  LDL.LU R22, [R1+0x1958] ;  /* 0x0019580001167983 */ /* 0x000ea20000300800 */
[----:B------:R-:W2:Y:S02]  /*ae2a0*/  LDL.LU R23, [R1+0x195c] ;  /* 0x00195c0001177983 */ /* 0x000ea40000300800 */
        /* <DEDUP_REMOVED lines=10> */
[----:B----4-:R-:W-:-:S05]  /*ae350*/  IMAD.MOV.U32 R9, RZ, RZ, R13 ;  /* 0x000000ffff097224 */ /* 0x010fca00078e000d */
[----:B------:R-:W-:Y:S04]  /*ae360*/  STL.64 [R1+0x7da8], R8 ;  /* 0x007da80801007387 */ /* 0x000fe80000100a00 */
[----:B--2---:R-:W-:Y:S01]  /*ae370*/  STL.64 [R1+0x7d88], R22 ;  /* 0x007d881601007387 */ /* 0x004fe20000100a00 */
[----:B------:R0:W-:Y:S03]  /*ae380*/  STL.64 [R1+0x7d80], R20 ;  /* 0x007d801401007387 */ /* 0x0001e60000100a00 */
[----:B0-----:R-:W2:Y:S01]  /*ae390*/  LDL.LU R20, [R1+0x1910] ;  /* 0x0019100001147983 */ /* 0x001ea20000300800 */
[----:B------:R-:W2:Y:S02]  /*ae3a0*/  LDL.LU R21, [R1+0x1914] ;  /* 0x0019140001157983 */ /* 0x000ea40000300800 */
[----:B------:R-:W4:Y:S02]  /*ae3b0*/  LDL.LU R22, [R1+0x1918] ;  /* 0x0019180001167983 */ /* 0x000f240000300800 */
[----:B------:R-:W4:Y:S02]  /*ae3c0*/  LDL.LU R23, [R1+0x191c] ;  /* 0x00191c0001177983 */ /* 0x000f240000300800 */
[----:B------:R-:W-:-:S02]  /*ae3d0*/  IMAD.MOV.U32 R8, RZ, RZ, R12 ;  /* 0x000000ffff087224 */ /* 0x000fc400078e000c */
[----:B------:R-:W-:-:S05]  /*ae3e0*/  IMAD.MOV.U32 R9, RZ, RZ, R11 ;  /* 0x000000ffff097224 */ /* 0x000fca00078e000b */
[----:B------:R0:W-:Y:S02]  /*ae3f0*/  STL.64 [R1+0x7dc0], R8 ;  /* 0x007dc00801007387 */ /* 0x0001e40000100a00 */
[----:B0-----:R-:W-:Y:S02]  /*ae400*/  IMAD.MOV.U32 R8, RZ, RZ, R10 ;  /* 0x000000ffff087224 */ /* 0x001fe400078e000a */
[----:B------:R-:W-:Y:S01]  /*ae410*/  IMAD.MOV.U32 R9, RZ, RZ, R3 ;  /* 0x000000ffff097224 */ /* 0x000fe200078e0003 */
[----:B----4-:R-:W-:Y:S01]  /*ae420*/  STL.64 [R1+0x7da0], R22 ;  /* 0x007da01601007387 */ /* 0x010fe20000100a00 */
[----:B--2---:R0:W-:Y:S03]  /*ae430*/  STL.64 [R1+0x7d98], R20 ;  /* 0x007d981401007387 */ /* 0x0041e60000100a00 */
        /* <DEDUP_REMOVED lines=16> */
[----:B------:R0:W-:Y:S03]  /*ae540*/  STL.64 [R1+0x7db0], R20 ;  /* 0x007db01401007387 */ /* 0x0001e60000100a00 */
        /* <DEDUP_REMOVED lines=87> */
[----:B0-----:R-:W4:Y:S01]  /*aeac0*/  LDL.LU.64 R20, [R1+0x7d58] ;  /* 0x007d580001147983 */ /* 0x001f220000300a00 */
[----:B------:R0:W-:Y:S02]  /*aead0*/  STL.64 [R1+0x7c98], R8 ;  /* 0x007c980801007387 */ /* 0x0001e40000100a00 */
[----:B------:R-:W3:Y:S01]  /*aeae0*/  LDL.64 R10, [R1+0x398] ;  /* 0x00039800010a7983 */ /* 0x000ee20000100a00 */
[----:B0-----:R-:W2:Y:S01]  /*aeaf0*/  LDL.64 R8, [R1+0x390] ;  /* 0x0003900001087983 */ /* 0x001ea20000100a00 */
[C---:B----4-:R-:W-:Y:S03]  /*aeb00*/  HMMA.16816.F32 R20, R16.reuse, R20, R4 ;  /* 0x000000141014723c */ /* 0x050fe60000001804 */
[----:B------:R-:W4:Y:S01]  /*aeb10*/  LDL.LU.64 R6, [R1+0x7d50] ;  /* 0x007d500001067983 */ /* 0x000f220000300a00 */
[----:B------:R-:W4:Y:S11]  /*aeb20*/  LDL.LU.64 R4, [R1+0x7d48] ;  /* 0x007d480001047983 */ /* 0x000f360000300a00 */
[----:B------:R-:W-:Y:S08]  /*aeb30*/  @!UPT UIADD3 URZ, URZ, URZ, URZ ;  /* 0x0000003f3f3ff290 */ /* 0x000ff0000fffe03f */
        /* <DEDUP_REMOVED lines=47> */
[----:B------:R-:W-:Y:S02]  /*aee30*/  IMAD.MOV.U32 R3, RZ, RZ, R9 ;  /* 0x000000ffff037224 */ /* 0x000fe400078e0009 */
[----:B---3--:R-:W-:-:S02]  /*aee40*/  IMAD.MOV.U32 R2, RZ, RZ, R10 ;  /* 0x000000ffff027224 */ /* 0x008fc400078e000a */
[----:B------:R-:W-:Y:S01]  /*aee50*/  IMAD.MOV.U32 R0, RZ, RZ, R11 ;  /* 0x000000ffff007224 */ /* 0x000fe200078e000b */
[C---:B----4-:R-:W-:Y:S08]  /*aee60*/  HMMA.16816.F32 R4, R8.reuse, R24, R12 ;  /* 0x000000180804723c */ /* 0x050ff0000000180c */
[----:B------:R-:W-:Y:S01]  /*aee70*/  HMMA.16816.F32 R20, R8, R16, R20 ;  /* 0x000000100814723c */ /* 0x000fe20000001814 */
[----:B------:R-:W-:Y:S01]  /*aee80*/  STL.64 [R1+0x7c60], R16 ;  /* 0x007c601001007387 */ /* 0x000fe20000100a00 */
[----:B------:R-:W-:Y:S11]  /*aee90*/  IMAD.MOV.U32 R14, RZ, RZ, R8 ;  /* 0x000000ffff0e7224 */ /* 0x000ff600078e0008 */
[----:B------:R-:W-:Y:S10]  /*aeea0*/  @!UPT UIADD3 URZ, URZ, URZ, URZ ;  /* 0x0000003f3f3ff290 */ /* 0x000ff4000fffe03f */
[----:B------:R0:W-:Y:S01]  /*aeeb0*/  STL.64 [R1+0x1400], R20 ;  /* 0x0014001401007387 */ /* 0x0001e20000100a00 */
[----:B------:R1:W-:Y:S02]  /*aeec0*/  STL.64 [R1+0x1408], R22 ;  /* 0x0014081601007387 */ /* 0x0003e40000100a00 */
[----:B------:R-:W-:Y:S02]  /*aeed0*/  STL.64 [R1+0x1410], R4 ;  /* 0x0014100401007387 */ /* 0x000fe40000100a00 */
[----:B------:R-:W-:Y:S01]  /*aeee0*/  STL.64 [R1+0x1418], R6 ;  /* 0x0014180601007387 */ /* 0x000fe20000100a00 */
[----:B0-----:R-:W2:Y:S01]  /*aeef0*/  LDL.LU R20, [R1+0x1b00] ;  /* 0x001b000001147983 */ /* 0x001ea20000300800 */
[----:B------:R-:W2:Y:S02]  /*aef00*/  LDL.LU R21, [R1+0x1b04] ;  /* 0x001b040001157983 */ /* 0x000ea40000300800 */
[----:B-1----:R-:W3:Y:S02]  /*aef10*/  LDL.LU R22, [R1+0x1b08] ;  /* 0x001b080001167983 */ /* 0x002ee40000300800 */
        /* <DEDUP_REMOVED lines=8> */
[----:B------:R-:W2:Y:S02]  /*aefa0*/  LDL.LU R11, [R1+0x1b4c] ;  /* 0x001b4c00010b7983 */ /* 0x000ea40000300800 */
[----:B--2---:R-:W-:Y:S01]  /*aefb0*/  STL.64 [R1+0x7ca8], R10 ;  /* 0x007ca80a01007387 */ /* 0x004fe20000100a00 */
[----:B------:R0:W-:Y:S03]  /*aefc0*/  STL.64 [R1+0x7ca0], R8 ;  /* 0x007ca00801007387 */ /* 0x0001e60000100a00 */
[----:B0-----:R-:W2:Y:S04]  /*aefd0*/  LDL.64 R8, [R1+0x150] ;  /* 0x0001500001087983 */ /* 0x001ea80000100a00 */
[----:B--2---:R0:W-:Y:S04]  /*aefe0*/  STL.64 [R1+0x7cb8], R8 ;  /* 0x007cb80801007387 */ /* 0x0041e80000100a00 */
        /* <DEDUP_REMOVED lines=9> */
[----:B------:R-:W-:Y:S02]  /*af080*/  STL.64 [R1+0x7c70], R18 ;  /* 0x007c701201007387 */ /* 0x000fe40000100a00 */
[----:B----4-:R0:W-:Y:S02]  /*af090*/  STL.64 [R1+0x7c68], R16 ;  /* 0x007c681001007387 */ /* 0x0101e40000100a00 */
[----:B0-----:R-:W4:Y:S04]  /*af0a0*/  LDL.64 R16, [R1+0x130] ;  /* 0x0001300001107983 */ /* 0x001f280000100a00 */
[----:B----4-:R0:W-:Y:S04]  /*af0b0*/  STL.64 [R1+0x7c90], R16 ;  /* 0x007c901001007387 */ /* 0x0101e80000100a00 */
[----:B0-----:R-:W4:Y:S04]  /*af0c0*/  LDL.64 R16, [R1+0x140] ;  /* 0x0001400001107983 */ /* 0x001f280000100a00 */
[----:B----4-:R0:W-:Y:S04]  /*af0d0*/  STL.64 [R1+0x7cb0], R16 ;  /* 0x007cb01001007387 */ /* 0x0101e80000100a00 */
[----:B0-----:R-:W4:Y:S01]  /*af0e0*/  LDL.LU R16, [R1+0x1b50] ;  /* 0x001b500001107983 */ /* 0x001f220000300800 */
[----:B------:R-:W4:Y:S02]  /*af0f0*/  LDL.LU R17, [R1+0x1b54] ;  /* 0x001b540001117983 */ /* 0x000f240000300800 */
[----:B------:R-:W4:Y:S02]  /*af100*/  LDL.LU R18, [R1+0x1b58] ;  /* 0x001b580001127983 */ /* 0x000f240000300800 */
[----:B------:R-:W4:Y:S01]  /*af110*/  LDL.LU R19, [R1+0x1b5c] ;  /* 0x001b5c0001137983 */ /* 0x000f220000300800 */
[----:B---3--:R-:W-:Y:S01]  /*af120*/  STL.64 [R1+0x7c38], R22 ;  /* 0x007c381601007387 */ /* 0x008fe20000100a00 */
[----:B------:R0:W-:Y:S03]  /*af130*/  STL.64 [R1+0x7c30], R20 ;  /* 0x007c301401007387 */ /* 0x0001e60000100a00 */
[----:B0-----:R-:W3:Y:S04]  /*af140*/  LDL.64 R20, [R1+0x110] ;  /* 0x0001100001147983 */ /* 0x001ee80000100a00 */
[----:B---3--:R0:W-:Y:S04]  /*af150*/  STL.64 [R1+0x7c58], R20 ;  /* 0x007c581401007387 */ /* 0x0081e80000100a00 */
[----:B0-----:R-:W3:Y:S04]  /*af160*/  LDL.64 R20, [R1+0x120] ;  /* 0x0001200001147983 */ /* 0x001ee80000100a00 */
[----:B---3--:R-:W-:Y:S01]  /*af170*/  STL.64 [R1+0x7c78], R20 ;  /* 0x007c781401007387 */ /* 0x008fe20000100a00 */
[----:B------:R-:W-:Y:S02]  /*af180*/  STL.64 [R1+0x7bb0], R26 ;  /* 0x007bb01a01007387 */ /* 0x000fe40000100a00 */
[----:B------:R0:W-:Y:S02]  /*af190*/  STL.64 [R1+0x7ba8], R24 ;  /* 0x007ba81801007387 */ /* 0x0001e40000100a00 */
[----:B0-----:R-:W3:Y:S01]  /*af1a0*/  LDL.64 R24, [R1+0xf0] ;  /* 0x0000f00001187983 */ /* 0x001ee20000100a00 */
[----:B------:R-:W-:-:S02]  /*af1b0*/  IMAD.MOV.U32 R20, RZ, RZ, R14 ;  /* 0x000000ffff147224 */ /* 0x000fc400078e000e */
[----:B------:R-:W-:Y:S02]  /*af1c0*/  IMAD.MOV.U32 R21, RZ, RZ, R3 ;  /* 0x000000ffff157224 */ /* 0x000fe400078e0003 */
[----:B------:R-:W-:Y:S02]  /*af1d0*/  IMAD.MOV.U32 R22, RZ, RZ, R2 ;  /* 0x000000ffff167224 */ /* 0x000fe400078e0002 */
[----:B------:R-:W-:-:S07]  /*af1e0*/  IMAD.MOV.U32 R23, RZ, RZ, R0 ;  /* 0x000000ffff177224 */ /* 0x000fce00078e0000 */
[----:B--2---:R-:W-:Y:S01]  /*af1f0*/  HMMA.16816.F32 R4, R20, R12, R4 ;  /* 0x0000000c1404723c */ /* 0x004fe20000001804 */
[----:B---3--:R0:W-:Y:S04]  /*af200*/  STL.64 [R1+0x7c50], R24 ;  /* 0x007c501801007387 */ /* 0x0081e80000100a00 */
        /* <DEDUP_REMOVED lines=11> */
[----:B------:R-:W-:Y:S02]  /*af2c0*/  STL.64 [R1+0x1438], R6 ;  /* 0x0014380601007387 */ /* 0x000fe40000100a00 */
[----:B0-----:R-:W-:-:S02]  /*af2d0*/  IMAD.MOV.U32 R5, RZ, RZ, R12 ;  /* 0x000000ffff057224 */ /* 0x001fc400078e000c */
[----:B------:R-:W-:Y:S02]  /*af2e0*/  IMAD.MOV.U32 R4, RZ, RZ, R13 ;  /* 0x000000ffff047224 */ /* 0x000fe400078e000d */
[----:B------:R-:W3:Y:S02]  /*af2f0*/  LDL.LU.64 R12, [R1+0x7cc0] ;  /* 0x007cc000010c7983 */ /* 0x000ee40000300a00 */
[C---:B---3--:R-:W-:Y:S11]  /*af300*/  HMMA.16816.F32 R8, R20.reuse, R12, R8 ;  /* 0x0000000c1408723c */ /* 0x048ff60000001808 */
[----:B------:R-:W-:Y:S11]  /*af310*/  @!UPT UIADD3 URZ, URZ, URZ, URZ ;  /* 0x0000003f3f3ff290 */ /* 0x000ff6000fffe03f */
[----:B------:R-:W-:Y:S01]  /*af320*/  @!UPT UIADD3 URZ, URZ, URZ, URZ ;  /* 0x0000003f3f3ff290 */ /* 0x000fe2000fffe03f */
[----:B------:R0:W-:Y:S01]  /*af330*/  STL.64 [R1+0x1450], R8 ;  /* 0x0014500801007387 */ /* 0x0001e20000100a00 */
[----:B------:R-:W-:Y:S03]  /*af340*/  STL.64 [R1+0x1458], R10 ;  /* 0x0014580a01007387 */ /* 0x000fe60000100a00 */
[----:B0-----:R-:W4:Y:S02]  /*af350*/  LDL.LU.64 R8, [R1+0x7cb8] ;  /* 0x007cb80001087983 */ /* 0x001f240000300a00 */
[C---:B----4-:R-:W-:Y:S01]  /*af360*/  HMMA.16816.F32 R16, R20.reuse, R8, R16 ;  /* 0x000000081410723c */ /* 0x050fe20000001810 */
[----:B------:R-:W-:Y:S02]  /*af370*/  IMAD.MOV.U32 R2, RZ, RZ, R8 ;  /* 0x000000ffff027224 */ /* 0x000fe400078e0008 */
[----:B------:R-:W-:Y:S11]  /*af380*/  IMAD.MOV.U32 R0, RZ, RZ, R9 ;  /* 0x000000ffff007224 */ /* 0x000ff600078e0009 */
[----:B------:R-:W-:Y:S09]  /*af390*/  @!UPT UIADD3 URZ, URZ, URZ, URZ ;  /* 0x0000003f3f3ff290 */ /* 0x000ff2000fffe03f */
[----:B------:R0:W-:Y:S01]  /*af3a0*/  STL.64 [R1+0x1470], R16 ;  /* 0x0014701001007387 */ /* 0x0001e20000100a00 */
[----:B------:R-:W-:Y:S03]  /*af3b0*/  STL.64 [R1+0x1478], R18 ;  /* 0x0014781201007387 */ /* 0x000fe60000100a00 */
[----:B0-----:R-:W3:Y:S01]  /*af3c0*/  LDL.LU.64 R16, [R1+0x7cb0] ;  /* 0x007cb00001107983 */ /* 0x001ee20000300a00 */
[----:B------:R-:W3:Y:S02]  /*af3d0*/  LDL.LU.64 R10, [R1+0x7ca8] ;  /* 0x007ca800010a7983 */ /* 0x000ee40000300a00 */
[----:B------:R-:W3:Y:S02]  /*af3e0*/  LDL.LU.64 R8, [R1+0x7ca0] ;  /* 0x007ca00001087983 */ /* 0x000ee40000300a00 */
[C---:B---3--:R-:W-:Y:S01]  /*af3f0*/  HMMA.16816.F32 R8, R20.reuse, R16, R8 ;  /* 0x000000101408723c */ /* 0x048fe20000001808 */
[----:B------:R-:W-:Y:S11]  /*af400*/  IMAD.MOV.U32 R3, RZ, RZ, R17 ;  /* 0x000000ffff037224 */ /* 0x000ff600078e0011 */
[----:B------:R-:W-:Y:S11]  /*af410*/  @!UPT UIADD3 URZ, URZ, URZ, URZ ;  /* 0x0000003f3f3ff290 */ /* 0x000ff6000fffe03f */
[----:B------:R0:W-:Y:S01]  /*af420*/  STL.64 [R1+0x1490], R8 ;  /* 0x0014900801007387 */ /* 0x0001e20000100a00 */
[----:B------:R1:W-:Y:S03]  /*af430*/  STL.64 [R1+0x1498], R10 ;  /* 0x0014980a01007387 */ /* 0x0003e60000100a00 */
[----:B0-----:R-:W3:Y:S01]  /*af440*/  LDL.LU.64 R8, [R1+0x7c98] ;  /* 0x007c980001087983 */ /* 0x001ee20000300a00 */
[----:B-1----:R-:W-:Y:S02]  /*af450*/  IMAD.MOV.U32 R10, RZ, RZ, R16 ;  /* 0x000000ffff0a7224 */ /* 0x002fe400078e0010 */
[----:B------:R-:W2:Y:S02]  /*af460*/  LDL.LU.64 R16, [R1+0x7c90] ;  /* 0x007c900001107983 */ /* 0x000ea40000300a00 */
[----:B--2---:R-:W-:Y:S01]  /*af470*/  HMMA.16816.F32 R20, R20, R16, R24 ;  /* 0x000000101414723c */ /* 0x004fe20000001818 */
[----:B------:R-:W2:Y:S01]  /*af480*/  LDL.LU.64 R26, [R1+0x7c88] ;  /* 0x007c8800011a7983 */ /* 0x000ea20000300a00 */
[----:B------:R-:W2:Y:S02]  /*af490*/  LDL.LU.64 R24, [R1+0x7c80] ;  /* 0x007c800001187983 */ /* 0x000ea40000300a00 */
[----:B------:R-:W-:-:S02]  /*af4a0*/  IMAD.MOV.U32 R11, RZ, RZ, R17 ;  /* 0x000000ffff0b7224 */ /* 0x000fc400078e0011 */
[----:B------:R-:W-:Y:S11]  /*af4b0*/  IMAD.MOV.U32 R12, RZ, RZ, R16 ;  /* 0x000000ffff0c7224 */ /* 0x000ff600078e0010 */
[----:B------:R-:W-:Y:S06]  /*af4c0*/  @!UPT UIADD3 URZ, URZ, URZ, URZ ;  /* 0x0000003f3f3ff290 */ /* 0x000fec000fffe03f */
[----:B------:R0:W-:Y:S01]  /*af4d0*/  STL.64 [R1+0x14b0], R20 ;  /* 0x0014b01401007387 */ /* 0x0001e20000100a00 */
[----:B------:R-:W-:Y:S03]  /*af4e0*/  STL.64 [R1+0x14b8], R22 ;  /* 0x0014b81601007387 */ /* 0x000fe60000100a00 */
[----:B0-----:R-:W4:Y:S01]  /*af4f0*/  LDL.LU.64 R20, [R1+0x7c78] ;  /* 0x007c780001147983 */ /* 0x001f220000300a00 */
[----:B------:R-:W4:Y:S02]  /*af500*/  LDL.LU.64 R18, [R1+0x7c70] ;  /* 0x007c700001127983 */ /* 0x000f240000300a00 */
[----:B------:R-:W4:Y:S02]  /*af510*/  LDL.LU.64 R16, [R1+0x7c68] ;  /* 0x007c680001107983 */ /* 0x000f240000300a00 */
[----:B------:R-:W-:Y:S01]  /*af520*/  STL.64 [R1+0x7c48], R10 ;  /* 0x007c480a01007387 */ /* 0x000fe20000100a00 */
[----:B---3--:R0:W-:Y:S04]  /*af530*/  STL.64 [R1+0x7c40], R8 ;  /* 0x007c400801007387 */ /* 0x0081e80000100a00 */
[----:B0-----:R-:W4:Y:S01]  /*af540*/  LDL.LU.64 R8, [R1+0x390] ;  /* 0x0003900001087983 */ /* 0x001f220000300a00 */
[----:B------:R-:W4:Y:S02]  /*af550*/  LDL.LU.64 R10, [R1+0x398] ;  /* 0x00039800010a7983 */ /* 0x000f240000300a00 */
[----:B------:R-:W-:Y:S01]  /*af560*/  IMAD.MOV.U32 R14, RZ, RZ, R13 ;  /* 0x000000ffff0e7224 */ /* 0x000fe200078e000d */
[----:B----4-:R-:W-:Y:S01]  /*af570*/  HMMA.16816.F32 R16, R8, R20, R16 ;  /* 0x000000140810723c */ /* 0x010fe20000001810 */
[----:B------:R-:W-:Y:S11]  /*af580*/  IMAD.MOV.U32 R13, RZ, RZ, R21 ;  /* 0x000000ffff0d7224 */ /* 0x000ff600078e0015 */
[----:B------:R-:W-:Y:S11]  /*af590*/  @!UPT UIADD3 URZ, URZ, URZ, URZ ;  /* 0x0000003f3f3ff290 */ /* 0x000ff6000fffe03f */
[----:B------:R0:W-:Y:S01]  /*af5a0*/  STL.64 [R1+0x14d0], R16 ;  /* 0x0014d01001007387 */ /* 0x0001e20000100a00 */
[----:B------:R1:W-:Y:S03]  /*af5b0*/  STL.64 [R1+0x14d8], R18 ;  /* 0x0014d81201007387 */ /* 0x0003e60000100a00 */
[----:B0-----:R-:W3:Y:S01]  /*af5c0*/  LDL.LU.64 R16, [R1+0x7c60] ;  /* 0x007c600001107983 */ /* 0x001ee20000300a00 */
[----:B-1----:R-:W-:Y:S02]  /*af5d0*/  IMAD.MOV.U32 R18, RZ, RZ, R20 ;  /* 0x000000ffff127224 */ /* 0x002fe400078e0014 */
[----:B------:R-:W2:Y:S02]  /*af5e0*/  LDL.LU.64 R20, [R1+0x7c58] ;  /* 0x007c580001147983 */ /* 0x000ea40000300a00 */
[----:B------:R-:W-:Y:S01]  /*af5f0*/  STL [R1+0x7bf0], R14 ;  /* 0x007bf00e01007387 */ /* 0x000fe20000100800 */
[----:B------:R0:W-:Y:S01]  /*af600*/  STL.64 [R1+0x7be8], R12 ;  /* 0x007be80c01007387 */ /* 0x0001e20000100a00 */
[----:B------:R-:W-:-:S02]  /*af610*/  IMAD.MOV.U32 R7, RZ, RZ, R10 ;  /* 0x000000ffff077224 */ /* 0x000fc400078e000a */
[----:B------:R-:W-:Y:S01]  /*af620*/  IMAD.MOV.U32 R6, RZ, RZ, R11 ;  /* 0x000000ffff067224 */ /* 0x000fe200078e000b */
[----:B0-----:R-:W4:Y:S01]  /*af630*/  LDL.LU R12, [R1+0x1af0] ;  /* 0x001af000010c7983 */ /* 0x001f220000300800 */
[----:B------:R-:W4:Y:S02]  /*af640*/  LDL.LU R13, [R1+0x1af4] ;  /* 0x001af400010d7983 */ /* 0x000f240000300800 */
[----:B------:R-:W4:Y:S02]  /*af650*/  LDL.LU R14, [R1+0x1af8] ;  /* 0x001af800010e7983 */ /* 0x000f240000300800 */
[----:B------:R-:W4:Y:S01]  /*af660*/  LDL.LU R15, [R1+0x1afc] ;  /* 0x001afc00010f7983 */ /* 0x000f220000300800 */
[----:B--2---:R-:W-:Y:S01]  /*af670*/  HMMA.16816.F32 R24, R8, R20, R24 ;  /* 0x000000140818723c */ /* 0x004fe20000001818 */
[----:B------:R-:W-:Y:S02]  /*af680*/  IMAD.MOV.U32 R28, RZ, RZ, R20 ;  /* 0x000000ffff1c7224 */ /* 0x000fe400078e0014 */
[----:B------:R-:W-:Y:S11]  /*af690*/  IMAD.MOV.U32 R19, RZ, RZ, R21 ;  /* 0x000000ffff137224 */ /* 0x000ff600078e0015 */
[----:B------:R-:W-:Y:S09]  /*af6a0*/  @!UPT UIADD3 URZ, URZ, URZ, URZ ;  /* 0x0000003f3f3ff290 */ /* 0x000ff2000fffe03f */
[----:B------:R0:W-:Y:S01]  /*af6b0*/  STL.64 [R1+0x14e0], R24 ;  /* 0x0014e01801007387 */ /* 0x0001e20000100a00 */
[----:B------:R1:W-:Y:S03]  /*af6c0*/  STL.64 [R1+0x14e8], R26 ;  /* 0x0014e81a01007387 */ /* 0x0003e60000100a00 */
[----:B0-----:R-:W4:Y:S01]  /*af6d0*/  LDL.LU.64 R24, [R1+0x7c50] ;  /* 0x007c500001187983 */ /* 0x001f220000300a00 */
[----:B-1----:R-:W-:Y:S02]  /*af6e0*/  IMAD.MOV.U32 R27, RZ, RZ, R8 ;  /* 0x000000ffff1b7224 */ /* 0x002fe400078e0008 */
[----:B------:R-:W-:Y:S02]  /*af6f0*/  IMAD.MOV.U32 R26, RZ, RZ, R9 ;  /* 0x000000ffff1a7224 */ /* 0x000fe400078e0009 */
[----:B------:R-:W2:Y:S01]  /*af700*/  LDL.LU.64 R10, [R1+0x7c48] ;  /* 0x007c4800010a7983 */ /* 0x000ea20000300a00 */
[----:B------:R-:W2:Y:S01]  /*af710*/  LDL.LU.64 R8, [R1+0x7c40] ;  /* 0x007c400001087983 */ /* 0x000ea20000300a00 */
[----:B------:R-:W2:Y:S02]  /*af720*/  LDL.LU.64 R22, [R1+0x7c38] ;  /* 0x007c380001167983 */ /* 0x000ea40000300a00 */
[----:B------:R-:W2:Y:S02]  /*af730*/  LDL.LU.64 R20, [R1+0x7c30] ;  /* 0x007c300001147983 */ /* 0x000ea40000300a00 */
[----:B------:R0:W-:Y:S01]  /*af740*/  STL.64 [R1+0x7bc0], R18 ;  /* 0x007bc01201007387 */ /* 0x0001e20000100a00 */
[----:B---3--:R1:W-:Y:S01]  /*af750*/  STL.64 [R1+0x7bb8], R16 ;  /* 0x007bb81001007387 */ /* 0x0083e20000100a00 */
[----:B0-----:R-:W-:-:S02]  /*af760*/  IMAD.MOV.U32 R18, RZ, RZ, R7 ;  /* 0x000000ffff127224 */ /* 0x001fc400078e0007 */
[----:B-1----:R-:W-:Y:S02]  /*af770*/  IMAD.MOV.U32 R16, RZ, RZ, R27 ;  /* 0x000000ffff107224 */ /* 0x002fe400078e001b */
[----:B------:R-:W-:Y:S02]  /*af780*/  IMAD.MOV.U32 R17, RZ, RZ, R26 ;  /* 0x000000ffff117224 */ /* 0x000fe400078e001a */
[----:B------:R-:W-:-:S07]  /*af790*/  IMAD.MOV.U32 R19, RZ, RZ, R6 ;  /* 0x000000ffff137224 */ /* 0x000fce00078e0006 */
[C---:B--2---:R-:W-:Y:S08]  /*af7a0*/  HMMA.16816.F32 R20, R16.reuse, R8, R20 ;  /* 0x000000081014723c */ /* 0x044ff00000001814 */
[----:B----4-:R-:W-:Y:S11]  /*af7b0*/  HMMA.16816.F32 R12, R16, R24, R12 ;  /* 0x00000018100c723c */ /* 0x010ff6000000180c */
[----:B------:R-:W-:Y:S04]  /*af7c0*/  @!UPT UIADD3 URZ, URZ, URZ, URZ ;  /* 0x0000003f3f3ff290 */ /* 0x000fe8000fffe03f */
[----:B------:R-:W-:Y:S01]  /*af7d0*/  STL.64 [R1+0x1500], R20 ;  /* 0x0015001401007387 */ /* 0x000fe20000100a00 */
[----:B------:R0:W-:Y:S03]  /*af7e0*/  STL.64 [R1+0x1508], R22 ;  /* 0x0015081601007387 */ /* 0x0001e60000100a00 */
[----:B0-----:R-:W2:Y:S01]  /*af7f0*/  LDL.LU.64 R22, [R1+0x7c28] ;  /* 0x007c280001167983 */ /* 0x001ea20000300a00 */
[----:B------:R-:W3:Y:S02]  /*af800*/  LDL.LU.64 R20, [R1+0x7c20] ;  /* 0x007c200001147983 */ /* 0x000ee40000300a00 */
[----:B------:R0:W-:Y:S02]  /*af810*/  STL.64 [R1+0x7ae8], R8 ;  /* 0x007ae80801007387 */ /* 0x0001e40000100a00 */
[----:B------:R-:W-:Y:S01]  /*af820*/  STL.64 [R1+0x1520], R12 ;  /* 0x0015200c01007387 */ /* 0x000fe20000100a00 */
[----:B------:R-:W-:Y:S01]  /*af830*/  STL.64 [R1+0x1528], R14 ;  /* 0x0015280e01007387 */ /* 0x000fe20000100a00 */
[----:B------:R-:W-:Y:S02]  /*af840*/  STL.64 [R1+0x7b70], R10 ;  /* 0x007b700a01007387 */ /* 0x000fe40000100a00 */
[----:B0-----:R-:W-:-:S02]  /*af850*/  IMAD.MOV.U32 R9, RZ, RZ, R24 ;  /* 0x000000ffff097224 */ /* 0x001fc400078e0018 */
[----:B------:R-:W-:-:S05]  /*af860*/  IMAD.MOV.U32 R8, RZ, RZ, R25 ;  /* 0x000000ffff087224 */ /* 0x000fca00078e0019 */
[----:B------:R0:W-:Y:S04]  /*af870*/  STL.64 [R1+0x7b68], R8 ;  /* 0x007b680801007387 */ /* 0x0001e80000100a00 */
[----:B0-----:R-:W4:Y:S01]  /*af880*/  LDL.LU R8, [R1+0x1a50] ;  /* 0x001a500001087983 */ /* 0x001f220000300800 */
[----:B------:R-:W4:Y:S02]  /*af890*/  LDL.LU R9, [R1+0x1a54] ;  /* 0x001a540001097983 */ /* 0x000f240000300800 */
[----:B------:R-:W2:Y:S02]  /*af8a0*/  LDL.LU R10, [R1+0x1a58] ;  /* 0x001a5800010a7983 */ /* 0x000ea40000300800 */
[----:B------:R-:W2:Y:S02]  /*af8b0*/  LDL.LU R11, [R1+0x1a5c] ;  /* 0x001a5c00010b7983 */ /* 0x000ea40000300800 */
[----:B--2---:R-:W-:Y:S01]  /*af8c0*/  STL.64 [R1+0x7b80], R10 ;  /* 0x007b800a01007387 */ /* 0x004fe20000100a00 */
[----:B----4-:R-:W-:Y:S02]  /*af8d0*/  STL.64 [R1+0x7b78], R8 ;  /* 0x007b780801007387 */ /* 0x010fe40000100a00 */
[----:B------:R-:W2:Y:S02]  /*af8e0*/  LDL.LU R12, [R1+0x1ab0] ;  /* 0x001ab000010c7983 */ /* 0x000ea40000300800 */
[----:B------:R-:W2:Y:S01]  /*af8f0*/  LDL.LU R13, [R1+0x1ab4] ;  /* 0x001ab400010d7983 */ /* 0x000ea20000300800 */
[----:B------:R-:W4:Y:S01]  /*af900*/  LDL.LU R14, [R1+0x1ab8] ;  /* 0x001ab800010e7983 */ /* 0x000f220000300800 */
[----:B------:R-:W4:Y:S03]  /*af910*/  LDL.LU R15, [R1+0x1abc] ;  /* 0x001abc00010f7983 */ /* 0x000f260000300800 */
[----:B----4-:R-:W-:Y:S01]  /*af920*/  STL.64 [R1+0x7c00], R14 ;  /* 0x007c000e01007387 */ /* 0x010fe20000100a00 */
[----:B--2---:R0:W-:Y:S03]  /*af930*/  STL.64 [R1+0x7bf8], R12 ;  /* 0x007bf80c01007387 */ /* 0x0041e60000100a00 */
[----:B0-----:R-:W2:Y:S04]  /*af940*/  LDL.64 R12, [R1+0xc0] ;  /* 0x0000c000010c7983 */ /* 0x001ea80000100a00 */
[----:B--2---:R0:W-:Y:S04]  /*af950*/  STL.64 [R1+0x7c10], R12 ;  /* 0x007c100c01007387 */ /* 0x0041e80000100a00 */
[----:B0-----:R-:W2:Y:S01]  /*af960*/  LDL.64 R12, [R1+0xd0] ;  /* 0x0000d000010c7983 */ /* 0x001ea20000100a00 */
[----:B------:R-:W-:-:S02]  /*af970*/  IMAD.MOV.U32 R8, RZ, RZ, R5 ;  /* 0x000000ffff087224 */ /* 0x000fc400078e0005 */
[----:B------:R-:W-:Y:S01]  /*af980*/  IMAD.MOV.U32 R9, RZ, RZ, R4 ;  /* 0x000000ffff097224 */ /* 0x000fe200078e0004 */
[----:B--2---:R0:W-:Y:S04]  /*af990*/  STL.64 [R1+0x7c18], R12 ;  /* 0x007c180c01007387 */ /* 0x0041e80000100a00 */
[----:B0-----:R-:W3:Y:S01]  /*af9a0*/  LDL.LU R12, [R1+0x1ae0] ;  /* 0x001ae000010c7983 */ /* 0x001ee20000300800 */
[----:B------:R-:W3:Y:S02]  /*af9b0*/  LDL.LU R13, [R1+0x1ae4] ;  /* 0x001ae400010d7983 */ /* 0x000ee40000300800 */
[----:B------:R-:W3:Y:S02]  /*af9c0*/  LDL.LU R14, [R1+0x1ae8] ;  /* 0x001ae800010e7983 */ /* 0x000ee40000300800 */
[----:B------:R-:W3:Y:S01]  /*af9d0*/  LDL.LU R15, [R1+0x1aec] ;  /* 0x001aec00010f7983 */ /* 0x000ee20000300800 */
[----:B------:R-:W2:Y:S04]  /*af9e0*/  LDL.64 R4, [R1+0xb0] ;  /* 0x0000b00001047983 */ /* 0x000ea80000100a00 */
[----:B--2---:R0:W-:Y:S04]  /*af9f0*/  STL.64 [R1+0x7c08], R4 ;  /* 0x007c080401007387 */ /* 0x0041e80000100a00 */
[----:B0-----:R-:W2:Y:S01]  /*afa00*/  LDL.LU R4, [R1+0x1ac0] ;  /* 0x001ac00001047983 */ /* 0x001ea20000300800 */
[----:B------:R-:W2:Y:S02]  /*afa10*/  LDL.LU R5, [R1+0x1ac4] ;  /* 0x001ac40001057983 */ /* 0x000ea40000300800 */
[----:B------:R-:W2:Y:S02]  /*afa20*/  LDL.LU R6, [R1+0x1ac8] ;  /* 0x001ac80001067983 */ /* 0x000ea40000300800 */
[----:B------:R-:W2:Y:S01]  /*afa30*/  LDL.LU R7, [R1+0x1acc] ;  /* 0x001acc0001077983 */ /* 0x000ea20000300800 */
[----:B------:R-:W4:Y:S01]  /*afa40*/  LDL.LU R24, [R1+0x1a80] ;  /* 0x001a800001187983 */ /* 0x000f220000300800 */
        /* <DEDUP_REMOVED lines=10> */
[----:B------:R0:W-:Y:S04]  /*afaf0*/  STL.64 [R1+0x7ba0], R8 ;  /* 0x007ba00801007387 */ /* 0x0001e80000100a00 */
[----:B0-----:R-:W3:Y:S01]  /*afb00*/  LDL.LU R8, [R1+0x1a70] ;  /* 0x001a700001087983 */ /* 0x001ee20000300800 */
[----:B------:R-:W3:Y:S02]  /*afb10*/  LDL.LU R9, [R1+0x1a74] ;  /* 0x001a740001097983 */ /* 0x000ee40000300800 */
[----:B------:R-:W3:Y:S02]  /*afb20*/  LDL.LU R10, [R1+0x1a78] ;  /* 0x001a7800010a7983 */ /* 0x000ee40000300800 */
[----:B------:R-:W3:Y:S03]  /*afb30*/  LDL.LU R11, [R1+0x1a7c] ;  /* 0x001a7c00010b7983 */ /* 0x000ee60000300800 */
        /* <DEDUP_REMOVED lines=16> */
[----:B------:R-:W4:Y:S02]  /*afc40*/  LDL.LU.64 R12, [R1+0x7c10] ;  /* 0x007c1000010c7983 */ /* 0x000f240000300a00 */
[----:B----4-:R-:W-:Y:S01]  /*afc50*/  HMMA.16816.F32 R4, R16, R12, R4 ;  /* 0x0000000c1004723c */ /* 0x010fe20000001804 */
[----:B-1----:R-:W-:-:S02]  /*afc60*/  IMAD.MOV.U32 R23, RZ, RZ, R12 ;  /* 0x000000ffff177224 */ /* 0x002fc400078e000c */
[----:B------:R-:W-:Y:S11]  /*afc70*/  IMAD.MOV.U32 R22, RZ, RZ, R13 ;  /* 0x000000ffff167224 */ /* 0x000ff600078e000d */
[----:B------:R-:W-:Y:S09]  /*afc80*/  @!UPT UIADD3 URZ, URZ, URZ, URZ ;  /* 0x0000003f3f3ff290 */ /* 0x000ff2000fffe03f */
[----:B------:R0:W-:Y:S01]  /*afc90*/  STL.64 [R1+0x1580], R4 ;  /* 0x0015800401007387 */ /* 0x0001e20000100a00 */
[----:B------:R-:W-:Y:S03]  /*afca0*/  STL.64 [R1+0x1588], R6 ;  /* 0x0015880601007387 */ /* 0x000fe60000100a00 */
[----:B0-----:R-:W4:Y:S01]  /*afcb0*/  LDL.LU.64 R4, [R1+0x7c08] ;  /* 0x007c080001047983 */ /* 0x001f220000300a00 */
[----:B------:R-:W4:Y:S02]  /*afcc0*/  LDL.LU.64 R14, [R1+0x7c00] ;  /* 0x007c0000010e7983 */ /* 0x000f240000300a00 */
        /* <DEDUP_REMOVED lines=10> */
[----:B------:R-:W-:Y:S01]  /*afd70*/  STL.64 [R1+0x15b0], R12 ;  /* 0x0015b00c01007387 */ /* 0x000fe20000100a00 */
[----:B------:R0:W-:Y:S03]  /*afd80*/  STL.64 [R1+0x15b8], R14 ;  /* 0x0015b80e01007387 */ /* 0x0001e60000100a00 */
[----:B0-----:R-:W4:Y:S01]  /*afd90*/  LDL.LU R14, [R1+0x7bf0] ;  /* 0x007bf000010e7983 */ /* 0x001f220000300800 */
[----:B------:R-:W2:Y:S02]  /*afda0*/  LDL.LU.64 R12, [R1+0x7be8] ;  /* 0x007be800010c7983 */ /* 0x000ea40000300a00 */
[----:B------:R-:W-:Y:S02]  /*afdb0*/  IMAD.MOV.U32 R15, RZ, RZ, R4 ;  /* 0x000000ffff0f7224 */ /* 0x000fe400078e0004 */
[----:B------:R-:W2:Y:S01]  /*afdc0*/  LDL.LU.64 R6, [R1+0x7be0] ;  /* 0x007be00001067983 */ /* 0x000ea20000300a00 */
[----:B------:R-:W2:Y:S02]  /*afdd0*/  LDL.LU.64 R4, [R1+0x7bd8] ;  /* 0x007bd80001047983 */ /* 0x000ea40000300a00 */
        /* <DEDUP_REMOVED lines=8> */
[----:B------:R0:W-:Y:S02]  /*afe60*/  STL.64 [R1+0x7a60], R6 ;  /* 0x007a600601007387 */ /* 0x0001e40000100a00 */
[----:B------:R1:W-:Y:S01]  /*afe70*/  STL.64 [R1+0x7a58], R4 ;  /* 0x007a580401007387 */ /* 0x0003e20000100a00 */
[----:B0-----:R-:W2:Y:S04]  /*afe80*/  LDL R6, [R1+0x238] ;  /* 0x0002380001067983 */ /* 0x001ea80000100800 */
[----:B-1----:R-:W2:Y:S04]  /*afe90*/  LDL R4, [R1+0x230] ;  /* 0x0002300001047983 */ /* 0x002ea80000100800 */
[----:B------:R-:W2:Y:S04]  /*afea0*/  LDL R5, [R1+0x234] ;  /* 0x0002340001057983 */ /* 0x000ea80000100800 */
[----:B------:R-:W2:Y:S02]  /*afeb0*/  LDL R7, [R1+0x23c] ;  /* 0x00023c0001077983 */ /* 0x000ea40000100800 */
[C---:B--2---:R-:W-:Y:S11]  /*afec0*/  HMMA.16816.F32 R24, R4.reuse, R16, R24 ;  /* 0x000000100418723c */ /* 0x044ff60000001818 */
[----:B------:R-:W-:Y:S11]  /*afed0*/  @!UPT UIADD3 URZ, URZ, URZ, URZ ;  /* 0x0000003f3f3ff290 */ /* 0x000ff6000fffe03f */
[----:B------:R-:W-:Y:S01]  /*afee0*/  @!UPT UIADD3 URZ, URZ, URZ, URZ ;  /* 0x0000003f3f3ff290 */ /* 0x000fe2000fffe03f */
[----:B------:R-:W-:Y:S01]  /*afef0*/  STL.64 [R1+0x15d0], R24 ;  /* 0x0015d01801007387 */ /* 0x000fe20000100a00 */
[----:B------:R0:W-:Y:S03]  /*aff00*/  STL.64 [R1+0x15d8], R26 ;  /* 0x0015d81a01007387 */ /* 0x0001e60000100a00 */
[----:B0-----:R-:W2:Y:S01]  /*aff10*/  LDL.LU.64 R26, [R1+0x7bb0] ;  /* 0x007bb000011a7983 */ /* 0x001ea20000300a00 */
[----:B------:R-:W3:Y:S02]  /*aff20*/  LDL.LU.64 R24, [R1+0x7ba8] ;  /* 0x007ba80001187983 */ /* 0x000ee40000300a00 */
[----:B------:R-:W-:Y:S01]  /*aff30*/  STL.64 [R1+0x7a50], R16 ;  /* 0x007a501001007387 */ /* 0x000fe20000100a00 */
[----:B---3--:R-:W-:Y:S11]  /*aff40*/  HMMA.16816.F32 R8, R4, R24, R8 ;  /* 0x000000180408723c */ /* 0x008ff60000001808 */
[----:B------:R-:W-:Y:S11]  /*aff50*/  @!UPT UIADD3 URZ, URZ, URZ, URZ ;  /* 0x0000003f3f3ff290 */ /* 0x000ff6000fffe03f */
[----:B------:R-:W-:Y:S01]  /*aff60*/  @!UPT UIADD3 URZ, URZ, URZ, URZ ;  /* 0x0000003f3f3ff290 */ /* 0x000fe2000fffe03f */
[----:B------:R0:W-:Y:S01]  /*aff70*/  STL.64 [R1+0x15f0], R8 ;  /* 0x0015f00801007387 */ /* 0x0001e20000100a00 */
[----:B------:R-:W-:Y:S03]  /*aff80*/  STL.64 [R1+0x15f8], R10 ;  /* 0x0015f80a01007387 */ /* 0x000fe60000100a00 */
[----:B0-----:R-:W3:Y:S01]  /*aff90*/  LDL.LU.64 R8, [R1+0x7ba0] ;  /* 0x007ba00001087983 */ /* 0x001ee20000300a00 */
[----:B--2---:R-:W-:Y:S02]  /*affa0*/  STL.64 [R1+0x7a70], R26 ;  /* 0x007a701a01007387 */ /* 0x004fe40000100a00 */
[----:B------:R0:W-:Y:S02]  /*affb0*/  STL.64 [R1+0x7a68], R24 ;  /* 0x007a681801007387 */ /* 0x0001e40000100a00 */
[----:B0-----:R-:W2:Y:S01]  /*affc0*/  LDL R24, [R1+0x160] ;  /* 0x0001600001187983 */ /* 0x001ea20000100800 */
[----:B----4-:R-:W-:-:S02]  /*affd0*/  IMAD.MOV.U32 R25, RZ, RZ, R14 ;  /* 0x000000ffff197224 */ /* 0x010fc400078e000e */
[----:B------:R-:W4:Y:S01]  /*affe0*/  LDL.LU R14, [R1+0x7b98] ;  /* 0x007b9800010e7983 */ /* 0x000f220000300800 */
[C---:B---3--:R-:W-:Y:S01]  /*afff0*/  HMMA.16816.F32 R8, R4.reuse, R8, R20 ;  /* 0x000000080408723c */ /* 0x048fe20000001814 */
[----:B------:R-:W3:Y:S01]  /*b0000*/  LDL.LU.64 R22, [R1+0x7b90] ;  /* 0x007b900001167983 */ /* 0x000ee20000300a00 */
[----:B------:R-:W2:Y:S11]  /*b0010*/  LDL.LU.64 R20, [R1+0x7b88] ;  /* 0x007b880001147983 */ /* 0x000eb60000300a00 */
[----:B------:R-:W-:Y:S10]  /*b0020*/  @!UPT UIADD3 URZ, URZ, URZ, URZ ;  /* 0x0000003f3f3ff290 */ /* 0x000ff4000fffe03f */
[----:B------:R-:W-:Y:S01]  /*b0030*/  STL.64 [R1+0x1610], R8 ;  /* 0x0016100801007387 */ /* 0x000fe20000100a00 */
[----:B------:R0:W-:Y:S03]  /*b0040*/  STL.64 [R1+0x1618], R10 ;  /* 0x0016180a01007387 */ /* 0x0001e60000100a00 */
[----:B0-----:R-:W2:Y:S01]  /*b0050*/  LDL.LU.64 R10, [R1+0x7b80] ;  /* 0x007b8000010a7983 */ /* 0x001ea20000300a00 */
[----:B------:R-:W2:Y:S02]  /*b0060*/  LDL.LU.64 R8, [R1+0x7b78] ;  /* 0x007b780001087983 */ /* 0x000ea40000300a00 */
[----:B--2---:R-:W-:Y:S01]  /*b0070*/  HMMA.16816.F32 R24, R4, R24, R8 ;  /* 0x000000180418723c */ /* 0x004fe20000001808 */
[----:B------:R-:W2:Y:S01]  /*b0080*/  LDL.LU.64 R10, [R1+0x7b70] ;  /* 0x007b7000010a7983 */ /* 0x000ea20000300a00 */
[----:B------:R-:W2:Y:S05]  /*b0090*/  LDL.LU.64 R8, [R1+0x7b68] ;  /* 0x007b680001087983 */ /* 0x000eaa0000300a00 */
[----:B------:R-:W-:-:S02]  /*b00a0*/  IMAD.MOV.U32 R4, RZ, RZ, R15 ;  /* 0x000000ffff047224 */ /* 0x000fc400078e000f */
[----:B------:R-:W-:Y:S01]  /*b00b0*/  IMAD.MOV.U32 R5, RZ, RZ, R29 ;  /* 0x000000ffff057224 */ /* 0x000fe200078e001d */
[----:B------:R-:W2:Y:S11]  /*b00c0*/  LDL.LU R15, [R1+0x7b60] ;  /* 0x007b6000010f7983 */ /* 0x000eb60000300800 */
[----:B------:R-:W-:Y:S02]  /*b00d0*/  @!UPT UIADD3 URZ, URZ, URZ, URZ ;  /* 0x0000003f3f3ff290 */ /* 0x000fe4000fffe03f */
[----:B------:R0:W-:Y:S01]  /*b00e0*/  STL.64 [R1+0x1630], R24 ;  /* 0x0016301801007387 */ /* 0x0001e20000100a00 */
[----:B------:R1:W-:Y:S02]  /*b00f0*/  STL.64 [R1+0x1638], R26 ;  /* 0x0016381a01007387 */ /* 0x0003e40000100a00 */
[----:B------:R3:W-:Y:S01]  /*b0100*/  STL.64 [R1+0x7a78], R4 ;  /* 0x007a780401007387 */ /* 0x0007e20000100a00 */
[----:B0-----:R-:W2:Y:S01]  /*b0110*/  LDL.LU R24, [R1+0x1990] ;  /* 0x0019900001187983 */ /* 0x001ea20000300800 */
[----:B------:R-:W2:Y:S02]  /*b0120*/  LDL.LU R25, [R1+0x1994] ;  /* 0x0019940001197983 */ /* 0x000ea40000300800 */
[----:B-1----:R-:W2:Y:S02]  /*b0130*/  LDL.LU R26, [R1+0x1998] ;  /* 0x00199800011a7983 */ /* 0x002ea40000300800 */
[----:B------:R-:W2:Y:S02]  /*b0140*/  LDL.LU R27, [R1+0x199c] ;  /* 0x00199c00011b7983 */ /* 0x000ea40000300800 */
[----:B---3--:R-:W-:-:S02]  /*b0150*/  IMAD.MOV.U32 R4, RZ, RZ, R23 ;  /* 0x000000ffff047224 */ /* 0x008fc400078e0017 */
[----:B------:R-:W-:Y:S01]  /*b0160*/  IMAD.MOV.U32 R5, RZ, RZ, R22 ;  /* 0x000000ffff057224 */ /* 0x000fe200078e0016 */
[----:B--2---:R-:W-:Y:S01]  /*b0170*/  STL.64 [R1+0x7a88], R26 ;  /* 0x007a881a01007387 */ /* 0x004fe20000100a00 */
[----:B------:R0:W-:Y:S03]  /*b0180*/  STL.64 [R1+0x7a80], R24 ;  /* 0x007a801801007387 */ /* 0x0001e60000100a00 */
[----:B------:R1:W-:Y:S01]  /*b0190*/  STL.64 [R1+0x7a90], R4 ;  /* 0x007a900401007387 */ /* 0x0003e20000100a00 */
[----:B0-----:R-:W2:Y:S01]  /*b01a0*/  LDL.LU R24, [R1+0x19b0] ;  /* 0x0019b00001187983 */ /* 0x001ea20000300800 */
[----:B------:R-:W2:Y:S02]  /*b01b0*/  LDL.LU R25, [R1+0x19b4] ;  /* 0x0019b40001197983 */ /* 0x000ea40000300800 */
[----:B------:R-:W3:Y:S02]  /*b01c0*/  LDL.LU R26, [R1+0x19b8] ;  /* 0x0019b800011a7983 */ /* 0x000ee40000300800 */
[----:B------:R-:W3:Y:S02]  /*b01d0*/  LDL.LU R27, [R1+0x19bc] ;  /* 0x0019bc00011b7983 */ /* 0x000ee40000300800 */
[----:B-1----:R-:W-:-:S02]  /*b01e0*/  IMAD.MOV.U32 R4, RZ, RZ, R21 ;  /* 0x000000ffff047224 */ /* 0x002fc400078e0015 */
[----:B------:R-:W-:Y:S01]  /*b01f0*/  IMAD.MOV.U32 R5, RZ, RZ, R20 ;  /* 0x000000ffff057224 */ /* 0x000fe200078e0014 */
[----:B---3--:R-:W-:Y:S01]  /*b0200*/  STL.64 [R1+0x7aa0], R26 ;  /* 0x007aa01a01007387 */ /* 0x008fe20000100a00 */
[----:B--2---:R-:W-:Y:S03]  /*b0210*/  STL.64 [R1+0x7a98], R24 ;  /* 0x007a981801007387 */ /* 0x004fe60000100a00 */
[----:B------:R0:W-:Y:S02]  /*b0220*/  STL.64 [R1+0x7ab8], R4 ;  /* 0x007ab80401007387 */ /* 0x0001e40000100a00 */
[----:B0-----:R-:W2:Y:S01]  /*b0230*/  LDL.LU R4, [R1+0x19d0] ;  /* 0x0019d00001047983 */ /* 0x001ea20000300800 */
[----:B------:R-:W2:Y:S02]  /*b0240*/  LDL.LU R5, [R1+0x19d4] ;  /* 0x0019d40001057983 */ /* 0x000ea40000300800 */
[----:B------:R-:W3:Y:S02]  /*b0250*/  LDL.LU R6, [R1+0x19d8] ;  /* 0x0019d80001067983 */ /* 0x000ee40000300800 */
[----:B------:R-:W3:Y:S02]  /*b0260*/  LDL.LU R7, [R1+0x19dc] ;  /* 0x0019dc0001077983 */ /* 0x000ee40000300800 */
[----:B------:R-:W-:-:S02]  /*b0270*/  IMAD.MOV.U32 R20, RZ, RZ, R9 ;  /* 0x000000ffff147224 */ /* 0x000fc400078e0009 */
[----:B------:R-:W-:Y:S02]  /*b0280*/  IMAD.MOV.U32 R21, RZ, RZ, R8 ;  /* 0x000000ffff157224 */ /* 0x000fe400078e0008 */
[----:B------:R-:W-:Y:S02]  /*b0290*/  IMAD.MOV.U32 R8, RZ, RZ, R28 ;  /* 0x000000ffff087224 */ /* 0x000fe400078e001c */
[----:B------:R-:W-:Y:S01]  /*b02a0*/  IMAD.MOV.U32 R9, RZ, RZ, R19 ;  /* 0x000000ffff097224 */ /* 0x000fe200078e0013 */
[----:B---3--:R-:W-:Y:S01]  /*b02b0*/  STL.64 [R1+0x7ad8], R6 ;  /* 0x007ad80601007387 */ /* 0x008fe20000100a00 */
[----:B--2---:R-:W-:Y:S03]  /*b02c0*/  STL.64 [R1+0x7ad0], R4 ;  /* 0x007ad00401007387 */ /* 0x004fe60000100a00 */
        /* <DEDUP_REMOVED lines=49> */
[----:B------:R-:W2:Y:S01]  /*b05e0*/  LDL.LU R24, [R1+0x19c0] ;  /* 0x0019c00001187983 */ /* 0x000ea20000300800 */
[----:B------:R-:W2:Y:S02]  /*b05f0*/  LDL.LU R25, [R1+0x19c4] ;  /* 0x0019c40001197983 */ /* 0x000ea40000300800 */
[----:B------:R-:W2:Y:S02]  /*b0600*/  LDL.LU R26, [R1+0x19c8] ;  /* 0x0019c800011a7983 */ /* 0x000ea40000300800 */
[----:B------:R-:W2:Y:S02]  /*b0610*/  LDL.LU R27, [R1+0x19cc] ;  /* 0x0019cc00011b7983 */ /* 0x000ea40000300800 */
[----:B------:R-:W-:-:S02]  /*b0620*/  IMAD.MOV.U32 R18, RZ, RZ, R15 ;  /* 0x000000ffff127224 */ /* 0x000fc400078e000f */
[----:B----4-:R-:W-:Y:S02]  /*b0630*/  IMAD.MOV.U32 R19, RZ, RZ, R14 ;  /* 0x000000ffff137224 */ /* 0x010fe400078e000e */
[----:B------:R-:W-:Y:S02]  /*b0640*/  IMAD.MOV.U32 R8, RZ, RZ, R2 ;  /* 0x000000ffff087224 */ /* 0x000fe400078e0002 */
[----:B------:R-:W-:Y:S01]  /*b0650*/  IMAD.MOV.U32 R9, RZ, RZ, R0 ;  /* 0x000000ffff097224 */ /* 0x000fe200078e0000 */
[----:B--2---:R-:W-:Y:S01]  /*b0660*/  STL.64 [R1+0x7ab0], R26 ;  /* 0x007ab01a01007387 */ /* 0x004fe20000100a00 */
[----:B------:R0:W-:Y:S03]  /*b0670*/  STL.64 [R1+0x7aa8], R24 ;  /* 0x007aa81801007387 */ /* 0x0001e60000100a00 */
[----:B0-----:R-:W2:Y:S01]  /*b0680*/  LDL.LU.64 R24, [R1+0x230] ;  /* 0x0002300001187983 */ /* 0x001ea20000300a00 */
[----:B------:R-:W2:Y:S02]  /*b0690*/  LDL.LU.64 R26, [R1+0x238] ;  /* 0x00023800011a7983 */ /* 0x000ea40000300a00 */
[----:B------:R-:W4:Y:S02]  /*b06a0*/  LDL.LU R16, [R1+0x1960] ;  /* 0x0019600001107983 */ /* 0x000f240000300800 */
[----:B------:R-:W4:Y:S01]  /*b06b0*/  LDL.LU R17, [R1+0x1964] ;  /* 0x0019640001117983 */ /* 0x000f220000300800 */
[----:B------:R-:W3:Y:S01]  /*b06c0*/  LDL.LU.64 R12, [R1+0x480] ;  /* 0x00048000010c7983 */ /* 0x000ee20000300a00 */
[----:B------:R-:W3:Y:S01]  /*b06d0*/  LDL.LU.64 R14, [R1+0x488] ;  /* 0x00048800010e7983 */ /* 0x000ee20000300a00 */
[C---:B--2---:R-:W-:Y:S02]  /*b06e0*/  HMMA.16816.F32 R8, R24.reuse, R8, R20 ;  /* 0x000000081808723c */ /* 0x044fe40000001814 */
[----:B---3--:R-:W-:Y:S01]  /*b06f0*/  STL.64 [R1+0x7948], R14 ;  /* 0x0079480e01007387 */ /* 0x008fe20000100a00 */
[----:B------:R0:W-:Y:S03]  /*b0700*/  STL.64 [R1+0x7940], R12 ;  /* 0x0079400c01007387 */ /* 0x0001e60000100a00 */
[----:B0-----:R-:W2:Y:S01]  /*b0710*/  LDL.LU R12, [R1+0x5d0] ;  /* 0x0005d000010c7983 */ /* 0x001ea20000300800 */
[----:B------:R-:W2:Y:S02]  /*b0720*/  LDL.LU R13, [R1+0x5d4] ;  /* 0x0005d400010d7983 */ /* 0x000ea40000300800 */
[----:B------:R-:W2:Y:S02]  /*b0730*/  LDL.LU R14, [R1+0x5d8] ;  /* 0x0005d800010e7983 */ /* 0x000ea40000300800 */
[----:B------:R-:W2:Y:S01]  /*b0740*/  LDL.LU R15, [R1+0x5dc] ;  /* 0x0005dc00010f7983 */ /* 0x000ea20000300800 */
[----:B------:R-:W3:Y:S01]  /*b0750*/  LDL.LU.64 R22, [R1+0x7b58] ;  /* 0x007b580001167983 */ /* 0x000ee20000300a00 */
[----:B------:R-:W3:Y:S10]  /*b0760*/  LDL.LU.64 R20, [R1+0x7b50] ;  /* 0x007b500001147983 */ /* 0x000ef40000300a00 */
        /* <DEDUP_REMOVED lines=62> */
[----:B--2---:R0:W-:Y:S01]  /*b0b50*/  STL.64 [R1+0x79b8], R22 ;  /* 0x0079b81601007387 */ /* 0x0041e20000100a00 */
[----:B------:R1:W-:Y:S02]  /*b0b60*/  STL.64 [R1+0x79b0], R20 ;  /* 0x0079b01401007387 */ /* 0x0003e40000100a00 */
[----:B0-----:R-:W-:-:S02]  /*b0b70*/  IMAD.MOV.U32 R22, RZ, RZ, R2 ;  /* 0x000000ffff167224 */ /* 0x001fc400078e0002 */
[----:B-1----:R-:W-:Y:S02]  /*b0b80*/  IMAD.MOV.U32 R20, RZ, RZ, R6 ;  /* 0x000000ffff147224 */ /* 0x002fe400078e0006 */
[----:B------:R-:W-:Y:S02]  /*b0b90*/  IMAD.MOV.U32 R21, RZ, RZ, R3 ;  /* 0x000000ffff157224 */ /* 0x000fe400078e0003 */
[----:B------:R-:W-:-:S07]  /*b0ba0*/  IMAD.MOV.U32 R23, RZ, RZ, R0 ;  /* 0x000000ffff177224 */ /* 0x000fce00078e0000 */
[C---:B---3--:R-:W-:Y:S01]  /*b0bb0*/  HMMA.16816.F32 R4, R20.reuse, R4, R24 ;  /* 0x000000041404723c */ /* 0x048fe20000001818 */
        /* <DEDUP_REMOVED lines=15> */
[----:B------:R-:W3:Y:S11]  /*b0cb0*/  LDL.LU.64 R24, [R1+0x7a68] ;  /* 0x007a680001187983 */ /* 0x000ef60000300a00 */
[----:B------:R-:W-:Y:S09]  /*b0cc0*/  @!UPT UIADD3 URZ, URZ, URZ, URZ ;  /* 0x0000003f3f3ff290 */ /* 0x000ff2000fffe03f */
[----:B------:R-:W-:Y:S01]  /*b0cd0*/  STL.64 [R1+0x1970], R4 ;  /* 0x0019700401007387 */ /* 0x000fe20000100a00 */
[----:B------:R0:W-:Y:S03]  /*b0ce0*/  STL.64 [R1+0x1978], R6 ;  /* 0x0019780601007387 */ /* 0x0001e60000100a00 */
[----:B0-----:R-:W2:Y:S01]  /*b0cf0*/  LDL.LU.64 R6, [R1+0x7a60] ;  /* 0x007a600001067983 */ /* 0x001ea20000300a00 */
[----:B------:R-:W4:Y:S02]  /*b0d00*/  LDL.LU.64 R4, [R1+0x7a58] ;  /* 0x007a580001047983 */ /* 0x000f240000300a00 */
[----:B----4-:R-:W-:Y:S01]  /*b0d10*/  HMMA.16816.F32 R20, R20, R4, R16 ;  /* 0x000000041414723c */ /* 0x010fe20000001810 */
[----:B------:R-:W4:Y:S01]  /*b0d20*/  LDL.LU.64 R16, [R1+0x7a50] ;  /* 0x007a500001107983 */ /* 0x000f220000300a00 */
[----:B--2---:R-:W-:Y:S02]  /*b0d30*/  STL.64 [R1+0x7960], R6 ;  /* 0x0079600601007387 */ /* 0x004fe40000100a00 */
[----:B------:R0:W-:Y:S11]  /*b0d40*/  STL.64 [R1+0x7958], R4 ;  /* 0x0079580401007387 */ /* 0x0001f60000100a00 */
[----:B------:R-:W-:Y:S08]  /*b0d50*/  @!UPT UIADD3 URZ, URZ, URZ, URZ ;  /* 0x0000003f3f3ff290 */ /* 0x000ff0000fffe03f */
[----:B------:R1:W-:Y:S01]  /*b0d60*/  STL.64 [R1+0x1950], R20 ;  /* 0x0019501401007387 */ /* 0x0003e20000100a00 */
[----:B------:R-:W-:Y:S01]  /*b0d70*/  STL.64 [R1+0x1958], R22 ;  /* 0x0019581601007387 */ /* 0x000fe20000100a00 */
[C---:B----4-:R-:W-:Y:S01]  /*b0d80*/  HMMA.16816.F32 R8, R12.reuse, R16, R8 ;  /* 0x000000100c08723c */ /* 0x050fe20000001808 */
[----:B0-----:R-:W-:Y:S02]  /*b0d90*/  IMAD.MOV.U32 R5, RZ, RZ, R16 ;  /* 0x000000ffff057224 */ /* 0x001fe400078e0010 */
[----:B------:R-:W-:Y:S11]  /*b0da0*/  IMAD.MOV.U32 R4, RZ, RZ, R17 ;  /* 0x000000ffff047224 */ /* 0x000ff600078e0011 */
[----:B------:R-:W-:Y:S09]  /*b0db0*/  @!UPT UIADD3 URZ, URZ, URZ, URZ ;  /* 0x0000003f3f3ff290 */ /* 0x000ff2000fffe03f */
[----:B------:R-:W-:Y:S01]  /*b0dc0*/  STL.64 [R1+0x1930], R8 ;  /* 0x0019300801007387 */ /* 0x000fe20000100a00 */
[----:B------:R-:W-:Y:S02]  /*b0dd0*/  STL.64 [R1+0x1938], R10 ;  /* 0x0019380a01007387 */ /* 0x000fe40000100a00 */
[----:B------:R-:W2:Y:S02]  /*b0de0*/  LDL.LU R16, [R1+0x1820] ;  /* 0x0018200001107983 */ /* 0x000ea40000300800 */
[----:B------:R-:W2:Y:S01]  /*b0df0*/  LDL.LU R17, [R1+0x1824] ;  /* 0x0018240001117983 */ /* 0x000ea20000300800 */
[----:B------:R-:W4:Y:S01]  /*b0e00*/  LDL.LU R18, [R1+0x1828] ;  /* 0x0018280001127983 */ /* 0x000f220000300800 */
[----:B------:R-:W4:Y:S02]  /*b0e10*/  LDL.LU R19, [R1+0x182c] ;  /* 0x00182c0001137983 */ /* 0x000f240000300800 */
[----:B-1----:R-:W2:Y:S02]  /*b0e20*/  LDL.64 R20, [R1+0x170] ;  /* 0x0001700001147983 */ /* 0x002ea40000100a00 */
[----:B--2---:R0:W-:Y:S04]  /*b0e30*/  STL.64 [R1+0x7a48], R20 ;  /* 0x007a481401007387 */ /* 0x0041e80000100a00 */
[----:B0-----:R-:W3:Y:S01]  /*b0e40*/  LDL.LU R20, [R1+0x1920] ;  /* 0x0019200001147983 */ /* 0x001ee20000300800 */
[----:B------:R-:W3:Y:S02]  /*b0e50*/  LDL.LU R21, [R1+0x1924] ;  /* 0x0019240001157983 */ /* 0x000ee40000300800 */
[----:B------:R-:W3:Y:S02]  /*b0e60*/  LDL.LU R22, [R1+0x1928] ;  /* 0x0019280001167983 */ /* 0x000ee40000300800 */
[----:B------:R-:W3:Y:S01]  /*b0e70*/  LDL.LU R23, [R1+0x192c] ;  /* 0x00192c0001177983 */ /* 0x000ee20000300800 */
[----:B------:R-:W2:Y:S04]  /*b0e80*/  LDL.64 R8, [R1+0x140] ;  /* 0x0001400001087983 */ /* 0x000ea80000100a00 */
[----:B--2---:R0:W-:Y:S04]  /*b0e90*/  STL.64 [R1+0x7a28], R8 ;  /* 0x007a280801007387 */ /* 0x0041e80000100a00 */
[----:B0-----:R-:W2:Y:S04]  /*b0ea0*/  LDL.64 R8, [R1+0x150] ;  /* 0x0001500001087983 */ /* 0x001ea80000100a00 */
[----:B--2---:R-:W-:Y:S01]  /*b0eb0*/  STL.64 [R1+0x7a40], R8 ;  /* 0x007a400801007387 */ /* 0x004fe20000100a00 */
[----:B----4-:R-:W-:Y:S02]  /*b0ec0*/  STL.64 [R1+0x79d8], R18 ;  /* 0x0079d81201007387 */ /* 0x010fe40000100a00 */
[----:B------:R0:W-:Y:S02]  /*b0ed0*/  STL.64 [R1+0x79d0], R16 ;  /* 0x0079d01001007387 */ /* 0x0001e40000100a00 */
[----:B0-----:R-:W2:Y:S04]  /*b0ee0*/  LDL.64 R16, [R1+0x110] ;  /* 0x0001100001107983 */ /* 0x001ea80000100a00 */
[----:B--2---:R0:W-:Y:S04]  /*b0ef0*/  STL.64 [R1+0x79e8], R16 ;  /* 0x0079e81001007387 */ /* 0x0041e80000100a00 */
[----:B0-----:R-:W2:Y:S04]  /*b0f00*/  LDL.64 R16, [R1+0x120] ;  /* 0x0001200001107983 */ /* 0x001ea80000100a00 */
[----:B--2---:R0:W-:Y:S04]  /*b0f10*/  STL.64 [R1+0x7a00], R16 ;  /* 0x007a001001007387 */ /* 0x0041e80000100a00 */
[----:B0-----:R-:W2:Y:S01]  /*b0f20*/  LDL.64 R16, [R1+0x130] ;  /* 0x0001300001107983 */ /* 0x001ea20000100a00 */
[C---:B---3--:R-:W-:Y:S03]  /*b0f30*/  HMMA.16816.F32 R20, R12.reuse, R24, R20 ;  /* 0x000000180c14723c */ /* 0x048fe60000001814 */
[----:B--2---:R0:W-:Y:S04]  /*b0f40*/  STL.64 [R1+0x7a20], R16 ;  /* 0x007a201001007387 */ /* 0x0041e80000100a00 */
[----:B0-----:R-:W2:Y:S01]  /*b0f50*/  LDL.LU R16, [R1+0x18a0] ;  /* 0x0018a00001107983 */ /* 0x001ea20000300800 */
[----:B------:R-:W2:Y:S02]  /*b0f60*/  LDL.LU R17, [R1+0x18a4] ;  /* 0x0018a40001117983 */ /* 0x000ea40000300800 */
[----:B------:R-:W3:Y:S02]  /*b0f70*/  LDL.LU R18, [R1+0x18a8] ;  /* 0x0018a80001127983 */ /* 0x000ee40000300800 */
[----:B------:R-:W3:Y:S01]  /*b0f80*/  LDL.LU R19, [R1+0x18ac] ;  /* 0x0018ac0001137983 */ /* 0x000ee20000300800 */
[----:B------:R-:W4:Y:S04]  /*b0f90*/  LDL.64 R8, [R1+0x160] ;  /* 0x0001600001087983 */ /* 0x000f280000100a00 */
[----:B---3--:R-:W-:Y:S01]  /*b0fa0*/  STL.64 [R1+0x7a38], R18 ;  /* 0x007a381201007387 */ /* 0x008fe20000100a00 */
[----:B--2---:R0:W-:Y:S03]  /*b0fb0*/  STL.64 [R1+0x7a30], R16 ;  /* 0x007a301001007387 */ /* 0x0041e60000100a00 */
[----:B0-----:R-:W2:Y:S01]  /*b0fc0*/  LDL.LU R16, [R1+0x18c0] ;  /* 0x0018c00001107983 */ /* 0x001ea20000300800 */
[----:B------:R-:W2:Y:S02]  /*b0fd0*/  LDL.LU R17, [R1+0x18c4] ;  /* 0x0018c40001117983 */ /* 0x000ea40000300800 */
[----:B------:R-:W2:Y:S02]  /*b0fe0*/  LDL.LU R18, [R1+0x18c8] ;  /* 0x0018c80001127983 */ /* 0x000ea40000300800 */
[----:B------:R-:W2:Y:S01]  /*b0ff0*/  LDL.LU R19, [R1+0x18cc] ;  /* 0x0018cc0001137983 */ /* 0x000ea20000300800 */
[----:B------:R0:W-:Y:S01]  /*b1000*/  STL [R1+0x79a8], R4 ;  /* 0x0079a80401007387 */ /* 0x0001e20000100800 */
[----:B------:R1:W-:Y:S03]  /*b1010*/  STL [R1+0x79a4], R5 ;  /* 0x0079a40501007387 */ /* 0x0003e60000100800 */
[----:B0-----:R-:W3:Y:S01]  /*b1020*/  LDL.LU R4, [R1+0x1900] ;  /* 0x0019000001047983 */ /* 0x001ee20000300800 */
[----:B-1----:R-:W3:Y:S02]  /*b1030*/  LDL.LU R5, [R1+0x1904] ;  /* 0x0019040001057983 */ /* 0x002ee40000300800 */
[----:B------:R-:W3:Y:S02]  /*b1040*/  LDL.LU R6, [R1+0x1908] ;  /* 0x0019080001067983 */ /* 0x000ee40000300800 */
[----:B------:R-:W3:Y:S01]  /*b1050*/  LDL.LU R7, [R1+0x190c] ;  /* 0x00190c0001077983 */ /* 0x000ee20000300800 */
[----:B------:R0:W-:Y:S01]  /*b1060*/  STL.64 [R1+0x1910], R20 ;  /* 0x0019101401007387 */ /* 0x0001e20000100a00 */
[----:B------:R-:W-:Y:S03]  /*b1070*/  STL.64 [R1+0x1918], R22 ;  /* 0x0019181601007387 */ /* 0x000fe60000100a00 */
[----:B0-----:R-:W3:Y:S01]  /*b1080*/  LDL.LU.64 R20, [R1+0x7a48] ;  /* 0x007a480001147983 */ /* 0x001ee20000300a00 */
[----:B------:R-:W-:Y:S02]  /*b1090*/  STL.64 [R1+0x7928], R26 ;  /* 0x0079281a01007387 */ /* 0x000fe40000100a00 */
[----:B------:R0:W-:Y:S02]  /*b10a0*/  STL.64 [R1+0x7920], R24 ;  /* 0x0079201801007387 */ /* 0x0001e40000100a00 */
[----:B0-----:R-:W4:Y:S01]  /*b10b0*/  LDL.LU R24, [R1+0x18e0] ;  /* 0x0018e00001187983 */ /* 0x001f220000300800 */
[----:B------:R-:W4:Y:S02]  /*b10c0*/  LDL.LU R25, [R1+0x18e4] ;  /* 0x0018e40001197983 */ /* 0x000f240000300800 */
[----:B------:R-:W4:Y:S02]  /*b10d0*/  LDL.LU R26, [R1+0x18e8] ;  /* 0x0018e800011a7983 */ /* 0x000f240000300800 */
[----:B------:R-:W4:Y:S01]  /*b10e0*/  LDL.LU R27, [R1+0x18ec] ;  /* 0x0018ec00011b7983 */ /* 0x000f220000300800 */
[C---:B---3--:R-:W-:Y:S01]  /*b10f0*/  HMMA.16816.F32 R4, R12.reuse, R20, R4 ;  /* 0x000000140c04723c */ /* 0x048fe20000001804 */
[----:B------:R-:W-:Y:S11]  /*b1100*/  IMAD.MOV.U32 R3, RZ, RZ, R21 ;  /* 0x000000ffff037224 */ /* 0x000ff600078e0015 */
[----:B------:R-:W-:Y:S11]  /*b1110*/  @!UPT UIADD3 URZ, URZ, URZ, URZ ;  /* 0x0000003f3f3ff290 */ /* 0x000ff6000fffe03f */
[----:B------:R-:W-:Y:S01]  /*b1120*/  STL.64 [R1+0x18f0], R4 ;  /* 0x0018f00401007387 */ /* 0x000fe20000100a00 */
[----:B------:R0:W-:Y:S02]  /*b1130*/  STL.64 [R1+0x18f8], R6 ;  /* 0x0018f80601007387 */ /* 0x0001e40000100a00 */
[----:B0-----:R-:W-:Y:S02]  /*b1140*/  IMAD.MOV.U32 R6, RZ, RZ, R20 ;  /* 0x000000ffff067224 */ /* 0x001fe400078e0014 */
[----:B------:R-:W3:Y:S04]  /*b1150*/  LDL.64 R20, [R1+0xf0] ;  /* 0x0000f00001147983 */ /* 0x000ee80000100a00 */
[----:B---3--:R0:W-:Y:S04]  /*b1160*/  STL.64 [R1+0x79e0], R20 ;  /* 0x0079e01401007387 */ /* 0x0081e80000100a00 */
[----:B0-----:R-:W3:Y:S01]  /*b1170*/  LDL.LU R20, [R1+0x1840] ;  /* 0x0018400001147983 */ /* 0x001ee20000300800 */
[----:B------:R-:W3:Y:S02]  /*b1180*/  LDL.LU R21, [R1+0x1844] ;  /* 0x0018440001157983 */ /* 0x000ee40000300800 */
[----:B------:R-:W2:Y:S02]  /*b1190*/  LDL.LU R22, [R1+0x1848] ;  /* 0x0018480001167983 */ /* 0x000ea40000300800 */
[----:B------:R-:W2:Y:S01]  /*b11a0*/  LDL.LU R23, [R1+0x184c] ;  /* 0x00184c0001177983 */ /* 0x000ea20000300800 */
[----:B----4-:R-:W-:Y:S01]  /*b11b0*/  HMMA.16816.F32 R24, R12, R8, R24 ;  /* 0x000000080c18723c */ /* 0x010fe20000001818 */
[----:B--2---:R-:W-:Y:S01]  /*b11c0*/  STL.64 [R1+0x79f8], R22 ;  /* 0x0079f81601007387 */ /* 0x004fe20000100a00 */
[----:B---3--:R0:W-:Y:S03]  /*b11d0*/  STL.64 [R1+0x79f0], R20 ;  /* 0x0079f01401007387 */ /* 0x0081e60000100a00 */
        /* <DEDUP_REMOVED lines=11> */
[----:B------:R0:W-:Y:S01]  /*b1290*/  STL.64 [R1+0x18e0], R24 ;  /* 0x0018e01801007387 */ /* 0x0001e20000100a00 */
[----:B------:R-:W-:Y:S02]  /*b12a0*/  STL.64 [R1+0x18e8], R26 ;  /* 0x0018e81a01007387 */ /* 0x000fe40000100a00 */
[----:B0-----:R-:W-:-:S02]  /*b12b0*/  IMAD.MOV.U32 R24, RZ, RZ, R8 ;  /* 0x000000ffff187224 */ /* 0x001fc400078e0008 */
        /* <DEDUP_REMOVED lines=47> */
[----:B------:R-:W-:Y:S03]  /*b15b0*/  STL.64 [R1+0x1898], R22 ;  /* 0x0018981601007387 */ /* 0x000fe60000100a00 */
[----:B0-----:R-:W4:Y:S01]  /*b15c0*/  LDL.LU.64 R20, [R1+0x79e0] ;  /* 0x0079e00001147983 */ /* 0x001f220000300a00 */
[----:B------:R-:W2:Y:S02]  /*b15d0*/  LDL.LU.64 R18, [R1+0x79d8] ;  /* 0x0079d80001127983 */ /* 0x000ea40000300a00 */
[----:B------:R-:W2:Y:S02]  /*b15e0*/  LDL.LU.64 R16, [R1+0x79d0] ;  /* 0x0079d00001107983 */ /* 0x000ea40000300a00 */
[----:B------:R-:W-:Y:S01]  /*b15f0*/  STL [R1+0x79a0], R11 ;  /* 0x0079a00b01007387 */ /* 0x000fe20000100800 */
[----:B---3--:R-:W-:Y:S01]  /*b1600*/  STL.64 [R1+0x7998], R8 ;  /* 0x0079980801007387 */ /* 0x008fe20000100a00 */
[C---:B--2---:R-:W-:Y:S11]  /*b1610*/  HMMA.16816.F32 R16, R12.reuse, R8, R16 ;  /* 0x000000080c10723c */ /* 0x044ff60000001810 */
        /* <DEDUP_REMOVED lines=8> */
[----:B----4-:R-:W-:Y:S01]  /*b16a0*/  HMMA.16816.F32 R4, R12, R20, R4 ;  /* 0x000000140c04723c */ /* 0x010fe20000001804 */
[----:B------:R-:W-:-:S02]  /*b16b0*/  IMAD.MOV.U32 R2, RZ, RZ, R20 ;  /* 0x000000ffff027224 */ /* 0x000fc400078e0014 */
[----:B------:R-:W-:Y:S01]  /*b16c0*/  IMAD.MOV.U32 R0, RZ, RZ, R21 ;  /* 0x000000ffff007224 */ /* 0x000fe200078e0015 */
[----:B---3--:R-:W-:Y:S01]  /*b16d0*/  STL.64 [R1+0x78a0], R18 ;  /* 0x0078a01201007387 */ /* 0x008fe20000100a00 */
[----:B--2---:R0:W-:Y:S03]  /*b16e0*/  STL.64 [R1+0x7898], R16 ;  /* 0x0078981001007387 */ /* 0x0041e60000100a00 */
[----:B0-----:R-:W2:Y:S01]  /*b16f0*/  LDL.LU R16, [R1+0x1030] ;  /* 0x0010300001107983 */ /* 0x001ea20000300800 */
[----:B------:R-:W2:Y:S02]  /*b1700*/  LDL.LU R17, [R1+0x1034] ;  /* 0x0010340001117983 */ /* 0x000ea40000300800 */
[----:B------:R-:W2:Y:S02]  /*b1710*/  LDL.LU R18, [R1+0x1038] ;  /* 0x0010380001127983 */ /* 0x000ea40000300800 */
[----:B------:R-:W2:Y:S10]  /*b1720*/  LDL.LU R19, [R1+0x103c] ;  /* 0x00103c0001137983 */ /* 0x000eb40000300800 */
[----:B------:R-:W-:Y:S01]  /*b1730*/  STL.64 [R1+0x1870], R4 ;  /* 0x0018700401007387 */ /* 0x000fe20000100a00 */
[----:B------:R0:W-:Y:S03]  /*b1740*/  STL.64 [R1+0x1878], R6 ;  /* 0x0018780601007387 */ /* 0x0001e60000100a00 */
[----:B0-----:R-:W3:Y:S01]  /*b1750*/  LDL.LU.64 R6, [R1+0x79c8] ;  /* 0x0079c80001067983 */ /* 0x001ee20000300a00 */
[----:B------:R-:W4:Y:S02]  /*b1760*/  LDL.LU.64 R4, [R1+0x79c0] ;  /* 0x0079c00001047983 */ /* 0x000f240000300a00 */
[----:B------:R-:W2:Y:S02]  /*b1770*/  LDL.LU.64 R22, [R1+0x79b8] ;  /* 0x0079b80001167983 */ /* 0x000ea40000300a00 */
[----:B------:R-:W2:Y:S02]  /*b1780*/  LDL.LU.64 R20, [R1+0x79b0] ;  /* 0x0079b00001147983 */ /* 0x000ea40000300a00 */
        /* <DEDUP_REMOVED lines=11> */
[----:B----4-:R-:W-:-:S02]  /*b1840*/  IMAD.MOV.U32 R16, RZ, RZ, R4 ;  /* 0x000000ffff107224 */ /* 0x010fc400078e0004 */
[----:B------:R-:W-:Y:S01]  /*b1850*/  IMAD.MOV.U32 R17, RZ, RZ, R5 ;  /* 0x000000ffff117224 */ /* 0x000fe200078e0005 */
[----:B------:R-:W2:Y:S01]  /*b1860*/  LDL.LU R4, [R1+0x79a8] ;  /* 0x0079a80001047983 */ /* 0x000ea20000300800 */
[----:B------:R-:W4:Y:S03]  /*b1870*/  LDL.LU R5, [R1+0x79a4] ;  /* 0x0079a40001057983 */ /* 0x000f260000300800 */
[----:B------:R0:W-:Y:S01]  /*b1880*/  STL.64 [R1+0x78c0], R16 ;  /* 0x0078c01001007387 */ /* 0x0001e20000100a00 */
[----:B------:R-:W-:Y:S02]  /*b1890*/  STL.64 [R1+0x7880], R22 ;  /* 0x0078801601007387 */ /* 0x000fe40000100a00 */
[----:B------:R1:W-:Y:S02]  /*b18a0*/  STL.64 [R1+0x7878], R20 ;  /* 0x0078781401007387 */ /* 0x0003e40000100a00 */
[----:B0-----:R-:W-:-:S02]  /*b18b0*/  IMAD.MOV.U32 R16, RZ, RZ, R25 ;  /* 0x000000ffff107224 */ /* 0x001fc400078e0019 */
[----:B------:R-:W-:Y:S02]  /*b18c0*/  IMAD.MOV.U32 R17, RZ, RZ, R10 ;  /* 0x000000ffff117224 */ /* 0x000fe400078e000a */
[----:B-1----:R-:W-:Y:S02]  /*b18d0*/  IMAD.MOV.U32 R20, RZ, RZ, R27 ;  /* 0x000000ffff147224 */ /* 0x002fe400078e001b */
[----:B------:R-:W-:Y:S01]  /*b18e0*/  IMAD.MOV.U32 R21, RZ, RZ, R26 ;  /* 0x000000ffff157224 */ /* 0x000fe200078e001a */
[----:B------:R-:W-:Y:S04]  /*b18f0*/  STL.64 [R1+0x7980], R16 ;  /* 0x0079801001007387 */ /* 0x000fe80000100a00 */
[----:B------:R0:W-:Y:S02]  /*b1900*/  STL.64 [R1+0x78b8], R20 ;  /* 0x0078b81401007387 */ /* 0x0001e40000100a00 */
        /* <DEDUP_REMOVED lines=19> */
[----:B------:R-:W3:Y:S02]  /*b1a40*/  LDL.LU R11, [R1+0xfcc] ;  /* 0x000fcc00010b7983 */ /* 0x000ee40000300800 */
[----:B------:R-:W-:Y:S01]  /*b1a50*/  IMAD.MOV.U32 R25, RZ, RZ, R4 ;  /* 0x000000ffff197224 */ /* 0x000fe200078e0004 */
[----:B--2---:R-:W-:Y:S01]  /*b1a60*/  STL.64 [R1+0x78f0], R22 ;  /* 0x0078f01601007387 */ /* 0x004fe20000100a00 */
[----:B------:R0:W-:Y:S02]  /*b1a70*/  STL.64 [R1+0x78e8], R20 ;  /* 0x0078e81401007387 */ /* 0x0001e40000100a00 */
[----:B0-----:R-:W-:-:S02]  /*b1a80*/  IMAD.MOV.U32 R20, RZ, RZ, R24 ;  /* 0x000000ffff147224 */ /* 0x001fc400078e0018 */
[----:B----4-:R-:W-:Y:S02]  /*b1a90*/  IMAD.MOV.U32 R24, RZ, RZ, R5 ;  /* 0x000000ffff187224 */ /* 0x010fe400078e0005 */
[----:B------:R-:W2:Y:S04]  /*b1aa0*/  LDL.64 R4, [R1+0xb0] ;  /* 0x0000b00001047983 */ /* 0x000ea80000100a00 */
[----:B--2---:R-:W-:Y:S01]  /*b1ab0*/  STL.64 [R1+0x7978], R4 ;  /* 0x0079780401007387 */ /* 0x004fe20000100a00 */
[----:B------:R0:W-:Y:S03]  /*b1ac0*/  STL.64 [R1+0x7950], R24 ;  /* 0x0079501801007387 */ /* 0x0001e60000100a00 */
[----:B0-----:R-:W2:Y:S01]  /*b1ad0*/  LDL.LU R24, [R1+0xed0] ;  /* 0x000ed00001187983 */ /* 0x001ea20000300800 */
[----:B------:R-:W2:Y:S02]  /*b1ae0*/  LDL.LU R25, [R1+0xed4] ;  /* 0x000ed40001197983 */ /* 0x000ea40000300800 */
[----:B------:R-:W4:Y:S02]  /*b1af0*/  LDL.LU R26, [R1+0xed8] ;  /* 0x000ed800011a7983 */ /* 0x000f240000300800 */
[----:B------:R-:W4:Y:S01]  /*b1b00*/  LDL.LU R27, [R1+0xedc] ;  /* 0x000edc00011b7983 */ /* 0x000f220000300800 */
[----:B------:R-:W2:Y:S01]  /*b1b10*/  LDL.LU R16, [R1+0xf60] ;  /* 0x000f600001107983 */ /* 0x000ea20000300800 */
[----:B------:R-:W2:Y:S02]  /*b1b20*/  LDL.LU R17, [R1+0xf64] ;  /* 0x000f640001117983 */ /* 0x000ea40000300800 */
[----:B------:R-:W2:Y:S02]  /*b1b30*/  LDL.LU R18, [R1+0xf68] ;  /* 0x000f680001127983 */ /* 0x000ea40000300800 */
[----:B------:R-:W2:Y:S02]  /*b1b40*/  LDL.LU R19, [R1+0xf6c] ;  /* 0x000f6c0001137983 */ /* 0x000ea40000300800 */
[----:B--2---:R-:W-:Y:S01]  /*b1b50*/  STL.64 [R1+0x7990], R18 ;  /* 0x0079901201007387 */ /* 0x004fe20000100a00 */
[----:B------:R0:W-:Y:S02]  /*b1b60*/  STL.64 [R1+0x7988], R16 ;  /* 0x0079881001007387 */ /* 0x0001e40000100a00 */
[----:B------:R-:W2:Y:S01]  /*b1b70*/  LDL.64 R4, [R1+0xc0] ;  /* 0x0000c00001047983 */ /* 0x000ea20000100a00 */
[----:B0-----:R-:W2:Y:S01]  /*b1b80*/  LDL.64 R16, [R1+0xd0] ;  /* 0x0000d00001107983 */ /* 0x001ea20000100a00 */
[----:B----4-:R-:W-:Y:S02]  /*b1b90*/  STL.64 [R1+0x7970], R26 ;  /* 0x0079701a01007387 */ /* 0x010fe40000100a00 */
[----:B---3--:R-:W-:-:S02]  /*b1ba0*/  IMAD.MOV.U32 R21, RZ, RZ, R7 ;  /* 0x000000ffff157224 */ /* 0x008fc400078e0007 */
[----:B------:R0:W-:Y:S02]  /*b1bb0*/  STL.64 [R1+0x7968], R24 ;  /* 0x0079681801007387 */ /* 0x0001e40000100a00 */
[----:B0-----:R-:W3:Y:S01]  /*b1bc0*/  LDL.LU R24, [R1+0xf30] ;  /* 0x000f300001187983 */ /* 0x001ee20000300800 */
[----:B------:R-:W3:Y:S02]  /*b1bd0*/  LDL.LU R25, [R1+0xf34] ;  /* 0x000f340001197983 */ /* 0x000ee40000300800 */
[----:B------:R-:W3:Y:S02]  /*b1be0*/  LDL.LU R26, [R1+0xf38] ;  /* 0x000f3800011a7983 */ /* 0x000ee40000300800 */
[----:B------:R-:W3:Y:S01]  /*b1bf0*/  LDL.LU R27, [R1+0xf3c] ;  /* 0x000f3c00011b7983 */ /* 0x000ee20000300800 */
[----:B------:R-:W-:Y:S01]  /*b1c00*/  STL.64 [R1+0x7908], R20 ;  /* 0x0079081401007387 */ /* 0x000fe20000100a00 */
[C---:B--2---:R-:W-:Y:S11]  /*b1c10*/  HMMA.16816.F32 R8, R12.reuse, R16, R8 ;  /* 0x000000100c08723c */ /* 0x044ff60000001808 */
[----:B------:R-:W-:Y:S11]  /*b1c20*/  @!UPT UIADD3 URZ, URZ, URZ, URZ ;  /* 0x0000003f3f3ff290 */ /* 0x000ff6000fffe03f */
[----:B------:R-:W-:Y:S01]  /*b1c30*/  @!UPT UIADD3 URZ, URZ, URZ, URZ ;  /* 0x0000003f3f3ff290 */ /* 0x000fe2000fffe03f */
[----:B------:R-:W-:Y:S01]  /*b1c40*/  STL.64 [R1+0x1850], R8 ;  /* 0x0018500801007387 */ /* 0x000fe20000100a00 */
[----:B------:R0:W-:Y:S03]  /*b1c50*/  STL.64 [R1+0x1858], R10 ;  /* 0x0018580a01007387 */ /* 0x0001e60000100a00 */
[----:B0-----:R-:W2:Y:S01]  /*b1c60*/  LDL.LU R11, [R1+0x79a0] ;  /* 0x0079a000010b7983 */ /* 0x001ea20000300800 */
[----:B------:R-:W4:Y:S02]  /*b1c70*/  LDL.LU.64 R8, [R1+0x7998] ;  /* 0x0079980001087983 */ /* 0x000f240000300a00 */
[----:B------:R-:W-:Y:S02]  /*b1c80*/  IMAD.MOV.U32 R10, RZ, RZ, R16 ;  /* 0x000000ffff0a7224 */ /* 0x000fe400078e0010 */
[----:B------:R-:W-:Y:S02]  /*b1c90*/  IMAD.MOV.U32 R21, RZ, RZ, R3 ;  /* 0x000000ffff157224 */ /* 0x000fe400078e0003 */
[----:B------:R-:W-:Y:S01]  /*b1ca0*/  IMAD.MOV.U32 R3, RZ, RZ, R17 ;  /* 0x000000ffff037224 */ /* 0x000fe200078e0011 */
[----:B------:R-:W3:Y:S01]  /*b1cb0*/  LDL.LU.64 R18, [R1+0x7990] ;  /* 0x0079900001127983 */ /* 0x000ee20000300a00 */
[----:B------:R-:W3:Y:S03]  /*b1cc0*/  LDL.LU.64 R16, [R1+0x7988] ;  /* 0x0079880001107983 */ /* 0x000ee60000300a00 */
        /* <DEDUP_REMOVED lines=20> */
[----:B------:R1:W-:Y:S03]  /*b1e10*/  STL.64 [R1+0x1848], R18 ;  /* 0x0018481201007387 */ /* 0x0003e60000100a00 */
[----:B0-----:R-:W3:Y:S01]  /*b1e20*/  LDL.LU.64 R16, [R1+0x7980] ;  /* 0x0079800001107983 */ /* 0x001ee20000300a00 */
[----:B-1----:R-:W-:-:S02]  /*b1e30*/  IMAD.MOV.U32 R19, RZ, RZ, R4 ;  /* 0x000000ffff137224 */ /* 0x002fc400078e0004 */
[----:B------:R-:W-:Y:S02]  /*b1e40*/  IMAD.MOV.U32 R18, RZ, RZ, R5 ;  /* 0x000000ffff127224 */ /* 0x000fe400078e0005 */
[----:B------:R-:W4:Y:S01]  /*b1e50*/  LDL.LU.64 R4, [R1+0x7978] ;  /* 0x0079780001047983 */ /* 0x000f220000300a00 */
[----:B------:R-:W-:Y:S01]  /*b1e60*/  IMAD.MOV.U32 R20, RZ, RZ, R6 ;  /* 0x000000ffff147224 */ /* 0x000fe200078e0006 */
        /* <DEDUP_REMOVED lines=10> */
[----:B----4-:R-:W-:Y:S01]  /*b1f10*/  HMMA.16816.F32 R12, R12, R4, R24 ;  /* 0x000000040c0c723c */ /* 0x010fe20000001818 */
[----:B------:R-:W4:Y:S11]  /*b1f20*/  LDL.LU.64 R24, [R1+0x7950] ;  /* 0x0079500001187983 */ /* 0x000f360000300a00 */
[----:B------:R-:W-:Y:S11]  /*b1f30*/  @!UPT UIADD3 URZ, URZ, URZ, URZ ;  /* 0x0000003f3f3ff290 */ /* 0x000ff6000fffe03f */
[----:B------:R-:W-:Y:S01]  /*b1f40*/  STL.64 [R1+0x1820], R12 ;  /* 0x0018200c01007387 */ /* 0x000fe20000100a00 */
[----:B------:R0:W-:Y:S03]  /*b1f50*/  STL.64 [R1+0x1828], R14 ;  /* 0x0018280e01007387 */ /* 0x0001e60000100a00 */
[----:B0-----:R-:W4:Y:S01]  /*b1f60*/  LDL.LU.64 R14, [R1+0x7948] ;  /* 0x00794800010e7983 */ /* 0x001f220000300a00 */
[----:B------:R-:W4:Y:S02]  /*b1f70*/  LDL.LU.64 R12, [R1+0x7940] ;  /* 0x00794000010c7983 */ /* 0x000f240000300a00 */
        /* <DEDUP_REMOVED lines=17> */
[----:B------:R0:W-:Y:S02]  /*b2090*/  STL.64 [R1+0x1800], R4 ;  /* 0x0018000401007387 */ /* 0x0001e40000100a00 */
[----:B0-----:R-:W-:Y:S02]  /*b20a0*/  IMAD.MOV.U32 R4, RZ, RZ, R23 ;  /* 0x000000ffff047224 */ /* 0x001fe400078e0017 */
[----:B------:R-:W-:Y:S02]  /*b20b0*/  IMAD.MOV.U32 R5, RZ, RZ, R22 ;  /* 0x000000ffff057224 */ /* 0x000fe400078e0016 */
[C---:B----4-:R-:W-:Y:S01]  /*b20c0*/  HMMA.16816.F32 R20, R12.reuse, R20, R8 ;  /* 0x000000140c14723c */ /* 0x050fe20000001808 */
[----:B------:R-:W-:Y:S02]  /*b20d0*/  STL.64 [R1+0x1808], R6 ;  /* 0x0018080601007387 */ /* 0x000fe40000100a00 */
[----:B------:R0:W-:Y:S02]  /*b20e0*/  STL.64 [R1+0x7840], R4 ;  /* 0x0078400401007387 */ /* 0x0001e40000100a00 */
[----:B0-----:R-:W2:Y:S01]  /*b20f0*/  LDL R4, [R1+0x150] ;  /* 0x0001500001047983 */ /* 0x001ea20000100800 */
[----:B------:R-:W-:Y:S02]  /*b2100*/  STL.64 [R1+0x7810], R26 ;  /* 0x0078101a01007387 */ /* 0x000fe40000100a00 */
[----:B------:R0:W-:Y:S02]  /*b2110*/  STL.64 [R1+0x7808], R24 ;  /* 0x0078081801007387 */ /* 0x0001e40000100a00 */
[----:B0-----:R-:W4:Y:S01]  /*b2120*/  LDL.LU R24, [R1+0xdf0] ;  /* 0x000df00001187983 */ /* 0x001f220000300800 */
[----:B------:R-:W4:Y:S02]  /*b2130*/  LDL.LU R25, [R1+0xdf4] ;  /* 0x000df40001197983 */ /* 0x000f240000300800 */
[----:B------:R-:W4:Y:S02]  /*b2140*/  LDL.LU R26, [R1+0xdf8] ;  /* 0x000df800011a7983 */ /* 0x000f240000300800 */
[----:B------:R-:W4:Y:S01]  /*b2150*/  LDL.LU R27, [R1+0xdfc] ;  /* 0x000dfc00011b7983 */ /* 0x000f220000300800 */
[----:B------:R-:W2:Y:S01]  /*b2160*/  LDL.LU.64 R10, [R1+0x7918] ;  /* 0x00791800010a7983 */ /* 0x000ea20000300a00 */
[----:B------:R-:W2:Y:S06]  /*b2170*/  LDL.LU.64 R8, [R1+0x7910] ;  /* 0x0079100001087983 */ /* 0x000eac0000300a00 */
[----:B------:R0:W-:Y:S02]  /*b2180*/  STL.64 [R1+0x17f0], R20 ;  /* 0x0017f01401007387 */ /* 0x0001e40000100a00 */
[----:B------:R2:W-:Y:S01]  /*b2190*/  STL.64 [R1+0x17f8], R22 ;  /* 0x0017f81601007387 */ /* 0x0005e20000100a00 */
        /* <DEDUP_REMOVED lines=9> */
[----:B------:R-:W-:-:S07]  /*b2230*/  IMAD.MOV.U32 R5, RZ, RZ, R29 ;  /* 0x000000ffff057224 */ /* 0x000fce00078e001d */
[C---:B--2---:R-:W-:Y:S01]  /*b2240*/  HMMA.16816.F32 R4, R12.reuse, R4, R20 ;  /* 0x000000040c04723c */ /* 0x044fe20000001814 */
[----:B------:R-:W3:Y:S01]  /*b2250*/  LDL.LU.64 R22, [R1+0x78e0] ;  /* 0x0078e00001167983 */ /* 0x000ee20000300a00 */
[----:B------:R-:W3:Y:S11]  /*b2260*/  LDL.LU.64 R20, [R1+0x78d8] ;  /* 0x0078d80001147983 */ /* 0x000ef60000300a00 */
[----:B------:R-:W-:Y:S10]  /*b2270*/  @!UPT UIADD3 URZ, URZ, URZ, URZ ;  /* 0x0000003f3f3ff290 */ /* 0x000ff4000fffe03f */
[----:B------:R0:W-:Y:S02]  /*b2280*/  STL.64 [R1+0x17d0], R4 ;  /* 0x0017d00401007387 */ /* 0x0001e40000100a00 */
[----:B0-----:R-:W-:Y:S02]  /*b2290*/  IMAD.MOV.U32 R4, RZ, RZ, R19 ;  /* 0x000000ffff047224 */ /* 0x001fe400078e0013 */
[----:B------:R-:W-:Y:S01]  /*b22a0*/  IMAD.MOV.U32 R5, RZ, RZ, R18 ;  /* 0x000000ffff057224 */ /* 0x000fe200078e0012 */
[----:B------:R-:W-:Y:S04]  /*b22b0*/  STL.64 [R1+0x17d8], R6 ;  /* 0x0017d80601007387 */ /* 0x000fe80000100a00 */
[----:B------:R-:W-:Y:S01]  /*b22c0*/  STL.64 [R1+0x7858], R4 ;  /* 0x0078580401007387 */ /* 0x000fe20000100a00 */
[C---:B---3--:R-:W-:Y:S03]  /*b22d0*/  HMMA.16816.F32 R16, R12.reuse, R16, R20 ;  /* 0x000000100c10723c */ /* 0x048fe60000001814 */
[----:B------:R-:W2:Y:S01]  /*b22e0*/  LDL.LU.64 R22, [R1+0x78d0] ;  /* 0x0078d00001167983 */ /* 0x000ea20000300a00 */
[----:B------:R-:W2:Y:S11]  /*b22f0*/  LDL.LU.64 R20, [R1+0x78c8] ;  /* 0x0078c80001147983 */ /* 0x000eb60000300a00 */
[----:B------:R-:W-:Y:S08]  /*b2300*/  @!UPT UIADD3 URZ, URZ, URZ, URZ ;  /* 0x0000003f3f3ff290 */ /* 0x000ff0000fffe03f */
[----:B------:R0:W-:Y:S01]  /*b2310*/  STL.64 [R1+0x17c0], R16 ;  /* 0x0017c01001007387 */ /* 0x0001e20000100a00 */
        /* <DEDUP_REMOVED lines=10> */
[----:B------:R-:W-:-:S07]  /*b23c0*/  IMAD.MOV.U32 R5, RZ, RZ, R11 ;  /* 0x000000ffff057224 */ /* 0x000fce00078e000b */
[C---:B--2---:R-:W-:Y:S01]  /*b23d0*/  HMMA.16816.F32 R4, R12.reuse, R4, R16 ;  /* 0x000000040c04723c */ /* 0x044fe20000001810 */
[----:B------:R-:W2:Y:S01]  /*b23e0*/  LDL.LU.64 R18, [R1+0x78a0] ;  /* 0x0078a00001127983 */ /* 0x000ea20000300a00 */
[----:B------:R-:W2:Y:S06]  /*b23f0*/  LDL.LU.64 R16, [R1+0x7898] ;  /* 0x0078980001107983 */ /* 0x000eac0000300a00 */
[----:B----4-:R-:W-:Y:S11]  /*b2400*/  HMMA.16816.F32 R20, R12, R20, R24 ;  /* 0x000000140c14723c */ /* 0x010ff60000001818 */
[----:B------:R-:W-:Y:S04]  /*b2410*/  @!UPT UIADD3 URZ, URZ, URZ, URZ ;  /* 0x0000003f3f3ff290 */ /* 0x000fe8000fffe03f */
[----:B------:R0:W-:Y:S01]  /*b2420*/  STL.64 [R1+0x17a0], R4 ;  /* 0x0017a00401007387 */ /* 0x0001e20000100a00 */
[----:B------:R-:W-:Y:S07]  /*b2430*/  STL.64 [R1+0x17a8], R6 ;  /* 0x0017a80601007387 */ /* 0x000fee0000100a00 */
[----:B------:R-:W-:Y:S02]  /*b2440*/  STL.64 [R1+0x1780], R20 ;  /* 0x0017801401007387 */ /* 0x000fe40000100a00 */
[----:B------:R-:W-:Y:S02]  /*b2450*/  STL.64 [R1+0x1788], R22 ;  /* 0x0017881601007387 */ /* 0x000fe40000100a00 */
[----:B0-----:R-:W-:-:S02]  /*b2460*/  IMAD.MOV.U32 R4, RZ, RZ, R10 ;  /* 0x000000ffff047224 */ /* 0x001fc400078e000a */
[----:B------:R-:W-:Y:S01]  /*b2470*/  IMAD.MOV.U32 R5, RZ, RZ, R3 ;  /* 0x000000ffff057224 */ /* 0x000fe200078e0003 */
[----:B--2---:R-:W-:Y:S11]  /*b2480*/  HMMA.16816.F32 R16, R12, R8, R16 ;  /* 0x000000080c10723c */ /* 0x004ff60000001810 */
[----:B------:R-:W-:Y:S11]  /*b2490*/  @!UPT UIADD3 URZ, URZ, URZ, URZ ;  /* 0x0000003f3f3ff290 */ /* 0x000ff6000fffe03f */
[----:B------:R-:W-:Y:S01]  /*b24a0*/  @!UPT UIADD3 URZ, URZ, URZ, URZ ;  /* 0x0000003f3f3ff290 */ /* 0x000fe2000fffe03f */
        /* <DEDUP_REMOVED lines=42> */
[----:B------:R0:W-:Y:S04]  /*b2750*/  STL.64 [R1+0x7798], R8 ;  /* 0x0077980801007387 */ /* 0x0001e80000100a00 */
[----:B0-----:R-:W4:Y:S01]  /*b2760*/  LDL.LU R8, [R1+0xd40] ;  /* 0x000d400001087983 */ /* 0x001f220000300800 */
[----:B------:R-:W4:Y:S02]  /*b2770*/  LDL.LU R9, [R1+0xd44] ;  /* 0x000d440001097983 */ /* 0x000f240000300800 */
[----:B------:R-:W4:Y:S02]  /*b2780*/  LDL.LU R10, [R1+0xd48] ;  /* 0x000d4800010a7983 */ /* 0x000f240000300800 */
[----:B------:R-:W4:Y:S01]  /*b2790*/  LDL.LU R11, [R1+0xd4c] ;  /* 0x000d4c00010b7983 */ /* 0x000f220000300800 */
[----:B------:R-:W2:Y:S01]  /*b27a0*/  LDL.LU.64 R6, [R1+0x7890] ;  /* 0x0078900001067983 */ /* 0x000ea20000300a00 */
[----:B------:R-:W2:Y:S02]  /*b27b0*/  LDL.LU.64 R4, [R1+0x7888] ;  /* 0x0078880001047983 */ /* 0x000ea40000300a00 */
        /* <DEDUP_REMOVED lines=10> */
[----:B------:R-:W-:Y:S02]  /*b2860*/  STL.64 [R1+0x7780], R22 ;  /* 0x0077801601007387 */ /* 0x000fe40000100a00 */
[----:B------:R0:W-:Y:S02]  /*b2870*/  STL.64 [R1+0x7778], R20 ;  /* 0x0077781401007387 */ /* 0x0001e40000100a00 */
[----:B0-----:R-:W3:Y:S01]  /*b2880*/  LDL.LU.64 R20, [R1+0x190] ;  /* 0x0001900001147983 */ /* 0x001ee20000300a00 */
        /* <DEDUP_REMOVED lines=13> */
[----:B0-----:R-:W2:Y:S01]  /*b2960*/  LDL.LU.64 R4, [R1+0x7840] ;  /* 0x0078400001047983 */ /* 0x001ea20000300a00 */
[----:B------:R-:W-:Y:S02]  /*b2970*/  IMAD.MOV.U32 R22, RZ, RZ, R12 ;  /* 0x000000ffff167224 */ /* 0x000fe400078e000c */
[----:B------:R-:W-:Y:S02]  /*b2980*/  IMAD.MOV.U32 R3, RZ, RZ, R13 ;  /* 0x000000ffff037224 */ /* 0x000fe400078e000d */
[----:B------:R-:W-:Y:S02]  /*b2990*/  IMAD.MOV.U32 R0, RZ, RZ, R15 ;  /* 0x000000ffff007224 */ /* 0x000fe400078e000f */
[----:B------:R-:W-:Y:S01]  /*b29a0*/  IMAD.MOV.U32 R2, RZ, RZ, R14 ;  /* 0x000000ffff027224 */ /* 0x000fe200078e000e */
[----:B--2---:R-:W-:Y:S01]  /*b29b0*/  HMMA.16816.F32 R4, R12, R4, R16 ;  /* 0x000000040c04723c */ /* 0x004fe20000001810 */
[----:B------:R-:W2:Y:S01]  /*b29c0*/  LDL.LU.64 R18, [R1+0x7838] ;  /* 0x0078380001127983 */ /* 0x000ea20000300a00 */
[----:B------:R-:W2:Y:S02]  /*b29d0*/  LDL.LU.64 R16, [R1+0x7830] ;  /* 0x0078300001107983 */ /* 0x000ea40000300a00 */
[----:B------:R-:W2:Y:S11]  /*b29e0*/  LDL.LU.64 R12, [R1+0x7828] ;  /* 0x00782800010c7983 */ /* 0x000eb60000300a00 */
[----:B------:R-:W-:Y:S09]  /*b29f0*/  @!UPT UIADD3 URZ, URZ, URZ, URZ ;  /* 0x0000003f3f3ff290 */ /* 0x000ff2000fffe03f */
[----:B------:R-:W-:Y:S02]  /*b2a00*/  IMAD.MOV.U32 R15, RZ, RZ, R6 ;  /* 0x000000ffff0f7224 */ /* 0x000fe400078e0006 */
[----:B------:R-:W-:Y:S01]  /*b2a10*/  IMAD.MOV.U32 R14, RZ, RZ, R7 ;  /* 0x000000ffff0e7224 */ /* 0x000fe200078e0007 */
[----:B------:R0:W-:Y:S01]  /*b2a20*/  STL.64 [R1+0x16f0], R4 ;  /* 0x0016f00401007387 */ /* 0x0001e20000100a00 */
[----:B------:R-:W3:Y:S03]  /*b2a30*/  LDL.LU.64 R6, [R1+0x7820] ;  /* 0x0078200001067983 */ /* 0x000ee60000300a00 */
[----:B0-----:R-:W3:Y:S01]  /*b2a40*/  LDL.LU.64 R4, [R1+0x7818] ;  /* 0x0078180001047983 */ /* 0x001ee20000300a00 */
[----:B------:R-:W-:Y:S02]  /*b2a50*/  STL [R1+0x6720], R15 ;  /* 0x0067200f01007387 */ /* 0x000fe40000100800 */
[----:B------:R-:W-:Y:S01]  /*b2a60*/  STL [R1+0x74e8], R14 ;  /* 0x0074e80e01007387 */ /* 0x000fe20000100800 */
[----:B--2---:R0:W-:Y:S04]  /*b2a70*/  STL.64 [R1+0x7558], R12 ;  /* 0x0075580c01007387 */ /* 0x0041e80000100a00 */
[----:B0-----:R-:W2:Y:S04]  /*b2a80*/  LDL.LU R12, [R1+0x1d0] ;  /* 0x0001d000010c7983 */ /* 0x001ea80000300800 */
[----:B--2---:R0:W-:Y:S01]  /*b2a90*/  STL [R1+0x76dc], R12 ;  /* 0x0076dc0c01007387 */ /* 0x0041e20000100800 */
[----:B------:R-:W2:Y:S03]  /*b2aa0*/  LDL.LU R13, [R1+0x1d4] ;  /* 0x0001d400010d7983 */ /* 0x000ea60000300800 */
[----:B--2---:R1:W-:Y:S01]  /*b2ab0*/  STL [R1+0x76e0], R13 ;  /* 0x0076e00d01007387 */ /* 0x0043e20000100800 */
[----:B------:R-:W2:Y:S03]  /*b2ac0*/  LDL.LU R14, [R1+0x1d8] ;  /* 0x0001d800010e7983 */ /* 0x000ea60000300800 */
[----:B--2---:R2:W-:Y:S01]  /*b2ad0*/  STL [R1+0x76e4], R14 ;  /* 0x0076e40e01007387 */ /* 0x0045e20000100800 */
[----:B------:R-:W3:Y:S02]  /*b2ae0*/  LDL.LU R15, [R1+0x1dc] ;  /* 0x0001dc00010f7983 */ /* 0x000ee40000300800 */
[----:B0-----:R-:W-:-:S02]  /*b2af0*/  IMAD.MOV.U32 R12, RZ, RZ, R22 ;  /* 0x000000ffff0c7224 */ /* 0x001fc400078e0016 */
[----:B-1----:R-:W-:Y:S02]  /*b2b00*/  IMAD.MOV.U32 R13, RZ, RZ, R3 ;  /* 0x000000ffff0d7224 */ /* 0x002fe400078e0003 */
[----:B--2---:R-:W-:Y:S01]  /*b2b10*/  IMAD.MOV.U32 R14, RZ, RZ, R2 ;  /* 0x000000ffff0e7224 */ /* 0x004fe200078e0002 */
[----:B---3--:R0:W-:Y:S02]  /*b2b20*/  STL [R1+0x76e8], R15 ;  /* 0x0076e80f01007387 */ /* 0x0081e40000100800 */
[----:B0-----:R-:W-:-:S07]  /*b2b30*/  IMAD.MOV.U32 R15, RZ, RZ, R0 ;  /* 0x000000ffff0f7224 */ /* 0x001fce00078e0000 */
[----:B------:R-:W-:Y:S01]  /*b2b40*/  HMMA.16816.F32 R12, R12, R4, R24 ;  /* 0x000000040c0c723c */ /* 0x000fe20000001818 */
[----:B------:R-:W2:Y:S01]  /*b2b50*/  LDL.LU.64 R26, [R1+0x7810] ;  /* 0x00781000011a7983 */ /* 0x000ea20000300a00 */
[----:B------:R-:W4:Y:S02]  /*b2b60*/  LDL.LU.64 R24, [R1+0x7808] ;  /* 0x0078080001187983 */ /* 0x000f240000300a00 */
[----:B------:R-:W-:Y:S02]  /*b2b70*/  STL.64 [R1+0x7728], R6 ;  /* 0x0077280601007387 */ /* 0x000fe40000100a00 */
[----:B------:R0:W-:Y:S11]  /*b2b80*/  STL.64 [R1+0x7720], R4 ;  /* 0x0077200401007387 */ /* 0x0001f60000100a00 */
[----:B------:R-:W-:Y:S06]  /*b2b90*/  @!UPT UIADD3 URZ, URZ, URZ, URZ ;  /* 0x0000003f3f3ff290 */ /* 0x000fec000fffe03f */
[----:B------:R-:W-:Y:S01]  /*b2ba0*/  STL.64 [R1+0x16c0], R12 ;  /* 0x0016c00c01007387 */ /* 0x000fe20000100a00 */
[----:B------:R1:W-:Y:S02]  /*b2bb0*/  STL.64 [R1+0x16c8], R14 ;  /* 0x0016c80e01007387 */ /* 0x0003e40000100a00 */
[----:B0-----:R-:W1:Y:S02]  /*b2bc0*/  LDL.LU.64 R4, [R1+0x330] ;  /* 0x0003300001047983 */ /* 0x001e640000300a00 */
[----:B------:R-:W1:Y:S02]  /*b2bd0*/  LDL.LU.64 R6, [R1+0x338] ;  /* 0x0003380001067983 */ /* 0x000e640000300a00 */
[C---:B-1----:R-:W-:Y:S08]  /*b2be0*/  HMMA.16816.F32 R12, R4.reuse, R20, R16 ;  /* 0x00000014040c723c */ /* 0x042ff00000001810 */
[----:B----4-:R-:W-:Y:S01]  /*b2bf0*/  HMMA.16816.F32 R8, R4, R24, R8 ;  /* 0x000000180408723c */ /* 0x010fe20000001808 */
[----:B------:R-:W-:-:S02]  /*b2c00*/  IMAD.MOV.U32 R16, RZ, RZ, R21 ;  /* 0x000000ffff107224 */ /* 0x000fc400078e0015 */
[----:B------:R-:W-:Y:S11]  /*b2c10*/  IMAD.MOV.U32 R17, RZ, RZ, R20 ;  /* 0x000000ffff117224 */ /* 0x000ff600078e0014 */
[----:B------:R-:W-:Y:S01]  /*b2c20*/  @!UPT UIADD3 URZ, URZ, URZ, URZ ;  /* 0x0000003f3f3ff290 */ /* 0x000fe2000fffe03f */
[----:B------:R0:W-:Y:S01]  /*b2c30*/  STL.64 [R1+0x16b0], R12 ;  /* 0x0016b00c01007387 */ /* 0x0001e20000100a00 */
[----:B------:R1:W-:Y:S02]  /*b2c40*/  STL.64 [R1+0x16b8], R14 ;  /* 0x0016b80e01007387 */ /* 0x0003e40000100a00 */
[----:B------:R3:W-:Y:S02]  /*b2c50*/  STL [R1+0x76f0], R16 ;  /* 0x0076f01001007387 */ /* 0x0007e40000100800 */
[----:B------:R2:W-:Y:S01]  /*b2c60*/  STL [R1+0x76ec], R17 ;  /* 0x0076ec1101007387 */ /* 0x0005e20000100800 */
[----:B0-----:R-:W4:Y:S02]  /*b2c70*/  LDL.LU R12, [R1+0xca0] ;  /* 0x000ca000010c7983 */ /* 0x001f240000300800 */
[----:B------:R-:W-:Y:S02]  /*b2c80*/  STL.64 [R1+0x1690], R8 ;  /* 0x0016900801007387 */ /* 0x000fe40000100a00 */
[----:B------:R-:W-:Y:S02]  /*b2c90*/  STL.64 [R1+0x1698], R10 ;  /* 0x0016980a01007387 */ /* 0x000fe40000100a00 */
[----:B------:R-:W4:Y:S01]  /*b2ca0*/  LDL.LU R13, [R1+0xca4] ;  /* 0x000ca400010d7983 */ /* 0x000f220000300800 */
[----:B-1----:R-:W4:Y:S01]  /*b2cb0*/  LDL.LU R14, [R1+0xca8] ;  /* 0x000ca800010e7983 */ /* 0x002f220000300800 */
[----:B--2---:R-:W-:-:S02]  /*b2cc0*/  IMAD.MOV.U32 R15, RZ, RZ, R26 ;  /* 0x000000ffff0f7224 */ /* 0x004fc400078e001a */
[----:B------:R-:W2:Y:S02]  /*b2cd0*/  LDL.LU R26, [R1+0x7804] ;  /* 0x00780400011a7983 */ /* 0x000ea40000300800 */
[----:B---3--:R-:W3:Y:S01]  /*b2ce0*/  LDL.LU R16, [R1+0xd30] ;  /* 0x000d300001107983 */ /* 0x008ee20000300800 */
[----:B------:R-:W3:Y:S01]  /*b2cf0*/  LDL.LU R17, [R1+0xd34] ;  /* 0x000d340001117983 */ /* 0x000ee20000300800 */
[----:B------:R-:W3:Y:S02]  /*b2d00*/  LDL.LU R18, [R1+0xd38] ;  /* 0x000d380001127983 */ /* 0x000ee40000300800 */
[----:B------:R-:W3:Y:S01]  /*b2d10*/  LDL.LU R19, [R1+0xd3c] ;  /* 0x000d3c0001137983 */ /* 0x000ee20000300800 */
[----:B----4-:R-:W-:Y:S01]  /*b2d20*/  STL.64 [R1+0x77b8], R14 ;  /* 0x0077b80e01007387 */ /* 0x010fe20000100a00 */
[----:B------:R0:W-:Y:S03]  /*b2d30*/  STL.64 [R1+0x77b0], R12 ;  /* 0x0077b00c01007387 */ /* 0x0001e60000100a00 */
[----:B0-----:R-:W4:Y:S01]  /*b2d40*/  LDL.LU R12, [R1+0xcd0] ;  /* 0x000cd000010c7983 */ /* 0x001f220000300800 */
[----:B------:R-:W4:Y:S02]  /*b2d50*/  LDL.LU R13, [R1+0xcd4] ;  /* 0x000cd400010d7983 */ /* 0x000f240000300800 */
[----:B------:R-:W2:Y:S02]  /*b2d60*/  LDL.LU R14, [R1+0xcd8] ;  /* 0x000cd800010e7983 */ /* 0x000ea40000300800 */
[----:B------:R-:W2:Y:S02]  /*b2d70*/  LDL.LU R15, [R1+0xcdc] ;  /* 0x000cdc00010f7983 */ /* 0x000ea40000300800 */
[----:B--2---:R-:W-:Y:S01]  /*b2d80*/  STL.64 [R1+0x77c8], R14 ;  /* 0x0077c80e01007387 */ /* 0x004fe20000100a00 */
[----:B----4-:R0:W-:Y:S03]  /*b2d90*/  STL.64 [R1+0x77c0], R12 ;  /* 0x0077c00c01007387 */ /* 0x0101e60000100a00 */
[----:B0-----:R-:W2:Y:S04]  /*b2da0*/  LDL.LU.64 R12, [R1+0x140] ;  /* 0x00014000010c7983 */ /* 0x001ea80000300a00 */
[----:B--2---:R0:W-:Y:S04]  /*b2db0*/  STL.64 [R1+0x77d8], R12 ;  /* 0x0077d80c01007387 */ /* 0x0041e80000100a00 */
[----:B0-----:R-:W2:Y:S04]  /*b2dc0*/  LDL.LU.64 R12, [R1+0x150] ;  /* 0x00015000010c7983 */ /* 0x001ea80000300a00 */
[----:B--2---:R0:W-:Y:S04]  /*b2dd0*/  STL.64 [R1+0x77f0], R12 ;  /* 0x0077f00c01007387 */ /* 0x0041e80000100a00 */
[----:B0-----:R-:W2:Y:S04]  /*b2de0*/  LDL.LU.64 R12, [R1+0x160] ;  /* 0x00016000010c7983 */ /* 0x001ea80000300a00 */
[----:B--2---:R0:W-:Y:S04]  /*b2df0*/  STL.64 [R1+0x77f8], R12 ;  /* 0x0077f80c01007387 */ /* 0x0041e80000100a00 */
[----:B0-----:R-:W3:Y:S01]  /*b2e00*/  LDL.LU.64 R12, [R1+0x170] ;  /* 0x00017000010c7983 */ /* 0x001ee20000300a00 */
[----:B------:R-:W2:Y:S02]  /*b2e10*/  LDL.LU.64 R20, [R1+0x120] ;  /* 0x0001200001147983 */ /* 0x000ea40000300a00 */
[----:B------:R-:W-:Y:S01]  /*b2e20*/  IMAD.MOV.U32 R23, RZ, RZ, R26 ;  /* 0x000000ffff177224 */ /* 0x000fe200078e001a */
[----:B--2---:R0:W-:Y:S04]  /*b2e30*/  STL.64 [R1+0x77d0], R20 ;  /* 0x0077d01401007387 */ /* 0x0041e80000100a00 */
[----:B0-----:R-:W2:Y:S01]  /*b2e40*/  LDL.LU R20, [R1+0xce0] ;  /* 0x000ce00001147983 */ /* 0x001ea20000300800 */
[----:B------:R-:W2:Y:S02]  /*b2e50*/  LDL.LU R21, [R1+0xce4] ;  /* 0x000ce40001157983 */ /* 0x000ea40000300800 */
[----:B------:R-:W4:Y:S02]  /*b2e60*/  LDL.LU R22, [R1+0xce8] ;  /* 0x000ce80001167983 */ /* 0x000f240000300800 */
[----:B------:R-:W2:Y:S01]  /*b2e70*/  LDL.LU R26, [R1+0x7800] ;  /* 0x00780000011a7983 */ /* 0x000ea20000300800 */
        /* <DEDUP_REMOVED lines=10> */
[----:B0-----:R-:W4:Y:S01]  /*b2f20*/  LDL.LU R24, [R1+0xd10] ;  /* 0x000d100001187983 */ /* 0x001f220000300800 */
[----:B------:R-:W4:Y:S02]  /*b2f30*/  LDL.LU R25, [R1+0xd14] ;  /* 0x000d140001197983 */ /* 0x000f240000300800 */
[----:B------:R-:W4:Y:S02]  /*b2f40*/  LDL.LU R26, [R1+0xd18] ;  /* 0x000d1800011a7983 */ /* 0x000f240000300800 */
[----:B------:R-:W4:Y:S02]  /*b2f50*/  LDL.LU R27, [R1+0xd1c] ;  /* 0x000d1c00011b7983 */ /* 0x000f240000300800 */
[----:B------:R-:W-:Y:S01]  /*b2f60*/  STL.64 [R1+0x1680], R16 ;  /* 0x0016801001007387 */ /* 0x000fe20000100a00 */
[----:B------:R0:W-:Y:S02]  /*b2f70*/  STL.64 [R1+0x1688], R18 ;  /* 0x0016881201007387 */ /* 0x0001e40000100a00 */
[----:B0-----:R-:W-:-:S02]  /*b2f80*/  IMAD.MOV.U32 R19, RZ, RZ, R12 ;  /* 0x000000ffff137224 */ /* 0x001fc400078e000c */
[----:B------:R-:W-:Y:S02]  /*b2f90*/  IMAD.MOV.U32 R18, RZ, RZ, R13 ;  /* 0x000000ffff127224 */ /* 0x000fe400078e000d */
[----:B------:R-:W4:Y:S03]  /*b2fa0*/  LDL.LU.64 R12, [R1+0x77f8] ;  /* 0x0077f800010c7983 */ /* 0x000f260000300a00 */
[----:B------:R0:W-:Y:S02]  /*b2fb0*/  STL [R1+0x76f8], R18 ;  /* 0x0076f81201007387 */ /* 0x0001e40000100800 */
[----:B------:R1:W-:Y:S02]  /*b2fc0*/  STL [R1+0x76f4], R19 ;  /* 0x0076f41301007387 */ /* 0x0003e40000100800 */
[----:B------:R-:W2:Y:S01]  /*b2fd0*/  LDL.LU R16, [R1+0xc50] ;  /* 0x000c500001107983 */ /* 0x000ea20000300800 */
[----:B------:R-:W2:Y:S04]  /*b2fe0*/  LDL.LU R17, [R1+0xc54] ;  /* 0x000c540001117983 */ /* 0x000ea80000300800 */
[----:B0-----:R-:W2:Y:S01]  /*b2ff0*/  LDL.LU R18, [R1+0xc58] ;  /* 0x000c580001127983 */ /* 0x001ea20000300800 */
[----:B-1----:R-:W2:Y:S01]  /*b3000*/  LDL.LU R19, [R1+0xc5c] ;  /* 0x000c5c0001137983 */ /* 0x002ea20000300800 */
[C---:B----4-:R-:W-:Y:S02]  /*b3010*/  HMMA.16816.F32 R24, R4.reuse, R12, R24 ;  /* 0x0000000c0418723c */ /* 0x050fe40000001818 */
[----:B--2---:R-:W-:Y:S01]  /*b3020*/  STL.64 [R1+0x77a8], R18 ;  /* 0x0077a81201007387 */ /* 0x004fe20000100a00 */
[----:B------:R0:W-:Y:S03]  /*b3030*/  STL.64 [R1+0x77a0], R16 ;  /* 0x0077a01001007387 */ /* 0x0001e60000100a00 */
[----:B0-----:R-:W3:Y:S01]  /*b3040*/  LDL.LU R16, [R1+0xc70] ;  /* 0x000c700001107983 */ /* 0x001ee20000300800 */
[----:B------:R-:W3:Y:S02]  /*b3050*/  LDL.LU R17, [R1+0xc74] ;  /* 0x000c740001117983 */ /* 0x000ee40000300800 */
[----:B------:R-:W3:Y:S02]  /*b3060*/  LDL.LU R18, [R1+0xc78] ;  /* 0x000c780001127983 */ /* 0x000ee40000300800 */
[----:B------:R-:W3:Y:S11]  /*b3070*/  LDL.LU R19, [R1+0xc7c] ;  /* 0x000c7c0001137983 */ /* 0x000ef60000300800 */
[----:B------:R-:W-:Y:S01]  /*b3080*/  @!UPT UIADD3 URZ, URZ, URZ, URZ ;  /* 0x0000003f3f3ff290 */ /* 0x000fe2000fffe03f */
[----:B------:R0:W-:Y:S01]  /*b3090*/  STL.64 [R1+0x1660], R24 ;  /* 0x0016601801007387 */ /* 0x0001e20000100a00 */
[----:B------:R1:W-:Y:S02]  /*b30a0*/  STL.64 [R1+0x1668], R26 ;  /* 0x0016681a01007387 */ /* 0x0003e40000100a00 */
[----:B0-----:R-:W-:Y:S02]  /*b30b0*/  IMAD.MOV.U32 R25, RZ, RZ, R12 ;  /* 0x000000ffff197224 */ /* 0x001fe400078e000c */
[----:B------:R-:W-:Y:S02]  /*b30c0*/  IMAD.MOV.U32 R24, RZ, RZ, R13 ;  /* 0x000000ffff187224 */ /* 0x000fe400078e000d */
[----:B------:R-:W2:Y:S01]  /*b30d0*/  LDL.LU.64 R12, [R1+0x77f0] ;  /* 0x0077f000010c7983 */ /* 0x000ea20000300a00 */
[----:B------:R-:W-:Y:S01]  /*b30e0*/  STL [R1+0x76fc], R25 ;  /* 0x0076fc1901007387 */ /* 0x000fe20000100800 */
        /* <DEDUP_REMOVED lines=10> */
[----:B------:R0:W-:Y:S04]  /*b3190*/  STL [R1+0x7788], R24 ;  /* 0x0077881801007387 */ /* 0x0001e80000100800 */
[----:B0-----:R-:W4:Y:S01]  /*b31a0*/  LDL.LU.64 R24, [R1+0x130] ;  /* 0x0001300001187983 */ /* 0x001f220000300a00 */
[----:B--2---:R-:W-:Y:S01]  /*b31b0*/  HMMA.16816.F32 R20, R4, R12, R20 ;  /* 0x0000000c0414723c */ /* 0x004fe20000001814 */
[----:B------:R-:W-:-:S02]  /*b31c0*/  IMAD.MOV.U32 R28, RZ, RZ, R12 ;  /* 0x000000ffff1c7224 */ /* 0x000fc400078e000c */
[----:B------:R-:W-:Y:S11]  /*b31d0*/  IMAD.MOV.U32 R29, RZ, RZ, R13 ;  /* 0x000000ffff1d7224 */ /* 0x000ff600078e000d */
[----:B------:R-:W-:Y:S09]  /*b31e0*/  @!UPT UIADD3 URZ, URZ, URZ, URZ ;  /* 0x0000003f3f3ff290 */ /* 0x000ff2000fffe03f */
[----:B------:R0:W-:Y:S01]  /*b31f0*/  STL.64 [R1+0x1620], R20 ;  /* 0x0016201401007387 */ /* 0x0001e20000100a00 */
[----:B------:R-:W-:Y:S03]  /*b3200*/  STL.64 [R1+0x1628], R22 ;  /* 0x0016281601007387 */ /* 0x000fe60000100a00 */
[----:B0-----:R-:W2:Y:S01]  /*b3210*/  LDL.LU.64 R20, [R1+0x77d0] ;  /* 0x0077d00001147983 */ /* 0x001ea20000300a00 */
[----:B------:R-:W4:Y:S02]  /*b3220*/  LDL.LU.64 R14, [R1+0x77c8] ;  /* 0x0077c800010e7983 */ /* 0x000f240000300a00 */
[----:B------:R-:W4:Y:S02]  /*b3230*/  LDL.LU.64 R12, [R1+0x77c0] ;  /* 0x0077c000010c7983 */ /* 0x000f240000300a00 */
[C---:B----4-:R-:W-:Y:S11]  /*b3240*/  HMMA.16816.F32 R12, R4.reuse, R24, R12 ;  /* 0x00000018040c723c */ /* 0x050ff6000000180c */
[----:B------:R-:W-:Y:S11]  /*b3250*/  @!UPT UIADD3 URZ, URZ, URZ, URZ ;  /* 0x0000003f3f3ff290 */ /* 0x000ff6000fffe03f */
[----:B------:R-:W-:Y:S01]  /*b3260*/  @!UPT UIADD3 URZ, URZ, URZ, URZ ;  /* 0x0000003f3f3ff290 */ /* 0x000fe2000fffe03f */
[----:B------:R-:W-:Y:S01]  /*b3270*/  STL.64 [R1+0x1600], R12 ;  /* 0x0016000c01007387 */ /* 0x000fe20000100a00 */
[----:B------:R0:W-:Y:S03]  /*b3280*/  STL.64 [R1+0x1608], R14 ;  /* 0x0016080e01007387 */ /* 0x0001e60000100a00 */
[----:B0-----:R-:W4:Y:S01]  /*b3290*/  LDL.LU.64 R14, [R1+0x77b8] ;  /* 0x0077b800010e7983 */ /* 0x001f220000300a00 */
[----:B------:R-:W4:Y:S02]  /*b32a0*/  LDL.LU.64 R12, [R1+0x77b0] ;  /* 0x0077b000010c7983 */ /* 0x000f240000300a00 */
[----:B------:R-:W-:Y:S02]  /*b32b0*/  IMAD.MOV.U32 R2, RZ, RZ, R24 ;  /* 0x000000ffff027224 */ /* 0x000fe400078e0018 */
[----:B------:R-:W-:Y:S01]  /*b32c0*/  IMAD.MOV.U32 R3, RZ, RZ, R25 ;  /* 0x000000ffff037224 */ /* 0x000fe200078e0019 */
[----:B---3--:R-:W-:Y:S01]  /*b32d0*/  HMMA.16816.F32 R16, R4, R8, R16 ;  /* 0x000000080410723c */ /* 0x008fe20000001810 */
[----:B--2---:R-:W-:-:S07]  /*b32e0*/  IMAD.MOV.U32 R0, RZ, RZ, R21 ;  /* 0x000000ffff007224 */ /* 0x004fce00078e0015 */
[C---:B----4-:R-:W-:Y:S07]  /*b32f0*/  HMMA.16816.F32 R24, R4.reuse, R20, R12 ;  /* 0x000000140418723c */ /* 0x050fee000000180c */
[----:B------:R-:W-:Y:S02]  /*b3300*/  IMAD.MOV.U32 R12, RZ, RZ, R20 ;  /* 0x000000ffff0c7224 */ /* 0x000fe400078e0014 */
[----:B------:R-:W-:Y:S02]  /*b3310*/  IMAD.MOV.U32 R14, RZ, RZ, R8 ;  /* 0x000000ffff0e7224 */ /* 0x000fe400078e0008 */
[----:B------:R-:W-:Y:S11]  /*b3320*/  IMAD.MOV.U32 R13, RZ, RZ, R9 ;  /* 0x000000ffff0d7224 */ /* 0x000ff600078e0009 */
[----:B------:R-:W-:Y:S01]  /*b3330*/  @!UPT UIADD3 URZ, URZ, URZ, URZ ;  /* 0x0000003f3f3ff290 */ /* 0x000fe2000fffe03f */
[----:B------:R0:W-:Y:S01]  /*b3340*/  STL.64 [R1+0x15e0], R24 ;  /* 0x0015e01801007387 */ /* 0x0001e20000100a00 */
[----:B------:R1:W-:Y:S03]  /*b3350*/  STL.64 [R1+0x15e8], R26 ;  /* 0x0015e81a01007387 */ /* 0x0003e60000100a00 */
[----:B0-----:R-:W2:Y:S01]  /*b3360*/  LDL.LU R24, [R1+0xc30] ;  /* 0x000c300001187983 */ /* 0x001ea20000300800 */
[----:B------:R-:W2:Y:S02]  /*b3370*/  LDL.LU R25, [R1+0xc34] ;  /* 0x000c340001197983 */ /* 0x000ea40000300800 */
[----:B-1----:R-:W2:Y:S02]  /*b3380*/  LDL.LU R26, [R1+0xc38] ;  /* 0x000c3800011a7983 */ /* 0x002ea40000300800 */
[----:B------:R-:W2:Y:S01]  /*b3390*/  LDL.LU R27, [R1+0xc3c] ;  /* 0x000c3c00011b7983 */ /* 0x000ea20000300800 */
[----:B------:R-:W2:Y:S01]  /*b33a0*/  LDL.LU.64 R20, [R1+0xf0] ;  /* 0x0000f00001147983 */ /* 0x000ea20000300a00 */
[----:B------:R-:W-:Y:S02]  /*b33b0*/  STL.64 [R1+0x15c0], R16 ;  /* 0x0015c01001007387 */ /* 0x000fe40000100a00 */
[----:B------:R0:W-:Y:S02]  /*b33c0*/  STL.64 [R1+0x15c8], R18 ;  /* 0x0015c81201007387 */ /* 0x0001e40000100a00 */
[----:B0-----:R-:W3:Y:S01]  /*b33d0*/  LDL.LU.64 R18, [R1+0x77a8] ;  /* 0x0077a80001127983 */ /* 0x001ee20000300a00 */
[----:B------:R-:W3:Y:S02]  /*b33e0*/  LDL.LU.64 R16, [R1+0x77a0] ;  /* 0x0077a00001107983 */ /* 0x000ee40000300a00 */
[----:B------:R-:W3:Y:S02]  /*b33f0*/  LDL.LU.64 R8, [R1+0x7798] ;  /* 0x0077980001087983 */ /* 0x000ee40000300a00 */
[----:B------:R-:W-:Y:S01]  /*b3400*/  IMAD.MOV.U32 R22, RZ, RZ, R4 ;  /* 0x000000ffff167224 */ /* 0x000fe200078e0004 */
[----:B---3--:R-:W-:Y:S01]  /*b3410*/  HMMA.16816.F32 R16, R4, R8, R16 ;  /* 0x000000080410723c */ /* 0x008fe20000001810 */
[----:B------:R-:W-:Y:S11]  /*b3420*/  IMAD.MOV.U32 R15, RZ, RZ, R9 ;  /* 0x000000ffff0f7224 */ /* 0x000ff600078e0009 */
[----:B------:R-:W-:Y:S11]  /*b3430*/  @!UPT UIADD3 URZ, URZ, URZ, URZ ;  /* 0x0000003f3f3ff290 */ /* 0x000ff6000fffe03f */
[----:B------:R-:W-:Y:S01]  /*b3440*/  STL.64 [R1+0x1590], R16 ;  /* 0x0015901001007387 */ /* 0x000fe20000100a00 */
[----:B------:R0:W-:Y:S02]  /*b3450*/  STL.64 [R1+0x1598], R18 ;  /* 0x0015981201007387 */ /* 0x0001e40000100a00 */
[----:B------:R-:W3:Y:S02]  /*b3460*/  LDL.LU R4, [R1+0xbc0] ;  /* 0x000bc00001047983 */ /* 0x000ee40000300800 */
[----:B0-----:R-:W-:Y:S02]  /*b3470*/  IMAD.MOV.U32 R19, RZ, RZ, R5 ;  /* 0x000000ffff137224 */ /* 0x001fe400078e0005 */
[----:B------:R-:W-:Y:S01]  /*b3480*/  IMAD.MOV.U32 R18, RZ, RZ, R6 ;  /* 0x000000ffff127224 */ /* 0x000fe200078e0006 */
[----:B------:R-:W3:Y:S01]  /*b3490*/  LDL.LU R5, [R1+0xbc4] ;  /* 0x000bc40001057983 */ /* 0x000ee20000300800 */
[----:B------:R-:W-:Y:S02]  /*b34a0*/  IMAD.MOV.U32 R16, RZ, RZ, R7 ;  /* 0x000000ffff107224 */ /* 0x000fe400078e0007 */
[----:B------:R-:W4:Y:S02]  /*b34b0*/  LDL.LU R6, [R1+0xbc8] ;  /* 0x000bc80001067983 */ /* 0x000f240000300800 */
[----:B------:R-:W-:Y:S01]  /*b34c0*/  IMAD.MOV.U32 R17, RZ, RZ, R8 ;  /* 0x000000ffff117224 */ /* 0x000fe200078e0008 */
[----:B------:R-:W4:Y:S01]  /*b34d0*/  LDL.LU R7, [R1+0xbcc] ;  /* 0x000bcc0001077983 */ /* 0x000f220000300800 */
        /* <DEDUP_REMOVED lines=12> */
[----:B0-----:R-:W3:Y:S04]  /*b35a0*/  LDL.LU.64 R4, [R1+0xc0] ;  /* 0x0000c00001047983 */ /* 0x001ee80000300a00 */
[----:B---3--:R0:W-:Y:S04]  /*b35b0*/  STL.64 [R1+0x7750], R4 ;  /* 0x0077500401007387 */ /* 0x0081e80000100a00 */
[----:B0-----:R-:W3:Y:S01]  /*b35c0*/  LDL.LU.64 R4, [R1+0xd0] ;  /* 0x0000d00001047983 */ /* 0x001ee20000300a00 */
[----:B------:R0:W-:Y:S02]  /*b35d0*/  STL.64 [R1+0x7708], R14 ;  /* 0x0077080e01007387 */ /* 0x0001e40000100a00 */
[----:B------:R1:W-:Y:S02]  /*b35e0*/  STL.64 [R1+0x7700], R12 ;  /* 0x0077000c01007387 */ /* 0x0003e40000100a00 */
[----:B0-----:R-:W-:-:S02]  /*b35f0*/  IMAD.MOV.U32 R14, RZ, RZ, R18 ;  /* 0x000000ffff0e7224 */ /* 0x001fc400078e0012 */
[----:B-1----:R-:W-:Y:S02]  /*b3600*/  IMAD.MOV.U32 R12, RZ, RZ, R22 ;  /* 0x000000ffff0c7224 */ /* 0x002fe400078e0016 */
[----:B------:R-:W-:Y:S02]  /*b3610*/  IMAD.MOV.U32 R13, RZ, RZ, R19 ;  /* 0x000000ffff0d7224 */ /* 0x000fe400078e0013 */
[----:B------:R-:W-:-:S07]  /*b3620*/  IMAD.MOV.U32 R15, RZ, RZ, R16 ;  /* 0x000000ffff0f7224 */ /* 0x000fce00078e0010 */
[----:B------:R-:W-:Y:S11]  /*b3630*/  HMMA.16816.F32 R24, R12, R20, R24 ;  /* 0x000000140c18723c */ /* 0x000ff60000001818 */
[----:B------:R-:W-:Y:S11]  /*b3640*/  @!UPT UIADD3 URZ, URZ, URZ, URZ ;  /* 0x0000003f3f3ff290 */ /* 0x000ff6000fffe03f */
[----:B------:R-:W-:Y:S01]  /*b3650*/  @!UPT UIADD3 URZ, URZ, URZ, URZ ;  /* 0x0000003f3f3ff290 */ /* 0x000fe2000fffe03f */
[----:B------:R-:W-:Y:S01]  /*b3660*/  STL.64 [R1+0x1570], R24 ;  /* 0x0015701801007387 */ /* 0x000fe20000100a00 */
[----:B------:R0:W-:Y:S03]  /*b3670*/  STL.64 [R1+0x1578], R26 ;  /* 0x0015781a01007387 */ /* 0x0001e60000100a00 */
[----:B0-----:R-:W4:Y:S01]  /*b3680*/  LDL.LU.64 R26, [R1+0x7790] ;  /* 0x00779000011a7983 */ /* 0x001f220000300a00 */
[----:B------:R-:W2:Y:S02]  /*b3690*/  LDL.LU R24, [R1+0x7788] ;  /* 0x0077880001187983 */ /* 0x000ea40000300800 */
[----:B------:R-:W3:Y:S02]  /*b36a0*/  LDL.LU.64 R22, [R1+0x7780] ;  /* 0x0077800001167983 */ /* 0x000ee40000300a00 */
[----:B------:R-:W-:Y:S02]  /*b36b0*/  IMAD.MOV.U32 R25, RZ, RZ, R20 ;  /* 0x000000ffff197224 */ /* 0x000fe400078e0014 */
[----:B------:R-:W-:-:S02]  /*b36c0*/  IMAD.MOV.U32 R18, RZ, RZ, R21 ;  /* 0x000000ffff127224 */ /* 0x000fc400078e0015 */
[----:B------:R-:W3:Y:S04]  /*b36d0*/  LDL.LU.64 R20, [R1+0x7778] ;  /* 0x0077780001147983 */ /* 0x000ee80000300a00 */
[----:B----4-:R-:W-:Y:S01]  /*b36e0*/  STL.64 [R1+0x7718], R26 ;  /* 0x0077181a01007387 */ /* 0x010fe20000100a00 */
[----:B--2---:R3:W-:Y:S02]  /*b36f0*/  STL.64 [R1+0x7710], R24 ;  /* 0x0077101801007387 */ /* 0x0047e40000100a00 */
[----:B---3--:R-:W-:Y:S02]  /*b3700*/  IMAD.MOV.U32 R24, RZ, RZ, R22 ;  /* 0x000000ffff187224 */ /* 0x008fe400078e0016 */
[----:B------:R-:W-:Y:S01]  /*b3710*/  IMAD.MOV.U32 R25, RZ, RZ, R23 ;  /* 0x000000ffff197224 */ /* 0x000fe200078e0017 */
[----:B------:R-:W2:Y:S01]  /*b3720*/  LDL.LU R22, [R1+0x7774] ;  /* 0x0077740001167983 */ /* 0x000ea20000300800 */
[----:B------:R-:W3:Y:S02]  /*b3730*/  LDL.LU R23, [R1+0x7770] ;  /* 0x0077700001177983 */ /* 0x000ee40000300800 */
[----:B------:R-:W4:Y:S02]  /*b3740*/  LDL.LU R26, [R1+0xba8] ;  /* 0x000ba800011a7983 */ /* 0x000f240000300800 */
[----:B------:R-:W4:Y:S01]  /*b3750*/  LDL.LU R27, [R1+0xbac] ;  /* 0x000bac00011b7983 */ /* 0x000f220000300800 */
[----:B------:R-:W-:Y:S01]  /*b3760*/  HMMA.16816.F32 R8, R12, R20, R8 ;  /* 0x000000140c08723c */ /* 0x000fe20000001808 */
[----:B------:R-:W-:-:S02]  /*b3770*/  IMAD.MOV.U32 R19, RZ, RZ, R20 ;  /* 0x000000ffff137224 */ /* 0x000fc400078e0014 */
[----:B------:R-:W-:Y:S01]  /*b3780*/  IMAD.MOV.U32 R16, RZ, RZ, R21 ;  /* 0x000000ffff107224 */ /* 0x000fe200078e0015 */
[----:B----4-:R-:W-:Y:S01]  /*b3790*/  STL.64 [R1+0x7748], R26 ;  /* 0x0077481a01007387 */ /* 0x010fe20000100a00 */
[----:B------:R0:W-:Y:S03]  /*b37a0*/  STL.64 [R1+0x7740], R24 ;  /* 0x0077401801007387 */ /* 0x0001e60000100a00 */
[----:B0-----:R-:W4:Y:S01]  /*b37b0*/  LDL.LU R24, [R1+0xbf0] ;  /* 0x000bf00001187983 */ /* 0x001f220000300800 */
[----:B------:R-:W4:Y:S11]  /*b37c0*/  LDL.LU R25, [R1+0xbf4] ;  /* 0x000bf40001197983 */ /* 0x000f360000300800 */
[----:B------:R-:W-:Y:S03]  /*b37d0*/  @!UPT UIADD3 URZ, URZ, URZ, URZ ;  /* 0x0000003f3f3ff290 */ /* 0x000fe6000fffe03f */
[----:B------:R-:W-:Y:S02]  /*b37e0*/  STL.64 [R1+0x1550], R8 ;  /* 0x0015500801007387 */ /* 0x000fe40000100a00 */
[----:B------:R0:W-:Y:S02]  /*b37f0*/  STL.64 [R1+0x1558], R10 ;  /* 0x0015580a01007387 */ /* 0x0001e40000100a00 */
[----:B0-----:R-:W4:Y:S01]  /*b3800*/  LDL.LU.64 R10, [R1+0x7768] ;  /* 0x00776800010a7983 */ /* 0x001f220000300a00 */
[----:B------:R-:W4:Y:S02]  /*b3810*/  LDL.LU.64 R8, [R1+0x7760] ;  /* 0x0077600001087983 */ /* 0x000f240000300a00 */
[----:B---3--:R-:W-:Y:S02]  /*b3820*/  IMAD.MOV.U32 R26, RZ, RZ, R23 ;  /* 0x000000ffff1a7224 */ /* 0x008fe400078e0017 */
[----:B--2---:R-:W-:Y:S01]  /*b3830*/  IMAD.MOV.U32 R27, RZ, RZ, R22 ;  /* 0x000000ffff1b7224 */ /* 0x004fe200078e0016 */
[----:B------:R-:W2:Y:S04]  /*b3840*/  LDL R23, [R1+0x6cc] ;  /* 0x0006cc0001177983 */ /* 0x000ea80000100800 */
[----:B------:R-:W2:Y:S04]  /*b3850*/  LDL R22, [R1+0x6c8] ;  /* 0x0006c80001167983 */ /* 0x000ea80000100800 */
[----:B------:R-:W3:Y:S04]  /*b3860*/  LDL R20, [R1+0x6c0] ;  /* 0x0006c00001147983 */ /* 0x000ee80000100800 */
[----:B------:R-:W3:Y:S01]  /*b3870*/  LDL R21, [R1+0x6c4] ;  /* 0x0006c40001157983 */ /* 0x000ee20000100800 */
[C---:B----4-:R-:W-:Y:S03]  /*b3880*/  HMMA.16816.F32 R8, R12.reuse, R4, R8 ;  /* 0x000000040c08723c */ /* 0x050fe60000001808 */
[----:B--2---:R-:W-:Y:S01]  /*b3890*/  STL.64 [R1+0x7568], R22 ;  /* 0x0075681601007387 */ /* 0x004fe20000100a00 */
[----:B---3--:R0:W-:Y:S03]  /*b38a0*/  STL.64 [R1+0x7560], R20 ;  /* 0x0075601401007387 */ /* 0x0081e60000100a00 */
[----:B0-----:R-:W2:Y:S01]  /*b38b0*/  LDL.LU R20, [R1+0xb0] ;  /* 0x0000b00001147983 */ /* 0x001ea20000300800 */
[----:B------:R-:W2:Y:S11]  /*b38c0*/  LDL.LU R21, [R1+0xb4] ;  /* 0x0000b40001157983 */ /* 0x000eb60000300800 */
[----:B------:R-:W-:Y:S04]  /*b38d0*/  @!UPT UIADD3 URZ, URZ, URZ, URZ ;  /* 0x0000003f3f3ff290 */ /* 0x000fe8000fffe03f */
[----:B------:R0:W-:Y:S01]  /*b38e0*/  STL.64 [R1+0x1530], R8 ;  /* 0x0015300801007387 */ /* 0x0001e20000100a00 */
[----:B------:R1:W-:Y:S03]  /*b38f0*/  STL.64 [R1+0x1538], R10 ;  /* 0x0015380a01007387 */ /* 0x0003e60000100a00 */
[----:B0-----:R-:W3:Y:S01]  /*b3900*/  LDL.LU.64 R8, [R1+0x7758] ;  /* 0x0077580001087983 */ /* 0x001ee20000300a00 */
[----:B-1----:R-:W-:Y:S02]  /*b3910*/  IMAD.MOV.U32 R11, RZ, RZ, R4 ;  /* 0x000000ffff0b7224 */ /* 0x002fe400078e0004 */
[----:B------:R-:W-:Y:S02]  /*b3920*/  IMAD.MOV.U32 R10, RZ, RZ, R5 ;  /* 0x000000ffff0a7224 */ /* 0x000fe400078e0005 */
[----:B------:R-:W4:Y:S02]  /*b3930*/  LDL.LU.64 R4, [R1+0x7750] ;  /* 0x0077500001047983 */ /* 0x000f240000300a00 */
        /* <DEDUP_REMOVED lines=16> */
[----:B------:R-:W4:Y:S02]  /*b3a40*/  LDL.LU.64 R4, [R1+0x7720] ;  /* 0x0077200001047983 */ /* 0x000f240000300a00 */
[----:B------:R0:W-:Y:S02]  /*b3a50*/  STL.64 [R1+0x7580], R20 ;  /* 0x0075801401007387 */ /* 0x0001e40000100a00 */
[----:B0-----:R-:W-:Y:S02]  /*b3a60*/  IMAD.MOV.U32 R20, RZ, RZ, R23 ;  /* 0x000000ffff147224 */ /* 0x001fe400078e0017 */
[----:B------:R-:W-:Y:S01]  /*b3a70*/  IMAD.MOV.U32 R21, RZ, RZ, R22 ;  /* 0x000000ffff157224 */ /* 0x000fe200078e0016 */
[----:B----4-:R-:W-:Y:S01]  /*b3a80*/  HMMA.16816.F32 R12, R12, R4, R24 ;  /* 0x000000040c0c723c */ /* 0x010fe20000001818 */
[----:B------:R-:W4:Y:S01]  /*b3a90*/  LDL.LU.64 R26, [R1+0x7718] ;  /* 0x00771800011a7983 */ /* 0x000f220000300a00 */
[----:B------:R-:W3:Y:S11]  /*b3aa0*/  LDL.LU.64 R24, [R1+0x7710] ;  /* 0x0077100001187983 */ /* 0x000ef60000300a00 */
[----:B------:R-:W-:Y:S10]  /*b3ab0*/  @!UPT UIADD3 URZ, URZ, URZ, URZ ;  /* 0x0000003f3f3ff290 */ /* 0x000ff4000fffe03f */
[----:B------:R-:W-:Y:S01]  /*b3ac0*/  STL.64 [R1+0x14c0], R12 ;  /* 0x0014c00c01007387 */ /* 0x000fe20000100a00 */
[----:B------:R0:W-:Y:S03]  /*b3ad0*/  STL.64 [R1+0x14c8], R14 ;  /* 0x0014c80e01007387 */ /* 0x0001e60000100a00 */
[----:B0-----:R-:W3:Y:S01]  /*b3ae0*/  LDL.LU.64 R14, [R1+0x7708] ;  /* 0x00770800010e7983 */ /* 0x001ee20000300a00 */
[----:B------:R-:W3:Y:S02]  /*b3af0*/  LDL.LU.64 R12, [R1+0x7700] ;  /* 0x00770000010c7983 */ /* 0x000ee40000300a00 */
[----:B------:R-:W-:Y:S02]  /*b3b00*/  STL.64 [R1+0x7598], R20 ;  /* 0x0075981401007387 */ /* 0x000fe40000100a00 */
[----:B--2---:R-:W-:Y:S01]  /*b3b10*/  STL.64 [R1+0x7578], R6 ;  /* 0x0075780601007387 */ /* 0x004fe20000100a00 */
[----:B------:R0:W-:Y:S04]  /*b3b20*/  STL.64 [R1+0x7570], R4 ;  /* 0x0075700401007387 */ /* 0x0001e80000100a00 */
[----:B0-----:R-:W2:Y:S01]  /*b3b30*/  LDL.LU R4, [R1+0x9d0] ;  /* 0x0009d00001047983 */ /* 0x001ea20000300800 */
[----:B------:R-:W2:Y:S02]  /*b3b40*/  LDL.LU R5, [R1+0x9d4] ;  /* 0x0009d40001057983 */ /* 0x000ea40000300800 */
[----:B------:R-:W2:Y:S02]  /*b3b50*/  LDL.LU R6, [R1+0x9d8] ;  /* 0x0009d80001067983 */ /* 0x000ea40000300800 */
[----:B------:R-:W2:Y:S02]  /*b3b60*/  LDL.LU R7, [R1+0x9dc] ;  /* 0x0009dc0001077983 */ /* 0x000ea40000300800 */
[----:B------:R-:W-:-:S02]  /*b3b70*/  IMAD.MOV.U32 R21, RZ, RZ, R10 ;  /* 0x000000ffff157224 */ /* 0x000fc400078e000a */
[----:B------:R-:W-:Y:S01]  /*b3b80*/  IMAD.MOV.U32 R20, RZ, RZ, R11 ;  /* 0x000000ffff147224 */ /* 0x000fe200078e000b */
[----:B------:R-:W2:Y:S01]  /*b3b90*/  LDL.LU R10, [R1+0xa08] ;  /* 0x000a0800010a7983 */ /* 0x000ea20000300800 */
[----:B------:R-:W2:Y:S03]  /*b3ba0*/  LDL.LU R11, [R1+0xa0c] ;  /* 0x000a0c00010b7983 */ /* 0x000ea60000300800 */
[----:B--2---:R-:W-:Y:S01]  /*b3bb0*/  STL.64 [R1+0x75d0], R10 ;  /* 0x0075d00a01007387 */ /* 0x004fe20000100a00 */
[----:B---3--:R0:W-:Y:S02]  /*b3bc0*/  STL.64 [R1+0x75c8], R8 ;  /* 0x0075c80801007387 */ /* 0x0081e40000100a00 */
[----:B0-----:R-:W-:Y:S02]  /*b3bd0*/  IMAD.MOV.U32 R8, RZ, RZ, R25 ;  /* 0x000000ffff087224 */ /* 0x001fe400078e0019 */
[----:B------:R-:W-:Y:S01]  /*b3be0*/  IMAD.MOV.U32 R9, RZ, RZ, R18 ;  /* 0x000000ffff097224 */ /* 0x000fe200078e0012 */
[----:B------:R-:W2:Y:S01]  /*b3bf0*/  LDL.LU R25, [R1+0x76fc] ;  /* 0x0076fc0001197983 */ /* 0x000ea20000300800 */
[----:B------:R-:W3:Y:S03]  /*b3c00*/  LDL.LU R18, [R1+0x76f8] ;  /* 0x0076f80001127983 */ /* 0x000ee60000300800 */
[----:B------:R0:W-:Y:S01]  /*b3c10*/  STL.64 [R1+0x75e0], R8 ;  /* 0x0075e00801007387 */ /* 0x0001e20000100a00 */
[----:B------:R1:W-:Y:S02]  /*b3c20*/  STL.64 [R1+0x75b8], R20 ;  /* 0x0075b81401007387 */ /* 0x0003e40000100a00 */
[----:B0-----:R-:W-:-:S02]  /*b3c30*/  IMAD.MOV.U32 R8, RZ, RZ, R17 ;  /* 0x000000ffff087224 */ /* 0x001fc400078e0011 */
[----:B-1----:R-:W-:Y:S02]  /*b3c40*/  IMAD.MOV.U32 R20, RZ, RZ, R19 ;  /* 0x000000ffff147224 */ /* 0x002fe400078e0013 */
[----:B------:R-:W-:Y:S01]  /*b3c50*/  IMAD.MOV.U32 R9, RZ, RZ, R15 ;  /* 0x000000ffff097224 */ /* 0x000fe200078e000f */
[----:B------:R-:W2:Y:S01]  /*b3c60*/  LDL.LU R19, [R1+0x76f4] ;  /* 0x0076f40001137983 */ /* 0x000ea20000300800 */
[----:B------:R-:W-:Y:S02]  /*b3c70*/  IMAD.MOV.U32 R21, RZ, RZ, R16 ;  /* 0x000000ffff157224 */ /* 0x000fe400078e0010 */
[----:B------:R-:W2:Y:S02]  /*b3c80*/  LDL.LU R16, [R1+0x76f0] ;  /* 0x0076f00001107983 */ /* 0x000ea40000300800 */
[----:B------:R-:W2:Y:S01]  /*b3c90*/  LDL.LU R17, [R1+0x76ec] ;  /* 0x0076ec0001117983 */ /* 0x000ea20000300800 */
[----:B------:R-:W2:Y:S01]  /*b3ca0*/  LDL.LU R15, [R1+0x76e8] ;  /* 0x0076e800010f7983 */ /* 0x000ea20000300800 */
[----:B------:R-:W-:Y:S02]  /*b3cb0*/  STL.64 [R1+0x75f8], R8 ;  /* 0x0075f80801007387 */ /* 0x000fe40000100a00 */
[----:B------:R0:W-:Y:S02]  /*b3cc0*/  STL.64 [R1+0x75d8], R20 ;  /* 0x0075d81401007387 */ /* 0x0001e40000100a00 */
        /* <DEDUP_REMOVED lines=8> */
[----:B------:R0:W-:Y:S02]  /*b3d50*/  STL.64 [R1+0x7610], R8 ;  /* 0x0076100801007387 */ /* 0x0001e40000100a00 */
[----:B0-----:R-:W-:Y:S02]  /*b3d60*/  IMAD.MOV.U32 R8, RZ, RZ, R12 ;  /* 0x000000ffff087224 */ /* 0x001fe400078e000c */
        /* <DEDUP_REMOVED lines=45> */
[----:B---3--:R-:W-:Y:S01]  /*b4040*/  IMAD.MOV.U32 R9, RZ, RZ, R18 ;  /* 0x000000ffff097224 */ /* 0x008fe200078e0012 */
[----:B----4-:R-:W-:Y:S01]  /*b4050*/  STL.64 [R1+0x7650], R22 ;  /* 0x0076501601007387 */ /* 0x010fe20000100a00 */
        /* <DEDUP_REMOVED lines=53> */
[----:B------:R-:W4:Y:S01]  /*b43b0*/  LDL.LU.64 R10, [R1+0x76c0] ;  /* 0x0076c000010a7983 */ /* 0x000f220000300a00 */
[----:B------:R-:W4:Y:S05]  /*b43c0*/  LDL.LU.64 R8, [R1+0x76b8] ;  /* 0x0076b80001087983 */ /* 0x000f2a0000300a00 */
[----:B------:R-:W-:Y:S02]  /*b43d0*/  STL.64 [R1+0x14a0], R24 ;  /* 0x0014a01801007387 */ /* 0x000fe40000100a00 */
[----:B------:R0:W-:Y:S02]  /*b43e0*/  STL.64 [R1+0x14a8], R26 ;  /* 0x0014a81a01007387 */ /* 0x0001e40000100a00 */
[----:B0-----:R-:W2:Y:S01]  /*b43f0*/  LDL.LU.64 R26, [R1+0x76b0] ;  /* 0x0076b000011a7983 */ /* 0x001ea20000300a00 */
[----:B------:R-:W4:Y:S02]  /*b4400*/  LDL.LU.64 R24, [R1+0x76a8] ;  /* 0x0076a80001187983 */ /* 0x000f240000300a00 */
[C---:B----4-:R-:W-:Y:S11]  /*b4410*/  HMMA.16816.F32 R8, R12.reuse, R24, R8 ;  /* 0x000000180c08723c */ /* 0x050ff60000001808 */
[----:B------:R-:W-:Y:S11]  /*b4420*/  @!UPT UIADD3 URZ, URZ, URZ, URZ ;  /* 0x0000003f3f3ff290 */ /* 0x000ff6000fffe03f */
[----:B------:R-:W-:Y:S01]  /*b4430*/  @!UPT UIADD3 URZ, URZ, URZ, URZ ;  /* 0x0000003f3f3ff290 */ /* 0x000fe2000fffe03f */
[----:B------:R0:W-:Y:S01]  /*b4440*/  STL.64 [R1+0x1480], R8 ;  /* 0x0014800801007387 */ /* 0x0001e20000100a00 */
[----:B------:R1:W-:Y:S03]  /*b4450*/  STL.64 [R1+0x1488], R10 ;  /* 0x0014880a01007387 */ /* 0x0003e60000100a00 */
[----:B0-----:R-:W1:Y:S02]  /*b4460*/  LDL.LU.64 R8, [R1+0x76a0] ;  /* 0x0076a00001087983 */ /* 0x001e640000300a00 */
[C---:B-1----:R-:W-:Y:S02]  /*b4470*/  HMMA.16816.F32 R8, R12.reuse, R8, R20 ;  /* 0x000000080c08723c */ /* 0x042fe40000001814 */
        /* <DEDUP_REMOVED lines=62> */
[----:B----4-:R-:W-:Y:S01]  /*b4860*/  HMMA.16816.F32 R20, R12, R20, R8 ;  /* 0x000000140c14723c */ /* 0x010fe20000001808 */
[----:B------:R-:W4:Y:S11]  /*b4870*/  LDL.LU.64 R10, [R1+0x75c0] ;  /* 0x0075c000010a7983 */ /* 0x000f360000300a00 */
[----:B------:R-:W-:Y:S11]  /*b4880*/  @!UPT UIADD3 URZ, URZ, URZ, URZ ;  /* 0x0000003f3f3ff290 */ /* 0x000ff6000fffe03f */
[----:B------:R0:W-:Y:S04]  /*b4890*/  STL.64 [R1+0x12a0], R20 ;  /* 0x0012a01401007387 */ /* 0x0001e80000100a00 */
[----:B0-----:R-:W3:Y:S01]  /*b48a0*/  LDL.LU.64 R20, [R1+0x75b8] ;  /* 0x0075b80001147983 */ /* 0x001ee20000300a00 */
[----:B------:R-:W-:Y:S02]  /*b48b0*/  IMAD.MOV.U32 R9, RZ, RZ, R22 ;  /* 0x000000ffff097224 */ /* 0x000fe400078e0016 */
[----:B------:R-:W-:-:S05]  /*b48c0*/  IMAD.MOV.U32 R8, RZ, RZ, R23 ;  /* 0x000000ffff087224 */ /* 0x000fca00078e0017 */
[----:B------:R2:W-:Y:S01]  /*b48d0*/  STL [R1+0x63dc], R8 ;  /* 0x0063dc0801007387 */ /* 0x0005e20000100800 */
[----:B------:R-:W-:Y:S02]  /*b48e0*/  STL [R1+0x63d8], R9 ;  /* 0x0063d80901007387 */ /* 0x000fe40000100800 */
[----:B--2---:R-:W-:Y:S02]  /*b48f0*/  IMAD.MOV.U32 R8, RZ, RZ, R27 ;  /* 0x000000ffff087224 */ /* 0x004fe400078e001b */
[----:B------:R-:W2:Y:S01]  /*b4900*/  LDL.LU R27, [R1+0x75b0] ;  /* 0x0075b000011b7983 */ /* 0x000ea20000300800 */
[C---:B---3--:R-:W-:Y:S03]  /*b4910*/  HMMA.16816.F32 R20, R12.reuse, R20, R4 ;  /* 0x000000140c14723c */ /* 0x048fe60000001804 */
[----:B------:R-:W3:Y:S01]  /*b4920*/  LDL.LU.64 R6, [R1+0x75a8] ;  /* 0x0075a80001067983 */ /* 0x000ee20000300a00 */
[----:B------:R-:W3:Y:S11]  /*b4930*/  LDL.LU.64 R4, [R1+0x75a0] ;  /* 0x0075a00001047983 */ /* 0x000ef60000300a00 */
[----:B------:R-:W-:Y:S08]  /*b4940*/  @!UPT UIADD3 URZ, URZ, URZ, URZ ;  /* 0x0000003f3f3ff290 */ /* 0x000ff0000fffe03f */
        /* <DEDUP_REMOVED lines=10> */
[----:B------:R-:W-:Y:S01]  /*b49f0*/  IMAD.MOV.U32 R9, RZ, RZ, R29 ;  /* 0x000000ffff097224 */ /* 0x000fe200078e001d */
[C---:B---3--:R-:W-:Y:S02]  /*b4a00*/  HMMA.16816.F32 R20, R12.reuse, R20, R4 ;  /* 0x000000140c14723c */ /* 0x048fe40000001804 */
[----:B------:R-:W3:Y:S01]  /*b4a10*/  LDL.LU.64 R6, [R1+0x7578] ;  /* 0x0075780001067983 */ /* 0x000ee20000300a00 */
[----:B------:R-:W4:Y:S11]  /*b4a20*/  LDL.LU.64 R4, [R1+0x7570] ;  /* 0x0075700001047983 */ /* 0x000f360000300a00 */
[----:B------:R-:W-:Y:S09]  /*b4a30*/  @!UPT UIADD3 URZ, URZ, URZ, URZ ;  /* 0x0000003f3f3ff290 */ /* 0x000ff2000fffe03f */
[----:B------:R-:W-:Y:S01]  /*b4a40*/  STL.64 [R1+0x11f0], R20 ;  /* 0x0011f01401007387 */ /* 0x000fe20000100a00 */
[----:B------:R0:W-:Y:S03]  /*b4a50*/  STL.64 [R1+0x11f8], R22 ;  /* 0x0011f81601007387 */ /* 0x0001e60000100a00 */
[----:B0-----:R-:W2:Y:S01]  /*b4a60*/  LDL.LU.64 R22, [R1+0x7568] ;  /* 0x0075680001167983 */ /* 0x001ea20000300a00 */
[----:B------:R-:W2:Y:S01]  /*b4a70*/  LDL.LU.64 R20, [R1+0x7560] ;  /* 0x0075600001147983 */ /* 0x000ea20000300a00 */
[----:B----4-:R-:W-:Y:S11]  /*b4a80*/  HMMA.16816.F32 R12, R12, R4, R8 ;  /* 0x000000040c0c723c */ /* 0x010ff60000001808 */
[----:B------:R-:W-:Y:S11]  /*b4a90*/  @!UPT UIADD3 URZ, URZ, URZ, URZ ;  /* 0x0000003f3f3ff290 */ /* 0x000ff6000fffe03f */
[----:B------:R-:W-:Y:S02]  /*b4aa0*/  @!UPT UIADD3 URZ, URZ, URZ, URZ ;  /* 0x0000003f3f3ff290 */ /* 0x000fe4000fffe03f */
[----:B------:R-:W-:Y:S02]  /*b4ab0*/  IMAD.MOV.U32 R11, RZ, RZ, R15 ;  /* 0x000000ffff0b7224 */ /* 0x000fe400078e000f */
[----:B------:R-:W-:Y:S01]  /*b4ac0*/  IMAD.MOV.U32 R10, RZ, RZ, R14 ;  /* 0x000000ffff0a7224 */ /* 0x000fe200078e000e */
[----:B------:R0:W-:Y:S04]  /*b4ad0*/  STL.64 [R1+0x1170], R12 ;  /* 0x0011700c01007387 */ /* 0x0001e80000100a00 */
[----:B0-----:R-:W4:Y:S01]  /*b4ae0*/  LDL.LU.64 R12, [R1+0x7558] ;  /* 0x00755800010c7983 */ /* 0x001f220000300a00 */
[----:B---3--:R-:W-:Y:S02]  /*b4af0*/  STL.64 [R1+0x7478], R6 ;  /* 0x0074780601007387 */ /* 0x008fe40000100a00 */
[----:B------:R-:W-:Y:S02]  /*b4b00*/  STL [R1+0x63e4], R11 ;  /* 0x0063e40b01007387 */ /* 0x000fe40000100800 */
[----:B------:R0:W-:Y:S02]  /*b4b10*/  STL [R1+0x63e0], R10 ;  /* 0x0063e00a01007387 */ /* 0x0001e40000100800 */
[----:B0-----:R-:W2:Y:S01]  /*b4b20*/  LDL.LU.64 R10, [R1+0x198] ;  /* 0x00019800010a7983 */ /* 0x001ea20000300a00 */
[----:B------:R-:W-:-:S02]  /*b4b30*/  IMAD.MOV.U32 R4, RZ, RZ, R28 ;  /* 0x000000ffff047224 */ /* 0x000fc400078e001c */
[----:B------:R-:W-:Y:S02]  /*b4b40*/  IMAD.MOV.U32 R5, RZ, RZ, R3 ;  /* 0x000000ffff057224 */ /* 0x000fe400078e0003 */
[----:B------:R-:W-:Y:S02]  /*b4b50*/  IMAD.MOV.U32 R6, RZ, RZ, R2 ;  /* 0x000000ffff067224 */ /* 0x000fe400078e0002 */
[----:B------:R-:W-:Y:S01]  /*b4b60*/  IMAD.MOV.U32 R7, RZ, RZ, R0 ;  /* 0x000000ffff077224 */ /* 0x000fe200078e0000 */
[C---:B--2---:R-:W-:Y:S11]  /*b4b70*/  HMMA.16816.F32 R16, R20.reuse, R10, R16 ;  /* 0x0000000a1410723c */ /* 0x044ff60000001810 */
[----:B------:R-:W-:Y:S11]  /*b4b80*/  @!UPT UIADD3 URZ, URZ, URZ, URZ ;  /* 0x0000003f3f3ff290 */ /* 0x000ff6000fffe03f */
[----:B------:R-:W-:Y:S01]  /*b4b90*/  @!UPT UIADD3 URZ, URZ, URZ, URZ ;  /* 0x0000003f3f3ff290 */ /* 0x000fe2000fffe03f */
[----:B------:R0:W-:Y:S04]  /*b4ba0*/  STL.64 [R1+0x1140], R16 ;  /* 0x0011401001007387 */ /* 0x0001e80000100a00 */
[----:B0-----:R-:W2:Y:S01]  /*b4bb0*/  LDL.LU.64 R16, [R1+0x7550] ;  /* 0x0075500001107983 */ /* 0x001ea20000300a00 */
[----:B------:R-:W-:Y:S01]  /*b4bc0*/  HMMA.16816.F32 R4, R20, R26, R4 ;  /* 0x0000001a1404723c */ /* 0x000fe20000001804 */
[----:B------:R-:W-:Y:S02]  /*b4bd0*/  IMAD.MOV.U32 R28, RZ, RZ, R19 ;  /* 0x000000ffff1c7224 */ /* 0x000fe400078e0013 */
[----:B------:R-:W-:Y:S01]  /*b4be0*/  IMAD.MOV.U32 R29, RZ, RZ, R18 ;  /* 0x000000ffff1d7224 */ /* 0x000fe200078e0012 */
[----:B------:R-:W-:Y:S01]  /*b4bf0*/  STL [R1+0x7440], R11 ;  /* 0x0074400b01007387 */ /* 0x000fe20000100800 */
[----:B------:R-:W-:Y:S02]  /*b4c00*/  STL [R1+0x7528], R10 ;  /* 0x0075280a01007387 */ /* 0x000fe40000100800 */
[----:B------:R-:W-:Y:S01]  /*b4c10*/  STL [R1+0x63ec], R28 ;  /* 0x0063ec1c01007387 */ /* 0x000fe20000100800 */
[----:B------:R-:W-:Y:S11]  /*b4c20*/  STL [R1+0x63e8], R29 ;  /* 0x0063e81d01007387 */ /* 0x000ff60000100800 */
[----:B------:R-:W-:Y:S04]  /*b4c30*/  @!UPT UIADD3 URZ, URZ, URZ, URZ ;  /* 0x0000003f3f3ff290 */ /* 0x000fe8000fffe03f */
[----:B------:R-:W-:Y:S01]  /*b4c40*/  STL [R1+0x10f0], R4 ;  /* 0x0010f00401007387 */ /* 0x000fe20000100800 */
[----:B------:R0:W-:Y:S02]  /*b4c50*/  STL.64 [R1+0x74d0], R26 ;  /* 0x0074d01a01007387 */ /* 0x0001e40000100a00 */
[----:B--2---:R-:W-:Y:S02]  /*b4c60*/  IMAD.MOV.U32 R24, RZ, RZ, R17 ;  /* 0x000000ffff187224 */ /* 0x004fe400078e0011 */
[----:B------:R-:W-:Y:S01]  /*b4c70*/  IMAD.MOV.U32 R25, RZ, RZ, R16 ;  /* 0x000000ffff197224 */ /* 0x000fe200078e0010 */
[----:B------:R-:W2:Y:S01]  /*b4c80*/  LDL.LU R17, [R1+0x754c] ;  /* 0x00754c0001117983 */ /* 0x000ea20000300800 */
[----:B------:R-:W2:Y:S02]  /*b4c90*/  LDL.LU R16, [R1+0x7548] ;  /* 0x0075480001107983 */ /* 0x000ea40000300800 */
[----:B0-----:R-:W3:Y:S02]  /*b4ca0*/  LDL.LU R26, [R1+0x928] ;  /* 0x00092800011a7983 */ /* 0x001ee40000300800 */
[----:B------:R-:W3:Y:S01]  /*b4cb0*/  LDL.LU R27, [R1+0x92c] ;  /* 0x00092c00011b7983 */ /* 0x000ee20000300800 */
[----:B------:R-:W2:Y:S01]  /*b4cc0*/  LDL.LU R14, [R1+0x938] ;  /* 0x00093800010e7983 */ /* 0x000ea20000300800 */
[----:B------:R-:W2:Y:S02]  /*b4cd0*/  LDL.LU R15, [R1+0x93c] ;  /* 0x00093c00010f7983 */ /* 0x000ea40000300800 */
[----:B------:R-:W2:Y:S02]  /*b4ce0*/  LDL.LU R18, [R1+0x988] ;  /* 0x0009880001127983 */ /* 0x000ea40000300800 */
[----:B------:R-:W2:Y:S01]  /*b4cf0*/  LDL.LU R19, [R1+0x98c] ;  /* 0x00098c0001137983 */ /* 0x000ea20000300800 */
[----:B------:R-:W2:Y:S04]  /*b4d00*/  LDL.64 R10, [R1+0x168] ;  /* 0x00016800010a7983 */ /* 0x000ea80000100a00 */
        /* <DEDUP_REMOVED lines=16> */
[----:B------:R-:W2:Y:S02]  /*b4e10*/  LDL.LU R14, [R1+0x978] ;  /* 0x00097800010e7983 */ /* 0x000ea40000300800 */
[----:B------:R-:W2:Y:S01]  /*b4e20*/  LDL.LU R15, [R1+0x97c] ;  /* 0x00097c00010f7983 */ /* 0x000ea20000300800 */
[----:B---3--:R0:W-:Y:S01]  /*b4e30*/  STL.64 [R1+0x74e0], R26 ;  /* 0x0074e01a01007387 */ /* 0x0081e20000100a00 */
[----:B------:R1:W-:Y:S03]  /*b4e40*/  STL.64 [R1+0x74d8], R24 ;  /* 0x0074d81801007387 */ /* 0x0003e60000100a00 */
[----:B0-----:R-:W3:Y:S04]  /*b4e50*/  LDL R26, [R1+0x128] ;  /* 0x00012800011a7983 */ /* 0x001ee80000100800 */
[----:B------:R-:W3:Y:S04]  /*b4e60*/  LDL R27, [R1+0x12c] ;  /* 0x00012c00011b7983 */ /* 0x000ee80000100800 */
[----:B---3--:R0:W-:Y:S01]  /*b4e70*/  STL.64 [R1+0x7500], R26 ;  /* 0x0075001a01007387 */ /* 0x0081e20000100a00 */
[----:B-1----:R-:W3:Y:S02]  /*b4e80*/  LDL.LU R24, [R1+0x940] ;  /* 0x0009400001187983 */ /* 0x002ee40000300800 */
[----:B------:R-:W3:Y:S01]  /*b4e90*/  LDL.LU R25, [R1+0x944] ;  /* 0x0009440001197983 */ /* 0x000ee20000300800 */
[----:B0-----:R-:W4:Y:S01]  /*b4ea0*/  LDL.LU R26, [R1+0x948] ;  /* 0x00094800011a7983 */ /* 0x001f220000300800 */
[----:B------:R-:W4:Y:S02]  /*b4eb0*/  LDL.LU R27, [R1+0x94c] ;  /* 0x00094c00011b7983 */ /* 0x000f240000300800 */
[----:B------:R-:W-:-:S02]  /*b4ec0*/  IMAD.MOV.U32 R2, RZ, RZ, R6 ;  /* 0x000000ffff027224 */ /* 0x000fc400078e0006 */
[----:B------:R-:W-:Y:S01]  /*b4ed0*/  IMAD.MOV.U32 R0, RZ, RZ, R7 ;  /* 0x000000ffff007224 */ /* 0x000fe200078e0007 */
[----:B------:R-:W-:Y:S01]  /*b4ee0*/  HMMA.16816.F32 R16, R20, R10, R16 ;  /* 0x0000000a1410723c */ /* 0x000fe20000001810 */
[----:B----4-:R-:W-:Y:S01]  /*b4ef0*/  STL.64 [R1+0x7518], R26 ;  /* 0x0075181a01007387 */ /* 0x010fe20000100a00 */
[----:B---3--:R0:W-:Y:S03]  /*b4f00*/  STL.64 [R1+0x7510], R24 ;  /* 0x0075101801007387 */ /* 0x0081e60000100a00 */
[----:B0-----:R-:W3:Y:S01]  /*b4f10*/  LDL.LU R24, [R1+0x950] ;  /* 0x0009500001187983 */ /* 0x001ee20000300800 */
[----:B------:R-:W3:Y:S02]  /*b4f20*/  LDL.LU R25, [R1+0x954] ;  /* 0x0009540001197983 */ /* 0x000ee40000300800 */
[----:B------:R-:W3:Y:S02]  /*b4f30*/  LDL.LU R26, [R1+0x958] ;  /* 0x00095800011a7983 */ /* 0x000ee40000300800 */
[----:B------:R-:W3:Y:S01]  /*b4f40*/  LDL.LU R27, [R1+0x95c] ;  /* 0x00095c00011b7983 */ /* 0x000ee20000300800 */
[----:B------:R-:W4:Y:S01]  /*b4f50*/  LDL.64 R6, [R1+0x108] ;  /* 0x0001080001067983 */ /* 0x000f220000100a00 */
[----:B------:R-:W-:-:S03]  /*b4f60*/  IMAD.MOV.U32 R3, RZ, RZ, R5 ;  /* 0x000000ffff037224 */ /* 0x000fc600078e0005 */
[----:B----4-:R0:W-:Y:S04]  /*b4f70*/  STL.64 [R1+0x74c8], R6 ;  /* 0x0074c80601007387 */ /* 0x0101e80000100a00 */
[----:B0-----:R-:W4:Y:S01]  /*b4f80*/  LDL.LU.64 R6, [R1+0x118] ;  /* 0x0001180001067983 */ /* 0x001f220000300a00 */
[----:B------:R-:W-:Y:S02]  /*b4f90*/  STL [R1+0x6f98], R0 ;  /* 0x006f980001007387 */ /* 0x000fe40000100800 */
[----:B------:R-:W-:Y:S02]  /*b4fa0*/  STL [R1+0x6988], R2 ;  /* 0x0069880201007387 */ /* 0x000fe40000100800 */
[----:B------:R-:W-:Y:S01]  /*b4fb0*/  STL [R1+0x63f0], R3 ;  /* 0x0063f00301007387 */ /* 0x000fe20000100800 */
[----:B------:R0:W-:Y:S01]  /*b4fc0*/  STL.64 [R1+0x10c0], R16 ;  /* 0x0010c01001007387 */ /* 0x0001e20000100a00 */
[----:B------:R-:W-:Y:S02]  /*b4fd0*/  STL.64 [R1+0x10c8], R18 ;  /* 0x0010c81201007387 */ /* 0x000fe40000100a00 */
[----:B0-----:R-:W-:-:S02]  /*b4fe0*/  IMAD.MOV.U32 R17, RZ, RZ, R10 ;  /* 0x000000ffff117224 */ /* 0x001fc400078e000a */
[----:B------:R-:W-:Y:S02]  /*b4ff0*/  IMAD.MOV.U32 R16, RZ, RZ, R11 ;  /* 0x000000ffff107224 */ /* 0x000fe400078e000b */
[----:B------:R-:W2:Y:S02]  /*b5000*/  LDL.LU.64 R10, [R1+0x7540] ;  /* 0x00754000010a7983 */ /* 0x000ea40000300a00 */
[C---:B--2---:R-:W-:Y:S07]  /*b5010*/  HMMA.16816.F32 R12, R20.reuse, R10, R12 ;  /* 0x0000000a140c723c */ /* 0x044fee000000180c */
[----:B------:R-:W-:Y:S11]  /*b5020*/  IMAD.MOV.U32 R11, RZ, RZ, R10 ;  /* 0x000000ffff0b7224 */ /* 0x000ff600078e000a */
[----:B------:R-:W-:Y:S05]  /*b5030*/  @!UPT UIADD3 URZ, URZ, URZ, URZ ;  /* 0x0000003f3f3ff290 */ /* 0x000fea000fffe03f */
[----:B------:R-:W-:Y:S01]  /*b5040*/  STL.64 [R1+0x1090], R12 ;  /* 0x0010900c01007387 */ /* 0x000fe20000100a00 */
[----:B------:R0:W-:Y:S03]  /*b5050*/  STL.64 [R1+0x1098], R14 ;  /* 0x0010980e01007387 */ /* 0x0001e60000100a00 */
[----:B0-----:R-:W2:Y:S01]  /*b5060*/  LDL.LU.64 R14, [R1+0x7538] ;  /* 0x00753800010e7983 */ /* 0x001ea20000300a00 */
[----:B------:R-:W2:Y:S02]  /*b5070*/  LDL.LU.64 R12, [R1+0x7530] ;  /* 0x00753000010c7983 */ /* 0x000ea40000300a00 */
[----:B------:R-:W2:Y:S02]  /*b5080*/  LDL.LU R10, [R1+0x7528] ;  /* 0x00752800010a7983 */ /* 0x000ea40000300800 */
[----:B--2---:R0:W-:Y:S04]  /*b5090*/  STL.64 [R1+0x74a8], R10 ;  /* 0x0074a80a01007387 */ /* 0x0041e80000100a00 */
[----:B0-----:R-:W2:Y:S04]  /*b50a0*/  LDL R10, [R1+0x158] ;  /* 0x00015800010a7983 */ /* 0x001ea80000100800 */
[----:B------:R-:W2:Y:S02]  /*b50b0*/  LDL R11, [R1+0x15c] ;  /* 0x00015c00010b7983 */ /* 0x000ea40000100800 */
[C---:B--2---:R-:W-:Y:S02]  /*b50c0*/  HMMA.16816.F32 R8, R20.reuse, R10, R12 ;  /* 0x0000000a1408723c */ /* 0x044fe4000000180c */
[----:B------:R-:W3:Y:S11]  /*b50d0*/  LDL.LU.64 R14, [R1+0x7520] ;  /* 0x00752000010e7983 */ /* 0x000ef60000300a00 */
[----:B------:R-:W-:Y:S10]  /*b50e0*/  @!UPT UIADD3 URZ, URZ, URZ, URZ ;  /* 0x0000003f3f3ff290 */ /* 0x000ff4000fffe03f */
[----:B------:R-:W-:Y:S01]  /*b50f0*/  STL.64 [R1+0x1060], R8 ;  /* 0x0010600801007387 */ /* 0x000fe20000100a00 */
[----:B------:R0:W-:Y:S03]  /*b5100*/  STL.64 [R1+0x1068], R10 ;  /* 0x0010680a01007387 */ /* 0x0001e60000100a00 */
[----:B0-----:R-:W2:Y:S01]  /*b5110*/  LDL.LU.64 R10, [R1+0xf8] ;  /* 0x0000f800010a7983 */ /* 0x001ea20000300a00 */
[C---:B---3--:R-:W-:Y:S01]  /*b5120*/  HMMA.16816.F32 R24, R20.reuse, R14, R24 ;  /* 0x0000000e1418723c */ /* 0x048fe20000001818 */
[----:B------:R-:W-:Y:S02]  /*b5130*/  IMAD.MOV.U32 R29, RZ, RZ, R14 ;  /* 0x000000ffff1d7224 */ /* 0x000fe400078e000e */
[----:B------:R-:W-:Y:S01]  /*b5140*/  IMAD.MOV.U32 R28, RZ, RZ, R15 ;  /* 0x000000ffff1c7224 */ /* 0x000fe200078e000f */
[----:B--2---:R0:W-:Y:S01]  /*b5150*/  STL.64 [R1+0x74c0], R10 ;  /* 0x0074c00a01007387 */ /* 0x0041e20000100a00 */
[----:B------:R-:W2:Y:S02]  /*b5160*/  LDL.LU R8, [R1+0x910] ;  /* 0x0009100001087983 */ /* 0x000ea40000300800 */
[----:B------:R-:W2:Y:S01]  /*b5170*/  LDL.LU R9, [R1+0x914] ;  /* 0x0009140001097983 */ /* 0x000ea20000300800 */
        /* <DEDUP_REMOVED lines=8> */
[----:B------:R-:W-:Y:S01]  /*b5200*/  STL [R1+0x73dc], R28 ;  /* 0x0073dc1c01007387 */ /* 0x000fe20000100800 */
[----:B------:R-:W-:Y:S01]  /*b5210*/  STL [R1+0x73d8], R29 ;  /* 0x0073d81d01007387 */ /* 0x000fe20000100800 */
        /* <DEDUP_REMOVED lines=9> */
[----:B------:R-:W-:Y:S01]  /*b52b0*/  STL [R1+0x73e0], R19 ;  /* 0x0073e01301007387 */ /* 0x000fe20000100800 */
[C---:B---3--:R-:W-:Y:S01]  /*b52c0*/  HMMA.16816.F32 R24, R20.reuse, R26, R12 ;  /* 0x0000001a1418723c */ /* 0x048fe2000000180c */
[----:B------:R-:W3:Y:S11]  /*b52d0*/  LDL.LU R14, [R1+0x74e8] ;  /* 0x0074e800010e7983 */ /* 0x000ef60000300800 */
[----:B------:R-:W-:Y:S11]  /*b52e0*/  @!UPT UIADD3 URZ, URZ, URZ, URZ ;  /* 0x0000003f3f3ff290 */ /* 0x000ff6000fffe03f */
[----:B------:R0:W-:Y:S01]  /*b52f0*/  STL.64 [R1+0xfc0], R24 ;  /* 0x000fc01801007387 */ /* 0x0001e20000100a00 */
[----:B------:R-:W-:Y:S02]  /*b5300*/  IMAD.MOV.U32 R12, RZ, RZ, R26 ;  /* 0x000000ffff0c7224 */ /* 0x000fe400078e001a */
[----:B------:R-:W-:Y:S02]  /*b5310*/  IMAD.MOV.U32 R13, RZ, RZ, R27 ;  /* 0x000000ffff0d7224 */ /* 0x000fe400078e001b */
[----:B------:R-:W2:Y:S04]  /*b5320*/  LDL.LU.64 R26, [R1+0x74e0] ;  /* 0x0074e000011a7983 */ /* 0x000ea80000300a00 */
[----:B0-----:R-:W2:Y:S01]  /*b5330*/  LDL.LU.64 R24, [R1+0x74d8] ;  /* 0x0074d80001187983 */ /* 0x001ea20000300a00 */
[----:B------:R-:W-:Y:S02]  /*b5340*/  STL [R1+0x62c4], R13 ;  /* 0x0062c40d01007387 */ /* 0x000fe40000100800 */
[----:B------:R-:W-:Y:S02]  /*b5350*/  STL [R1+0x62c0], R12 ;  /* 0x0062c00c01007387 */ /* 0x000fe40000100800 */
[----:B----4-:R-:W-:Y:S01]  /*b5360*/  IMAD.MOV.U32 R3, RZ, RZ, R7 ;  /* 0x000000ffff037224 */ /* 0x010fe200078e0007 */
[C---:B--2---:R-:W-:Y:S11]  /*b5370*/  HMMA.16816.F32 R24, R20.reuse, R6, R24 ;  /* 0x000000061418723c */ /* 0x044ff60000001818 */
[----:B------:R-:W-:Y:S11]  /*b5380*/  @!UPT UIADD3 URZ, URZ, URZ, URZ ;  /* 0x0000003f3f3ff290 */ /* 0x000ff6000fffe03f */
[----:B------:R-:W-:Y:S01]  /*b5390*/  @!UPT UIADD3 URZ, URZ, URZ, URZ ;  /* 0x0000003f3f3ff290 */ /* 0x000fe2000fffe03f */
[----:B------:R0:W-:Y:S01]  /*b53a0*/  STL.64 [R1+0xf60], R24 ;  /* 0x000f601801007387 */ /* 0x0001e20000100a00 */
[----:B------:R1:W-:Y:S02]  /*b53b0*/  STL.64 [R1+0xf68], R26 ;  /* 0x000f681a01007387 */ /* 0x0003e40000100a00 */
[----:B0-----:R-:W-:Y:S01]  /*b53c0*/  IMAD.MOV.U32 R24, RZ, RZ, R6 ;  /* 0x000000ffff187224 */ /* 0x001fe200078e0006 */
[----:B-1----:R-:W2:Y:S01]  /*b53d0*/  LDL.LU.64 R26, [R1+0x74d0] ;  /* 0x0074d000011a7983 */ /* 0x002ea20000300a00 */
[----:B------:R-:W4:Y:S02]  /*b53e0*/  LDL.LU.64 R6, [R1+0x74c8] ;  /* 0x0074c80001067983 */ /* 0x000f240000300a00 */
[----:B----4-:R-:W-:Y:S01]  /*b53f0*/  HMMA.16816.F32 R8, R20, R6, R8 ;  /* 0x000000061408723c */ /* 0x010fe20000001808 */
[----:B--2---:R-:W-:Y:S01]  /*b5400*/  STL.64 [R1+0x7438], R26 ;  /* 0x0074381a01007387 */ /* 0x004fe20000100a00 */
[----:B------:R0:W-:Y:S02]  /*b5410*/  STL [R1+0x7430], R24 ;  /* 0x0074301801007387 */ /* 0x0001e40000100800 */
[----:B------:R-:W-:Y:S01]  /*b5420*/  IMAD.MOV.U32 R28, RZ, RZ, R6 ;  /* 0x000000ffff1c7224 */ /* 0x000fe200078e0006 */
[----:B0-----:R-:W2:Y:S01]  /*b5430*/  LDL.LU R24, [R1+0x900] ;  /* 0x0009000001187983 */ /* 0x001ea20000300800 */
[----:B------:R-:W2:Y:S02]  /*b5440*/  LDL.LU R25, [R1+0x904] ;  /* 0x0009040001197983 */ /* 0x000ea40000300800 */
[----:B------:R-:W2:Y:S02]  /*b5450*/  LDL.LU R26, [R1+0x908] ;  /* 0x00090800011a7983 */ /* 0x000ea40000300800 */
[----:B------:R-:W2:Y:S02]  /*b5460*/  LDL.LU R27, [R1+0x90c] ;  /* 0x00090c00011b7983 */ /* 0x000ea40000300800 */
[----:B------:R-:W-:-:S11]  /*b5470*/  IMAD.MOV.U32 R29, RZ, RZ, R7 ;  /* 0x000000ffff1d7224 */ /* 0x000fd600078e0007 */
[----:B------:R-:W-:Y:S01]  /*b5480*/  STL.64 [R1+0xf30], R8 ;  /* 0x000f300801007387 */ /* 0x000fe20000100a00 */
[----:B------:R0:W-:Y:S03]  /*b5490*/  STL.64 [R1+0xf38], R10 ;  /* 0x000f380a01007387 */ /* 0x0001e60000100a00 */
[----:B0-----:R-:W2:Y:S01]  /*b54a0*/  LDL.LU.64 R10, [R1+0x74c0] ;  /* 0x0074c000010a7983 */ /* 0x001ea20000300a00 */
[----:B------:R-:W4:Y:S02]  /*b54b0*/  LDL.LU R4, [R1+0x8c0] ;  /* 0x0008c00001047983 */ /* 0x000f240000300800 */
[----:B------:R-:W4:Y:S02]  /*b54c0*/  LDL.LU R5, [R1+0x8c4] ;  /* 0x0008c40001057983 */ /* 0x000f240000300800 */
[----:B------:R-:W2:Y:S01]  /*b54d0*/  LDL.LU R6, [R1+0x8c8] ;  /* 0x0008c80001067983 */ /* 0x000ea20000300800 */
[----:B------:R-:W2:Y:S04]  /*b54e0*/  LDL.LU R7, [R1+0x8cc] ;  /* 0x0008cc0001077983 */ /* 0x000ea80000300800 */
[----:B--2---:R0:W-:Y:S01]  /*b54f0*/  STL.64 [R1+0x7488], R6 ;  /* 0x0074880601007387 */ /* 0x0041e20000100a00 */
[----:B----4-:R-:W-:Y:S03]  /*b5500*/  STL.64 [R1+0x7480], R4 ;  /* 0x0074800401007387 */ /* 0x010fe60000100a00 */
[----:B0-----:R-:W2:Y:S04]  /*b5510*/  LDL R6, [R1+0xc8] ;  /* 0x0000c80001067983 */ /* 0x001ea80000100800 */
[----:B------:R-:W2:Y:S01]  /*b5520*/  LDL R7, [R1+0xcc] ;  /* 0x0000cc0001077983 */ /* 0x000ea20000100800 */
[----:B------:R-:W-:Y:S01]  /*b5530*/  HMMA.16816.F32 R20, R20, R10, R24 ;  /* 0x0000000a1414723c */ /* 0x000fe20000001818 */
[----:B------:R-:W-:-:S02]  /*b5540*/  IMAD.MOV.U32 R2, RZ, RZ, R10 ;  /* 0x000000ffff027224 */ /* 0x000fc400078e000a */
[----:B------:R-:W-:Y:S01]  /*b5550*/  IMAD.MOV.U32 R0, RZ, RZ, R11 ;  /* 0x000000ffff007224 */ /* 0x000fe200078e000b */
[----:B--2---:R-:W-:Y:S01]  /*b5560*/  STL.64 [R1+0x74a0], R6 ;  /* 0x0074a00601007387 */ /* 0x004fe20000100a00 */
[----:B------:R-:W2:Y:S02]  /*b5570*/  LDL.LU R8, [R1+0x8e0] ;  /* 0x0008e00001087983 */ /* 0x000ea40000300800 */
[----:B------:R-:W2:Y:S02]  /*b5580*/  LDL.LU R9, [R1+0x8e4] ;  /* 0x0008e40001097983 */ /* 0x000ea40000300800 */
[----:B------:R-:W4:Y:S01]  /*b5590*/  LDL.LU R10, [R1+0x8e8] ;  /* 0x0008e800010a7983 */ /* 0x000f220000300800 */
[----:B------:R-:W4:Y:S04]  /*b55a0*/  LDL.LU R11, [R1+0x8ec] ;  /* 0x0008ec00010b7983 */ /* 0x000f280000300800 */
[----:B----4-:R-:W-:Y:S01]  /*b55b0*/  STL.64 [R1+0x74b8], R10 ;  /* 0x0074b80a01007387 */ /* 0x010fe20000100a00 */
[----:B--2---:R0:W-:Y:S03]  /*b55c0*/  STL.64 [R1+0x74b0], R8 ;  /* 0x0074b00801007387 */ /* 0x0041e60000100a00 */
[----:B0-----:R-:W2:Y:S01]  /*b55d0*/  LDL.LU R8, [R1+0x8f0] ;  /* 0x0008f00001087983 */ /* 0x001ea20000300800 */
[----:B------:R-:W2:Y:S02]  /*b55e0*/  LDL.LU R9, [R1+0x8f4] ;  /* 0x0008f40001097983 */ /* 0x000ea40000300800 */
[----:B------:R-:W2:Y:S02]  /*b55f0*/  LDL.LU R10, [R1+0x8f8] ;  /* 0x0008f800010a7983 */ /* 0x000ea40000300800 */
[----:B------:R-:W2:Y:S01]  /*b5600*/  LDL.LU R11, [R1+0x8fc] ;  /* 0x0008fc00010b7983 */ /* 0x000ea20000300800 */
[----:B------:R-:W4:Y:S01]  /*b5610*/  LDL.64 R6, [R1+0xd8] ;  /* 0x0000d80001067983 */ /* 0x000f220000100a00 */
        /* <DEDUP_REMOVED lines=14> */
[----:B------:R0:W-:Y:S02]  /*b5700*/  STL.64 [R1+0x6228], R22 ;  /* 0x0062281601007387 */ /* 0x0001e40000100a00 */
[----:B------:R-:W-:Y:S01]  /*b5710*/  STL.64 [R1+0x6220], R20 ;  /* 0x0062201401007387 */ /* 0x000fe20000100a00 */
[----:B0-----:R-:W2:Y:S02]  /*b5720*/  LDL.64 R22, [R1+0xe8] ;  /* 0x0000e80001167983 */ /* 0x001ea40000100a00 */
[----:B--2---:R-:W-:Y:S11]  /*b5730*/  HMMA.16816.F32 R8, R24, R22, R8 ;  /* 0x000000161808723c */ /* 0x004ff60000001808 */
[----:B------:R-:W-:Y:S11]  /*b5740*/  @!UPT UIADD3 URZ, URZ, URZ, URZ ;  /* 0x0000003f3f3ff290 */ /* 0x000ff6000fffe03f */
[----:B------:R-:W-:Y:S01]  /*b5750*/  @!UPT UIADD3 URZ, URZ, URZ, URZ ;  /* 0x0000003f3f3ff290 */ /* 0x000fe2000fffe03f */
[----:B------:R0:W-:Y:S01]  /*b5760*/  STL.64 [R1+0xea0], R8 ;  /* 0x000ea00801007387 */ /* 0x0001e20000100a00 */
[----:B------:R-:W-:Y:S02]  /*b5770*/  IMAD.MOV.U32 R13, RZ, RZ, R10 ;  /* 0x000000ffff0d7224 */ /* 0x000fe400078e000a */
[----:B------:R-:W-:Y:S02]  /*b5780*/  IMAD.MOV.U32 R12, RZ, RZ, R11 ;  /* 0x000000ffff0c7224 */ /* 0x000fe400078e000b */
[----:B------:R-:W4:Y:S04]  /*b5790*/  LDL.LU.64 R10, [R1+0x74b8] ;  /* 0x0074b800010a7983 */ /* 0x000f280000300a00 */
[----:B0-----:R-:W4:Y:S01]  /*b57a0*/  LDL.LU.64 R8, [R1+0x74b0] ;  /* 0x0074b00001087983 */ /* 0x001f220000300a00 */
[----:B------:R-:W-:-:S05]  /*b57b0*/  IMAD.MOV.U32 R19, RZ, RZ, R22 ;  /* 0x000000ffff137224 */ /* 0x000fca00078e0016 */
[----:B------:R-:W-:Y:S01]  /*b57c0*/  STL.64 [R1+0x7498], R18 ;  /* 0x0074981201007387 */ /* 0x000fe20000100a00 */
[----:B------:R0:W-:Y:S03]  /*b57d0*/  STL.64 [R1+0x7490], R16 ;  /* 0x0074901001007387 */ /* 0x0001e60000100a00 */
[----:B0-----:R-:W2:Y:S01]  /*b57e0*/  LDL.LU R16, [R1+0x8d0] ;  /* 0x0008d00001107983 */ /* 0x001ea20000300800 */
[----:B------:R-:W2:Y:S02]  /*b57f0*/  LDL.LU R17, [R1+0x8d4] ;  /* 0x0008d40001117983 */ /* 0x000ea40000300800 */
[----:B------:R-:W2:Y:S02]  /*b5800*/  LDL.LU R18, [R1+0x8d8] ;  /* 0x0008d80001127983 */ /* 0x000ea40000300800 */
[----:B------:R-:W2:Y:S01]  /*b5810*/  LDL.LU R19, [R1+0x8dc] ;  /* 0x0008dc0001137983 */ /* 0x000ea20000300800 */
[----:B------:R-:W-:Y:S01]  /*b5820*/  STL.64 [R1+0x62f8], R12 ;  /* 0x0062f80c01007387 */ /* 0x000fe20000100a00 */
[----:B---3--:R0:W-:Y:S02]  /*b5830*/  STL [R1+0x67b8], R14 ;  /* 0x0067b80e01007387 */ /* 0x0081e40000100800 */
[----:B------:R-:W3:Y:S01]  /*b5840*/  LDL R15, [R1+0xbc] ;  /* 0x0000bc00010f7983 */ /* 0x000ee20000100800 */
[----:B0-----:R-:W3:Y:S01]  /*b5850*/  LDL R14, [R1+0xb8] ;  /* 0x0000b800010e7983 */ /* 0x001ee20000100800 */
        /* <DEDUP_REMOVED lines=19> */
[----:B---3--:R-:W-:Y:S11]  /*b5990*/  HMMA.16816.F32 R4, R24, R14, R4 ;  /* 0x0000000e1804723c */ /* 0x008ff60000001804 */
[----:B------:R-:W-:Y:S11]  /*b59a0*/  @!UPT UIADD3 URZ, URZ, URZ, URZ ;  /* 0x0000003f3f3ff290 */ /* 0x000ff6000fffe03f */
[----:B------:R-:W-:Y:S01]  /*b59b0*/  @!UPT UIADD3 URZ, URZ, URZ, URZ ;  /* 0x0000003f3f3ff290 */ /* 0x000fe2000fffe03f */
[----:B------:R0:W-:Y:S01]  /*b59c0*/  STL.64 [R1+0xe50], R4 ;  /* 0x000e500401007387 */ /* 0x0001e20000100a00 */
[----:B------:R1:W-:Y:S02]  /*b59d0*/  STL.64 [R1+0xe58], R6 ;  /* 0x000e580601007387 */ /* 0x0003e40000100a00 */
[----:B0-----:R-:W-:Y:S01]  /*b59e0*/  IMAD.MOV.U32 R5, RZ, RZ, R26 ;  /* 0x000000ffff057224 */ /* 0x001fe200078e001a */
[----:B-1----:R-:W3:Y:S01]  /*b59f0*/  LDL.LU.64 R6, [R1+0x7478] ;  /* 0x0074780001067983 */ /* 0x002ee20000300a00 */
[----:B------:R-:W-:Y:S02]  /*b5a00*/  IMAD.MOV.U32 R4, RZ, RZ, R27 ;  /* 0x000000ffff047224 */ /* 0x000fe400078e001b */
[----:B------:R-:W3:Y:S02]  /*b5a10*/  LDL.LU.64 R26, [R1+0x7470] ;  /* 0x00747000011a7983 */ /* 0x000ee40000300a00 */
[----:B------:R-:W3:Y:S01]  /*b5a20*/  LDL.LU.64 R24, [R1+0x7468] ;  /* 0x0074680001187983 */ /* 0x000ee20000300a00 */
[----:B------:R0:W-:Y:S02]  /*b5a30*/  STL.64 [R1+0x7310], R14 ;  /* 0x0073100e01007387 */ /* 0x0001e40000100a00 */
[----:B0-----:R-:W-:-:S02]  /*b5a40*/  IMAD.MOV.U32 R14, RZ, RZ, R5 ;  /* 0x000000ffff0e7224 */ /* 0x001fc400078e0005 */
[----:B------:R-:W-:-:S07]  /*b5a50*/  IMAD.MOV.U32 R15, RZ, RZ, R4 ;  /* 0x000000ffff0f7224 */ /* 0x000fce00078e0004 */
[----:B---3--:R-:W-:Y:S01]  /*b5a60*/  HMMA.16816.F32 R12, R12, R6, R24 ;  /* 0x000000060c0c723c */ /* 0x008fe20000001818 */
[----:B------:R-:W3:Y:S01]  /*b5a70*/  LDL.LU.64 R26, [R1+0x7460] ;  /* 0x00746000011a7983 */ /* 0x000ee20000300a00 */
[----:B------:R-:W3:Y:S02]  /*b5a80*/  LDL.LU.64 R24, [R1+0x7458] ;  /* 0x0074580001187983 */ /* 0x000ee40000300a00 */
[----:B------:R-:W2:Y:S11]  /*b5a90*/  LDL.LU.64 R4, [R1+0x7450] ;  /* 0x0074500001047983 */ /* 0x000eb60000300a00 */
[----:B------:R-:W-:Y:S08]  /*b5aa0*/  @!UPT UIADD3 URZ, URZ, URZ, URZ ;  /* 0x0000003f3f3ff290 */ /* 0x000ff0000fffe03f */
[----:B------:R0:W-:Y:S04]  /*b5ab0*/  STL.64 [R1+0xe20], R12 ;  /* 0x000e200c01007387 */ /* 0x0001e80000100a00 */
[----:B0-----:R-:W3:Y:S01]  /*b5ac0*/  LDL.LU R12, [R1+0x860] ;  /* 0x00086000010c7983 */ /* 0x001ee20000300800 */
[----:B------:R-:W3:Y:S02]  /*b5ad0*/  LDL.LU R13, [R1+0x864] ;  /* 0x00086400010d7983 */ /* 0x000ee40000300800 */
[----:B------:R-:W-:Y:S02]  /*b5ae0*/  IMAD.MOV.U32 R7, RZ, RZ, R14 ;  /* 0x000000ffff077224 */ /* 0x000fe400078e000e */
[----:B------:R-:W-:Y:S02]  /*b5af0*/  IMAD.MOV.U32 R6, RZ, RZ, R15 ;  /* 0x000000ffff067224 */ /* 0x000fe400078e000f */
[----:B--2---:R-:W-:-:S02]  /*b5b00*/  IMAD.MOV.U32 R14, RZ, RZ, R4 ;  /* 0x000000ffff0e7224 */ /* 0x004fc400078e0004 */
[----:B------:R-:W-:Y:S01]  /*b5b10*/  IMAD.MOV.U32 R15, RZ, RZ, R5 ;  /* 0x000000ffff0f7224 */ /* 0x000fe200078e0005 */
[----:B------:R-:W2:Y:S01]  /*b5b20*/  LDL.LU R4, [R1+0x7448] ;  /* 0x0074480001047983 */ /* 0x000ea20000300800 */
[----:B------:R-:W2:Y:S03]  /*b5b30*/  LDL.LU R5, [R1+0x7444] ;  /* 0x0074440001057983 */ /* 0x000ea60000300800 */
[----:B------:R4:W-:Y:S02]  /*b5b40*/  STL.64 [R1+0x73f0], R14 ;  /* 0x0073f00e01007387 */ /* 0x0009e40000100a00 */
[----:B----4-:R-:W-:Y:S02]  /*b5b50*/  IMAD.MOV.U32 R14, RZ, RZ, R11 ;  /* 0x000000ffff0e7224 */ /* 0x010fe400078e000b */
[----:B---3--:R-:W-:Y:S01]  /*b5b60*/  STL.64 [R1+0x73e8], R12 ;  /* 0x0073e80c01007387 */ /* 0x008fe20000100a00 */
[----:B------:R-:W3:Y:S02]  /*b5b70*/  LDL.LU R11, [R1+0x7440] ;  /* 0x00744000010b7983 */ /* 0x000ee40000300800 */
[----:B------:R-:W4:Y:S02]  /*b5b80*/  LDL R15, [R1+0x16c] ;  /* 0x00016c00010f7983 */ /* 0x000f240000100800 */
[----:B----4-:R-:W-:Y:S01]  /*b5b90*/  STL.64 [R1+0x7400], R14 ;  /* 0x0074000e01007387 */ /* 0x010fe20000100a00 */
[----:B------:R-:W-:Y:S02]  /*b5ba0*/  STL [R1+0x61b4], R6 ;  /* 0x0061b40601007387 */ /* 0x000fe40000100800 */
[----:B------:R-:W-:Y:S02]  /*b5bb0*/  STL [R1+0x61b0], R7 ;  /* 0x0061b00701007387 */ /* 0x000fe40000100800 */
[----:B--2---:R0:W-:Y:S02]  /*b5bc0*/  STL.64 [R1+0x7428], R4 ;  /* 0x0074280401007387 */ /* 0x0041e40000100a00 */
[----:B0-----:R-:W3:Y:S01]  /*b5bd0*/  LDL.LU.64 R4, [R1+0x570] ;  /* 0x0005700001047983 */ /* 0x001ee20000300a00 */
[----:B------:R-:W3:Y:S02]  /*b5be0*/  LDL.LU.64 R6, [R1+0x578] ;  /* 0x0005780001067983 */ /* 0x000ee40000300a00 */
[----:B------:R-:W-:Y:S01]  /*b5bf0*/  IMAD.MOV.U32 R14, RZ, RZ, R17 ;  /* 0x000000ffff0e7224 */ /* 0x000fe200078e0011 */
[----:B---3--:R-:W-:Y:S11]  /*b5c00*/  HMMA.16816.F32 R24, R4, R10, R24 ;  /* 0x0000000a0418723c */ /* 0x008ff60000001818 */
[----:B------:R-:W-:Y:S11]  /*b5c10*/  @!UPT UIADD3 URZ, URZ, URZ, URZ ;  /* 0x0000003f3f3ff290 */ /* 0x000ff6000fffe03f */
[----:B------:R-:W-:Y:S01]  /*b5c20*/  @!UPT UIADD3 URZ, URZ, URZ, URZ ;  /* 0x0000003f3f3ff290 */ /* 0x000fe2000fffe03f */
[----:B------:R-:W-:Y:S01]  /*b5c30*/  STL [R1+0xdf0], R24 ;  /* 0x000df01801007387 */ /* 0x000fe20000100800 */
[----:B------:R0:W-:Y:S02]  /*b5c40*/  STL [R1+0xdfc], R27 ;  /* 0x000dfc1b01007387 */ /* 0x0001e40000100800 */
[----:B------:R-:W-:Y:S02]  /*b5c50*/  IMAD.MOV.U32 R17, RZ, RZ, R26 ;  /* 0x000000ffff117224 */ /* 0x000fe400078e001a */
[----:B0-----:R-:W2:Y:S01]  /*b5c60*/  LDL.LU.64 R26, [R1+0x7438] ;  /* 0x00743800011a7983 */ /* 0x001ea20000300a00 */
[----:B------:R-:W3:Y:S02]  /*b5c70*/  LDL.LU R24, [R1+0x7430] ;  /* 0x0074300001187983 */ /* 0x000ee40000300800 */
        /* <DEDUP_REMOVED lines=17> */
[----:B------:R-:W2:Y:S02]  /*b5d90*/  LDL.LU R11, [R1+0x89c] ;  /* 0x00089c00010b7983 */ /* 0x000ea40000300800 */
[----:B------:R-:W-:-:S02]  /*b5da0*/  IMAD.MOV.U32 R15, RZ, RZ, R16 ;  /* 0x000000ffff0f7224 */ /* 0x000fc400078e0010 */
[----:B------:R-:W-:Y:S01]  /*b5db0*/  IMAD.MOV.U32 R16, RZ, RZ, R25 ;  /* 0x000000ffff107224 */ /* 0x000fe200078e0019 */
[----:B------:R-:W-:Y:S01]  /*b5dc0*/  STL [R1+0x61bc], R17 ;  /* 0x0061bc1101007387 */ /* 0x000fe20000100800 */
[----:B------:R-:W-:Y:S02]  /*b5dd0*/  IMAD.MOV.U32 R21, RZ, RZ, R23 ;  /* 0x000000ffff157224 */ /* 0x000fe400078e0017 */
[----:B------:R-:W-:Y:S02]  /*b5de0*/  IMAD.MOV.U32 R23, RZ, RZ, R3 ;  /* 0x000000ffff177224 */ /* 0x000fe400078e0003 */
[----:B------:R-:W-:Y:S01]  /*b5df0*/  IMAD.MOV.U32 R13, RZ, RZ, R5 ;  /* 0x000000ffff0d7224 */ /* 0x000fe200078e0005 */
[----:B------:R0:W-:Y:S01]  /*b5e00*/  STL [R1+0x61b8], R16 ;  /* 0x0061b81001007387 */ /* 0x0001e20000100800 */
[----:B------:R-:W-:Y:S02]  /*b5e10*/  IMAD.MOV.U32 R12, RZ, RZ, R6 ;  /* 0x000000ffff0c7224 */ /* 0x000fe400078e0006 */
[----:B------:R-:W-:-:S02]  /*b5e20*/  IMAD.MOV.U32 R3, RZ, RZ, R7 ;  /* 0x000000ffff037224 */ /* 0x000fc400078e0007 */
[----:B0-----:R-:W-:Y:S01]  /*b5e30*/  IMAD.MOV.U32 R16, RZ, RZ, R4 ;  /* 0x000000ffff107224 */ /* 0x001fe200078e0004 */
[----:B--2---:R-:W-:Y:S01]  /*b5e40*/  HMMA.16816.F32 R8, R4, R26, R8 ;  /* 0x0000001a0408723c */ /* 0x004fe20000001808 */
[----:B------:R-:W2:Y:S11]  /*b5e50*/  LDL.LU.64 R4, [R1+0x7428] ;  /* 0x0074280001047983 */ /* 0x000eb60000300a00 */
[----:B------:R-:W-:Y:S11]  /*b5e60*/  @!UPT UIADD3 URZ, URZ, URZ, URZ ;  /* 0x0000003f3f3ff290 */ /* 0x000ff6000fffe03f */
[----:B------:R0:W-:Y:S01]  /*b5e70*/  STL.64 [R1+0xde0], R8 ;  /* 0x000de00801007387 */ /* 0x0001e20000100a00 */
[----:B------:R-:W-:Y:S02]  /*b5e80*/  IMAD.MOV.U32 R6, RZ, RZ, R10 ;  /* 0x000000ffff067224 */ /* 0x000fe400078e000a */
[----:B------:R-:W-:Y:S02]  /*b5e90*/  IMAD.MOV.U32 R7, RZ, RZ, R11 ;  /* 0x000000ffff077224 */ /* 0x000fe400078e000b */
[----:B------:R-:W4:Y:S04]  /*b5ea0*/  LDL.LU.64 R10, [R1+0x7420] ;  /* 0x00742000010a7983 */ /* 0x000f280000300a00 */
[----:B0-----:R-:W4:Y:S01]  /*b5eb0*/  LDL.LU.64 R8, [R1+0x7418] ;  /* 0x0074180001087983 */ /* 0x001f220000300a00 */
[----:B---3--:R-:W-:-:S02]  /*b5ec0*/  IMAD.MOV.U32 R22, RZ, RZ, R24 ;  /* 0x000000ffff167224 */ /* 0x008fc400078e0018 */
[----:B------:R0:W-:Y:S02]  /*b5ed0*/  STL.64 [R1+0x72f8], R26 ;  /* 0x0072f81a01007387 */ /* 0x0001e40000100a00 */
[----:B------:R-:W-:Y:S02]  /*b5ee0*/  IMAD.MOV.U32 R24, RZ, RZ, R16 ;  /* 0x000000ffff187224 */ /* 0x000fe400078e0010 */
[----:B------:R-:W-:Y:S02]  /*b5ef0*/  IMAD.MOV.U32 R25, RZ, RZ, R13 ;  /* 0x000000ffff197224 */ /* 0x000fe400078e000d */
[----:B0-----:R-:W-:Y:S02]  /*b5f00*/  IMAD.MOV.U32 R26, RZ, RZ, R12 ;  /* 0x000000ffff1a7224 */ /* 0x001fe400078e000c */
[----:B------:R-:W-:Y:S01]  /*b5f10*/  IMAD.MOV.U32 R27, RZ, RZ, R3 ;  /* 0x000000ffff1b7224 */ /* 0x000fe200078e0003 */
[----:B------:R-:W-:Y:S01]  /*b5f20*/  STL [R1+0x61c4], R7 ;  /* 0x0061c40701007387 */ /* 0x000fe20000100800 */
[----:B------:R-:W-:Y:S05]  /*b5f30*/  STL [R1+0x61c0], R6 ;  /* 0x0061c00601007387 */ /* 0x000fea0000100800 */
[C---:B----4-:R-:W-:Y:S01]  /*b5f40*/  HMMA.16816.F32 R12, R24.reuse, R14, R8 ;  /* 0x0000000e180c723c */ /* 0x050fe20000001808 */
[----:B------:R-:W3:Y:S01]  /*b5f50*/  LDL.LU.64 R10, [R1+0x7410] ;  /* 0x00741000010a7983 */ /* 0x000ee20000300a00 */
[----:B------:R-:W3:Y:S11]  /*b5f60*/  LDL.LU.64 R8, [R1+0x7408] ;  /* 0x0074080001087983 */ /* 0x000ef60000300a00 */
[----:B------:R-:W-:Y:S10]  /*b5f70*/  @!UPT UIADD3 URZ, URZ, URZ, URZ ;  /* 0x0000003f3f3ff290 */ /* 0x000ff4000fffe03f */
[----:B------:R3:W-:Y:S01]  /*b5f80*/  STL.64 [R1+0xdd0], R12 ;  /* 0x000dd00c01007387 */ /* 0x0007e20000100a00 */
[----:B------:R-:W-:Y:S02]  /*b5f90*/  IMAD.MOV.U32 R17, RZ, RZ, R14 ;  /* 0x000000ffff117224 */ /* 0x000fe400078e000e */
[----:B------:R-:W-:Y:S02]  /*b5fa0*/  IMAD.MOV.U32 R16, RZ, RZ, R15 ;  /* 0x000000ffff107224 */ /* 0x000fe400078e000f */
[----:B------:R-:W3:Y:S03]  /*b5fb0*/  LDL.LU.64 R14, [R1+0x7400] ;  /* 0x00740000010e7983 */ /* 0x000ee60000300a00 */
[----:B------:R-:W-:Y:S02]  /*b5fc0*/  STL [R1+0x61cc], R16 ;  /* 0x0061cc1001007387 */ /* 0x000fe40000100800 */
[----:B------:R-:W-:Y:S01]  /*b5fd0*/  STL [R1+0x61c8], R17 ;  /* 0x0061c81101007387 */ /* 0x000fe20000100800 */
[C---:B---3--:R-:W-:Y:S01]  /*b5fe0*/  HMMA.16816.F32 R12, R24.reuse, R14, R8 ;  /* 0x0000000e180c723c */ /* 0x048fe20000001808 */
[----:B------:R-:W3:Y:S11]  /*b5ff0*/  LDL.LU.64 R8, [R1+0x73f8] ;  /* 0x0073f80001087983 */ /* 0x000ef60000300a00 */
[----:B------:R-:W-:Y:S11]  /*b6000*/  @!UPT UIADD3 URZ, URZ, URZ, URZ ;  /* 0x0000003f3f3ff290 */ /* 0x000ff6000fffe03f */
[----:B------:R-:W-:Y:S01]  /*b6010*/  @!UPT UIADD3 URZ, URZ, URZ, URZ ;  /* 0x0000003f3f3ff290 */ /* 0x000fe2000fffe03f */
[----:B------:R-:W-:Y:S02]  /*b6020*/  IMAD.MOV.U32 R6, RZ, RZ, R15 ;  /* 0x000000ffff067224 */ /* 0x000fe400078e000f */
[----:B------:R-:W-:Y:S01]  /*b6030*/  IMAD.MOV.U32 R7, RZ, RZ, R14 ;  /* 0x000000ffff077224 */ /* 0x000fe200078e000e */
[----:B------:R0:W-:Y:S01]  /*b6040*/  STL.64 [R1+0xdc0], R12 ;  /* 0x000dc00c01007387 */ /* 0x0001e20000100a00 */
[----:B------:R-:W4:Y:S03]  /*b6050*/  LDL.LU.64 R14, [R1+0x73f0] ;  /* 0x0073f000010e7983 */ /* 0x000f260000300a00 */
[----:B0-----:R-:W4:Y:S01]  /*b6060*/  LDL.LU.64 R12, [R1+0x73e8] ;  /* 0x0073e800010c7983 */ /* 0x001f220000300a00 */
[----:B------:R-:W-:Y:S02]  /*b6070*/  STL [R1+0x61d4], R6 ;  /* 0x0061d40601007387 */ /* 0x000fe40000100800 */
[----:B------:R0:W-:Y:S02]  /*b6080*/  STL [R1+0x61d0], R7 ;  /* 0x0061d00701007387 */ /* 0x0001e40000100800 */
[----:B--2---:R-:W-:Y:S01]  /*b6090*/  STL.64 [R1+0x73c0], R4 ;  /* 0x0073c00401007387 */ /* 0x004fe20000100a00 */
[----:B0-----:R-:W4:Y:S02]  /*b60a0*/  LDL.64 R6, [R1+0x158] ;  /* 0x0001580001067983 */ /* 0x001f240000100a00 */
[----:B----4-:R-:W-:Y:S01]  /*b60b0*/  HMMA.16816.F32 R12, R24, R6, R12 ;  /* 0x00000006180c723c */ /* 0x010fe2000000180c */
[----:B------:R-:W-:Y:S11]  /*b60c0*/  IMAD.MOV.U32 R20, RZ, RZ, R6 ;  /* 0x000000ffff147224 */ /* 0x000ff600078e0006 */
[----:B------:R-:W-:Y:S11]  /*b60d0*/  @!UPT UIADD3 URZ, URZ, URZ, URZ ;  /* 0x0000003f3f3ff290 */ /* 0x000ff6000fffe03f */
[----:B------:R0:W-:Y:S01]  /*b60e0*/  STL.64 [R1+0xdb0], R12 ;  /* 0x000db00c01007387 */ /* 0x0001e20000100a00 */
[----:B------:R-:W-:Y:S02]  /*b60f0*/  STL.64 [R1+0x7388], R22 ;  /* 0x0073881601007387 */ /* 0x000fe40000100a00 */
[----:B------:R-:W-:Y:S02]  /*b6100*/  STL [R1+0x7380], R20 ;  /* 0x0073801401007387 */ /* 0x000fe40000100800 */
[----:B------:R-:W-:Y:S02]  /*b6110*/  IMAD.MOV.U32 R16, RZ, RZ, R14 ;  /* 0x000000ffff107224 */ /* 0x000fe400078e000e */
[----:B------:R-:W-:Y:S01]  /*b6120*/  IMAD.MOV.U32 R17, RZ, RZ, R15 ;  /* 0x000000ffff117224 */ /* 0x000fe200078e000f */
[----:B0-----:R-:W2:Y:S01]  /*b6130*/  LDL.LU R12, [R1+0x7d0] ;  /* 0x0007d000010c7983 */ /* 0x001ea20000300800 */
[----:B------:R-:W2:Y:S02]  /*b6140*/  LDL.LU R13, [R1+0x7d4] ;  /* 0x0007d400010d7983 */ /* 0x000ea40000300800 */
[----:B------:R-:W4:Y:S02]  /*b6150*/  LDL.LU R14, [R1+0x7d8] ;  /* 0x0007d800010e7983 */ /* 0x000f240000300800 */
[----:B------:R-:W4:Y:S02]  /*b6160*/  LDL.LU R15, [R1+0x7dc] ;  /* 0x0007dc00010f7983 */ /* 0x000f240000300800 */
[----:B----4-:R3:W-:Y:S01]  /*b6170*/  STL.64 [R1+0x7320], R14 ;  /* 0x0073200e01007387 */ /* 0x0107e20000100a00 */
[----:B--2---:R-:W-:Y:S02]  /*b6180*/  STL.64 [R1+0x7318], R12 ;  /* 0x0073180c01007387 */ /* 0x004fe40000100a00 */
[----:B---3--:R-:W-:-:S02]  /*b6190*/  IMAD.MOV.U32 R14, RZ, RZ, R9 ;  /* 0x000000ffff0e7224 */ /* 0x008fc400078e0009 */
[----:B------:R-:W-:-:S05]  /*b61a0*/  IMAD.MOV.U32 R15, RZ, RZ, R8 ;  /* 0x000000ffff0f7224 */ /* 0x000fca00078e0008 */
[----:B------:R0:W-:Y:S01]  /*b61b0*/  STL.64 [R1+0x7338], R14 ;  /* 0x0073380e01007387 */ /* 0x0001e20000100a00 */
[----:B------:R-:W2:Y:S02]  /*b61c0*/  LDL.64 R10, [R1+0xa8] ;  /* 0x0000a800010a7983 */ /* 0x000ea40000100a00 */
[----:B0-----:R-:W-:Y:S02]  /*b61d0*/  IMAD.MOV.U32 R14, RZ, RZ, R19 ;  /* 0x000000ffff0e7224 */ /* 0x001fe400078e0013 */
[----:B------:R-:W-:Y:S01]  /*b61e0*/  IMAD.MOV.U32 R15, RZ, RZ, R21 ;  /* 0x000000ffff0f7224 */ /* 0x000fe200078e0015 */
[----:B--2---:R0:W-:Y:S01]  /*b61f0*/  STL.64 [R1+0x7308], R10 ;  /* 0x0073080a01007387 */ /* 0x0041e20000100a00 */
[----:B------:R-:W2:Y:S02]  /*b6200*/  LDL.LU R8, [R1+0x7c0] ;  /* 0x0007c00001087983 */ /* 0x000ea40000300800 */
[----:B------:R-:W2:Y:S01]  /*b6210*/  LDL.LU R9, [R1+0x7c4] ;  /* 0x0007c40001097983 */ /* 0x000ea20000300800 */
[----:B0-----:R-:W3:Y:S01]  /*b6220*/  LDL.LU R10, [R1+0x7c8] ;  /* 0x0007c800010a7983 */ /* 0x001ee20000300800 */
[----:B------:R-:W3:Y:S02]  /*b6230*/  LDL.LU R11, [R1+0x7cc] ;  /* 0x0007cc00010b7983 */ /* 0x000ee40000300800 */
[----:B------:R-:W4:Y:S02]  /*b6240*/  LDL.LU R19, [R1+0x73e0] ;  /* 0x0073e00001137983 */ /* 0x000f240000300800 */
[----:B------:R0:W-:Y:S01]  /*b6250*/  STL.64 [R1+0x7350], R14 ;  /* 0x0073500e01007387 */ /* 0x0001e20000100a00 */
[----:B------:R-:W2:Y:S01]  /*b6260*/  LDL.LU R12, [R1+0x800] ;  /* 0x00080000010c7983 */ /* 0x000ea20000300800 */
[----:B------:R-:W2:Y:S03]  /*b6270*/  LDL.LU R13, [R1+0x804] ;  /* 0x00080400010d7983 */ /* 0x000ea60000300800 */
[----:B0-----:R-:W2:Y:S01]  /*b6280*/  LDL.LU R14, [R1+0x808] ;  /* 0x00080800010e7983 */ /* 0x001ea20000300800 */
[----:B------:R-:W2:Y:S03]  /*b6290*/  LDL.LU R15, [R1+0x80c] ;  /* 0x00080c00010f7983 */ /* 0x000ea60000300800 */
[----:B--2---:R0:W-:Y:S01]  /*b62a0*/  STL.64 [R1+0x7360], R14 ;  /* 0x0073600e01007387 */ /* 0x0041e20000100a00 */
[----:B------:R1:W-:Y:S02]  /*b62b0*/  STL.64 [R1+0x7358], R12 ;  /* 0x0073580c01007387 */ /* 0x0003e40000100a00 */
[----:B0-----:R-:W-:-:S02]  /*b62c0*/  IMAD.MOV.U32 R14, RZ, RZ, R28 ;  /* 0x000000ffff0e7224 */ /* 0x001fc400078e001c */
[----:B------:R-:W-:Y:S01]  /*b62d0*/  IMAD.MOV.U32 R15, RZ, RZ, R29 ;  /* 0x000000ffff0f7224 */ /* 0x000fe200078e001d */
[----:B------:R-:W2:Y:S01]  /*b62e0*/  LDL.LU R28, [R1+0x73dc] ;  /* 0x0073dc00011c7983 */ /* 0x000ea20000300800 */
[----:B------:R-:W2:Y:S03]  /*b62f0*/  LDL.LU R29, [R1+0x73d8] ;  /* 0x0073d800011d7983 */ /* 0x000ea60000300800 */
[----:B------:R0:W-:Y:S01]  /*b6300*/  STL.64 [R1+0x7378], R14 ;  /* 0x0073780e01007387 */ /* 0x0001e20000100a00 */
[----:B-1----:R-:W2:Y:S02]  /*b6310*/  LDL.LU R12, [R1+0x820] ;  /* 0x00082000010c7983 */ /* 0x002ea40000300800 */
[----:B------:R-:W2:Y:S01]  /*b6320*/  LDL.LU R13, [R1+0x824] ;  /* 0x00082400010d7983 */ /* 0x000ea20000300800 */
[----:B0-----:R-:W2:Y:S01]  /*b6330*/  LDL.LU R14, [R1+0x828] ;  /* 0x00082800010e7983 */ /* 0x001ea20000300800 */
[----:B------:R-:W2:Y:S03]  /*b6340*/  LDL.LU R15, [R1+0x82c] ;  /* 0x00082c00010f7983 */ /* 0x000ea60000300800 */
[----:B--2---:R-:W-:Y:S01]  /*b6350*/  STL.64 [R1+0x7398], R14 ;  /* 0x0073980e01007387 */ /* 0x004fe20000100a00 */
[----:B------:R-:W-:Y:S02]  /*b6360*/  STL.64 [R1+0x7390], R12 ;  /* 0x0073900c01007387 */ /* 0x000fe40000100a00 */
[----:B------:R-:W2:Y:S02]  /*b6370*/  LDL R22, [R1+0x128] ;  /* 0x0001280001167983 */ /* 0x000ea40000100800 */
[----:B------:R-:W2:Y:S02]  /*b6380*/  LDL R23, [R1+0x12c] ;  /* 0x00012c0001177983 */ /* 0x000ea40000100800 */
[----:B------:R-:W-:Y:S01]  /*b6390*/  IMAD.MOV.U32 R3, RZ, RZ, R7 ;  /* 0x000000ffff037224 */ /* 0x000fe200078e0007 */
[----:B--2---:R4:W-:Y:S02]  /*b63a0*/  STL.64 [R1+0x73a0], R22 ;  /* 0x0073a01601007387 */ /* 0x0049e40000100a00 */
[----:B----4-:R-:W-:-:S02]  /*b63b0*/  IMAD.MOV.U32 R22, RZ, RZ, R19 ;  /* 0x000000ffff167224 */ /* 0x010fc400078e0013 */
[----:B------:R-:W-:Y:S01]  /*b63c0*/  IMAD.MOV.U32 R23, RZ, RZ, R18 ;  /* 0x000000ffff177224 */ /* 0x000fe200078e0012 */
[----:B------:R-:W2:Y:S01]  /*b63d0*/  LDL.LU R19, [R1+0x73d4] ;  /* 0x0073d40001137983 */ /* 0x000ea20000300800 */
[----:B------:R-:W4:Y:S03]  /*b63e0*/  LDL.LU R18, [R1+0x73d0] ;  /* 0x0073d00001127983 */ /* 0x000f260000300800 */
[----:B------:R-:W-:Y:S01]  /*b63f0*/  STL.64 [R1+0x73b8], R22 ;  /* 0x0073b81601007387 */ /* 0x000fe20000100a00 */
        /* <DEDUP_REMOVED lines=21> */
[----:B------:R-:W-:-:S07]  /*b6550*/  IMAD.MOV.U32 R23, RZ, RZ, R28 ;  /* 0x000000ffff177224 */ /* 0x000fce00078e001c */
[----:B------:R-:W-:Y:S01]  /*b6560*/  HMMA.16816.F32 R20, R24, R22, R4 ;  /* 0x000000161814723c */ /* 0x000fe20000001804 */
[----:B--2---:R-:W-:Y:S01]  /*b6570*/  STL.64 [R1+0x7348], R10 ;  /* 0x0073480a01007387 */ /* 0x004fe20000100a00 */
[----:B---3--:R4:W-:Y:S02]  /*b6580*/  STL.64 [R1+0x7340], R8 ;  /* 0x0073400801007387 */ /* 0x0089e40000100a00 */
[----:B----4-:R-:W-:Y:S02]  /*b6590*/  IMAD.MOV.U32 R8, RZ, RZ, R18 ;  /* 0x000000ffff087224 */ /* 0x010fe400078e0012 */
[----:B------:R-:W-:Y:S01]  /*b65a0*/  IMAD.MOV.U32 R9, RZ, RZ, R19 ;  /* 0x000000ffff097224 */ /* 0x000fe200078e0013 */
[----:B------:R-:W2:Y:S01]  /*b65b0*/  LDL.LU R18, [R1+0x73cc] ;  /* 0x0073cc0001127983 */ /* 0x000ea20000300800 */
[----:B------:R-:W3:Y:S02]  /*b65c0*/  LDL.LU R19, [R1+0x73c8] ;  /* 0x0073c80001137983 */ /* 0x000ee40000300800 */
[----:B------:R-:W4:Y:S02]  /*b65d0*/  LDL.LU R10, [R1+0x7f8] ;  /* 0x0007f800010a7983 */ /* 0x000f240000300800 */
[----:B------:R-:W4:Y:S11]  /*b65e0*/  LDL.LU R11, [R1+0x7fc] ;  /* 0x0007fc00010b7983 */ /* 0x000f360000300800 */
[----:B------:R-:W-:Y:S01]  /*b65f0*/  @!UPT UIADD3 URZ, URZ, URZ, URZ ;  /* 0x0000003f3f3ff290 */ /* 0x000fe2000fffe03f */
[----:B------:R-:W-:Y:S02]  /*b6600*/  IMAD.MOV.U32 R6, RZ, RZ, R22 ;  /* 0x000000ffff067224 */ /* 0x000fe400078e0016 */
[----:B------:R-:W-:Y:S01]  /*b6610*/  IMAD.MOV.U32 R7, RZ, RZ, R23 ;  /* 0x000000ffff077224 */ /* 0x000fe200078e0017 */
[----:B----4-:R-:W-:Y:S01]  /*b6620*/  STL.64 [R1+0x7370], R10 ;  /* 0x0073700a01007387 */ /* 0x010fe20000100a00 */
[----:B------:R0:W-:Y:S03]  /*b6630*/  STL.64 [R1+0x7368], R8 ;  /* 0x0073680801007387 */ /* 0x0001e60000100a00 */
[----:B0-----:R-:W4:Y:S01]  /*b6640*/  LDL.LU R8, [R1+0x810] ;  /* 0x0008100001087983 */ /* 0x001f220000300800 */
[----:B------:R-:W4:Y:S02]  /*b6650*/  LDL.LU R9, [R1+0x814] ;  /* 0x0008140001097983 */ /* 0x000f240000300800 */
[----:B------:R-:W-:Y:S02]  /*b6660*/  STL [R1+0x61dc], R17 ;  /* 0x0061dc1101007387 */ /* 0x000fe40000100800 */
[----:B---3--:R-:W-:-:S02]  /*b6670*/  IMAD.MOV.U32 R10, RZ, RZ, R19 ;  /* 0x000000ffff0a7224 */ /* 0x008fc400078e0013 */
[----:B--2---:R-:W-:Y:S01]  /*b6680*/  IMAD.MOV.U32 R11, RZ, RZ, R18 ;  /* 0x000000ffff0b7224 */ /* 0x004fe200078e0012 */
[----:B------:R-:W-:Y:S01]  /*b6690*/  STL [R1+0x61d8], R16 ;  /* 0x0061d81001007387 */ /* 0x000fe20000100800 */
[----:B------:R-:W2:Y:S02]  /*b66a0*/  LDL.LU.64 R18, [R1+0xc8] ;  /* 0x0000c80001127983 */ /* 0x000ea40000300a00 */
[----:B------:R-:W3:Y:S02]  /*b66b0*/  LDL.LU.64 R4, [R1+0x73c0] ;  /* 0x0073c00001047983 */ /* 0x000ee40000300a00 */
[----:B------:R0:W-:Y:S01]  /*b66c0*/  STL.64 [R1+0xda0], R20 ;  /* 0x000da01401007387 */ /* 0x0001e20000100a00 */
[----:B------:R-:W0:Y:S01]  /*b66d0*/  LDL.LU.64 R22, [R1+0x73b8] ;  /* 0x0073b80001167983 */ /* 0x000e220000300a00 */
[----:B------:R-:W-:Y:S02]  /*b66e0*/  STL [R1+0x61e4], R7 ;  /* 0x0061e40701007387 */ /* 0x000fe40000100800 */
[----:B------:R-:W-:Y:S01]  /*b66f0*/  STL [R1+0x61e0], R6 ;  /* 0x0061e00601007387 */ /* 0x000fe20000100800 */
[C---:B0-----:R-:W-:Y:S01]  /*b6700*/  HMMA.16816.F32 R20, R24.reuse, R22, R12 ;  /* 0x000000161814723c */ /* 0x041fe2000000180c */
[----:B---3--:R-:W-:Y:S01]  /*b6710*/  STL.64 [R1+0x62b0], R4 ;  /* 0x0062b00401007387 */ /* 0x008fe20000100a00 */
[----:B------:R-:W3:Y:S02]  /*b6720*/  LDL.LU.64 R14, [R1+0x73b0] ;  /* 0x0073b000010e7983 */ /* 0x000ee40000300a00 */
        /* <DEDUP_REMOVED lines=11> */
[----:B0-----:R-:W3:Y:S01]  /*b67e0*/  LDL.LU.64 R22, [R1+0x7388] ;  /* 0x0073880001167983 */ /* 0x001ee20000300a00 */
[----:B------:R-:W2:Y:S01]  /*b67f0*/  LDL.LU R20, [R1+0x7380] ;  /* 0x0073800001147983 */ /* 0x000ea20000300800 */
[C---:B---3--:R-:W-:Y:S11]  /*b6800*/  HMMA.16816.F32 R12, R24.reuse, R22, R12 ;  /* 0x00000016180c723c */ /* 0x048ff6000000180c */
[----:B------:R-:W-:Y:S11]  /*b6810*/  @!UPT UIADD3 URZ, URZ, URZ, URZ ;  /* 0x0000003f3f3ff290 */ /* 0x000ff6000fffe03f */
[----:B------:R-:W-:Y:S01]  /*b6820*/  @!UPT UIADD3 URZ, URZ, URZ, URZ ;  /* 0x0000003f3f3ff290 */ /* 0x000fe2000fffe03f */
[----:B------:R-:W-:Y:S01]  /*b6830*/  STL.64 [R1+0xd60], R12 ;  /* 0x000d600c01007387 */ /* 0x000fe20000100a00 */
[----:B------:R0:W-:Y:S03]  /*b6840*/  STL.64 [R1+0xd68], R14 ;  /* 0x000d680e01007387 */ /* 0x0001e60000100a00 */
[----:B0-----:R-:W4:Y:S01]  /*b6850*/  LDL.LU.64 R14, [R1+0x7378] ;  /* 0x00737800010e7983 */ /* 0x001f220000300a00 */
[----:B------:R-:W-:Y:S02]  /*b6860*/  STL.64 [R1+0x72e8], R22 ;  /* 0x0072e81601007387 */ /* 0x000fe40000100a00 */
[----:B--2---:R0:W-:Y:S02]  /*b6870*/  STL [R1+0x7300], R20 ;  /* 0x0073001401007387 */ /* 0x0041e40000100800 */
[----:B0-----:R-:W2:Y:S01]  /*b6880*/  LDL.LU R20, [R1+0x7b0] ;  /* 0x0007b00001147983 */ /* 0x001ea20000300800 */
[----:B------:R-:W2:Y:S02]  /*b6890*/  LDL.LU R21, [R1+0x7b4] ;  /* 0x0007b40001157983 */ /* 0x000ea40000300800 */
[----:B------:R-:W2:Y:S02]  /*b68a0*/  LDL.LU R22, [R1+0x7b8] ;  /* 0x0007b80001167983 */ /* 0x000ea40000300800 */
[----:B------:R-:W2:Y:S01]  /*b68b0*/  LDL.LU R23, [R1+0x7bc] ;  /* 0x0007bc0001177983 */ /* 0x000ea20000300800 */
[----:B----4-:R-:W-:Y:S01]  /*b68c0*/  HMMA.16816.F32 R12, R24, R14, R8 ;  /* 0x0000000e180c723c */ /* 0x010fe20000001808 */
[----:B------:R-:W3:Y:S01]  /*b68d0*/  LDL.LU.64 R10, [R1+0x7370] ;  /* 0x00737000010a7983 */ /* 0x000ee20000300a00 */
[----:B------:R-:W3:Y:S11]  /*b68e0*/  LDL.LU.64 R8, [R1+0x7368] ;  /* 0x0073680001087983 */ /* 0x000ef60000300a00 */
[----:B------:R-:W-:Y:S10]  /*b68f0*/  @!UPT UIADD3 URZ, URZ, URZ, URZ ;  /* 0x0000003f3f3ff290 */ /* 0x000ff4000fffe03f */
[----:B------:R-:W-:Y:S01]  /*b6900*/  STL.64 [R1+0xd50], R12 ;  /* 0x000d500c01007387 */ /* 0x000fe20000100a00 */
[----:B------:R0:W-:Y:S03]  /*b6910*/  STL.64 [R1+0xd58], R14 ;  /* 0x000d580e01007387 */ /* 0x0001e60000100a00 */
[----:B0-----:R-:W4:Y:S01]  /*b6920*/  LDL.LU.64 R14, [R1+0x7360] ;  /* 0x00736000010e7983 */ /* 0x001f220000300a00 */
[----:B------:R-:W4:Y:S02]  /*b6930*/  LDL.LU.64 R12, [R1+0x7358] ;  /* 0x00735800010c7983 */ /* 0x000f240000300a00 */
[----:B------:R-:W-:Y:S02]  /*b6940*/  IMAD.MOV.U32 R6, RZ, RZ, R2 ;  /* 0x000000ffff067224 */ /* 0x000fe400078e0002 */
[----:B------:R-:W-:-:S07]  /*b6950*/  IMAD.MOV.U32 R7, RZ, RZ, R0 ;  /* 0x000000ffff077224 */ /* 0x000fce00078e0000 */
        /* <DEDUP_REMOVED lines=31> */
[----:B0-----:R-:W3:Y:S01]  /*b6b50*/  LDL.LU.64 R14, [R1+0x7310] ;  /* 0x00731000010e7983 */ /* 0x001ee20000300a00 */
[----:B------:R0:W-:Y:S02]  /*b6b60*/  STL.64 [R1+0x7220], R18 ;  /* 0x0072201201007387 */ /* 0x0001e40000100a00 */
[----:B------:R-:W2:Y:S01]  /*b6b70*/  LDL.LU.64 R16, [R1+0x420] ;  /* 0x0004200001107983 */ /* 0x000ea20000300a00 */
[----:B0-----:R-:W2:Y:S01]  /*b6b80*/  LDL.LU.64 R18, [R1+0x428] ;  /* 0x0004280001127983 */ /* 0x001ea20000300a00 */
[C---:B---3--:R-:W-:Y:S11]  /*b6b90*/  HMMA.16816.F32 R8, R24.reuse, R14, R8 ;  /* 0x0000000e1808723c */ /* 0x048ff60000001808 */
        /* <DEDUP_REMOVED lines=10> */
[----:B---3--:R-:W-:Y:S02]  /*b6c40*/  HMMA.16816.F32 R24, R24, R10, R20 ;  /* 0x0000000a1818723c */ /* 0x008fe40000001814 */
[----:B------:R-:W3:Y:S01]  /*b6c50*/  LDL.LU R20, [R1+0x7300] ;  /* 0x0073000001147983 */ /* 0x000ee20000300800 */
[----:B------:R-:W-:-:S02]  /*b6c60*/  IMAD.MOV.U32 R2, RZ, RZ, R10 ;  /* 0x000000ffff027224 */ /* 0x000fc400078e000a */
[----:B------:R-:W-:Y:S11]  /*b6c70*/  IMAD.MOV.U32 R0, RZ, RZ, R11 ;  /* 0x000000ffff007224 */ /* 0x000ff600078e000b */
[----:B------:R-:W-:Y:S07]  /*b6c80*/  @!UPT UIADD3 URZ, URZ, URZ, URZ ;  /* 0x0000003f3f3ff290 */ /* 0x000fee000fffe03f */
[----:B------:R-:W-:Y:S01]  /*b6c90*/  STL.64 [R1+0xcc0], R24 ;  /* 0x000cc01801007387 */ /* 0x000fe20000100a00 */
[----:B------:R0:W-:Y:S03]  /*b6ca0*/  STL.64 [R1+0xcc8], R26 ;  /* 0x000cc81a01007387 */ /* 0x0001e60000100a00 */
[----:B0-----:R-:W4:Y:S01]  /*b6cb0*/  LDL.LU.64 R26, [R1+0x72f8] ;  /* 0x0072f800011a7983 */ /* 0x001f220000300a00 */
[----:B------:R-:W3:Y:S02]  /*b6cc0*/  LDL.LU.64 R10, [R1+0x72f0] ;  /* 0x0072f000010a7983 */ /* 0x000ee40000300a00 */
[----:B------:R0:W-:Y:S02]  /*b6cd0*/  STL [R1+0x7208], R2 ;  /* 0x0072080201007387 */ /* 0x0001e40000100800 */
[----:B--2---:R-:W-:Y:S02]  /*b6ce0*/  IMAD.MOV.U32 R8, RZ, RZ, R16 ;  /* 0x000000ffff087224 */ /* 0x004fe400078e0010 */
[----:B------:R-:W-:-:S02]  /*b6cf0*/  IMAD.MOV.U32 R9, RZ, RZ, R17 ;  /* 0x000000ffff097224 */ /* 0x000fc400078e0011 */
[----:B0-----:R-:W-:Y:S01]  /*b6d00*/  IMAD.MOV.U32 R2, RZ, RZ, R19 ;  /* 0x000000ffff027224 */ /* 0x001fe200078e0013 */
[----:B---3--:R-:W-:Y:S11]  /*b6d10*/  HMMA.16816.F32 R12, R16, R10, R12 ;  /* 0x0000000a100c723c */ /* 0x008ff6000000180c */
[----:B------:R-:W-:Y:S11]  /*b6d20*/  @!UPT UIADD3 URZ, URZ, URZ, URZ ;  /* 0x0000003f3f3ff290 */ /* 0x000ff6000fffe03f */
[----:B------:R-:W-:Y:S01]  /*b6d30*/  @!UPT UIADD3 URZ, URZ, URZ, URZ ;  /* 0x0000003f3f3ff290 */ /* 0x000fe2000fffe03f */
[----:B------:R0:W-:Y:S01]  /*b6d40*/  STL.64 [R1+0xca0], R12 ;  /* 0x000ca00c01007387 */ /* 0x0001e20000100a00 */
[----:B------:R-:W-:Y:S02]  /*b6d50*/  STL.64 [R1+0xca8], R14 ;  /* 0x000ca80e01007387 */ /* 0x000fe40000100a00 */
[----:B------:R1:W-:Y:S02]  /*b6d60*/  STL.64 [R1+0x71e0], R10 ;  /* 0x0071e00a01007387 */ /* 0x0003e40000100a00 */
[----:B0-----:R-:W-:Y:S02]  /*b6d70*/  IMAD.MOV.U32 R12, RZ, RZ, R18 ;  /* 0x000000ffff0c7224 */ /* 0x001fe400078e0012 */
[----:B-1----:R-:W-:Y:S02]  /*b6d80*/  IMAD.MOV.U32 R11, RZ, RZ, R2 ;  /* 0x000000ffff0b7224 */ /* 0x002fe400078e0002 */
[----:B------:R-:W-:Y:S02]  /*b6d90*/  IMAD.MOV.U32 R10, RZ, RZ, R12 ;  /* 0x000000ffff0a7224 */ /* 0x000fe400078e000c */
[----:B------:R-:W2:Y:S05]  /*b6da0*/  LDL.LU R12, [R1+0x6e0] ;  /* 0x0006e000010c7983 */ /* 0x000eaa0000300800 */
[----:B----4-:R-:W-:Y:S11]  /*b6db0*/  HMMA.16816.F32 R4, R8, R26, R4 ;  /* 0x0000001a0804723c */ /* 0x010ff60000001804 */
[----:B------:R-:W-:Y:S11]  /*b6dc0*/  @!UPT UIADD3 URZ, URZ, URZ, URZ ;  /* 0x0000003f3f3ff290 */ /* 0x000ff6000fffe03f */
[----:B------:R-:W-:Y:S01]  /*b6dd0*/  @!UPT UIADD3 URZ, URZ, URZ, URZ ;  /* 0x0000003f3f3ff290 */ /* 0x000fe2000fffe03f */
[----:B------:R-:W-:Y:S01]  /*b6de0*/  STL.64 [R1+0xc90], R4 ;  /* 0x000c900401007387 */ /* 0x000fe20000100a00 */
[----:B------:R-:W-:Y:S02]  /*b6df0*/  STL.64 [R1+0xc98], R6 ;  /* 0x000c980601007387 */ /* 0x000fe40000100a00 */
[----:B------:R-:W2:Y:S02]  /*b6e00*/  LDL.LU R13, [R1+0x6e4] ;  /* 0x0006e400010d7983 */ /* 0x000ea40000300800 */
[----:B------:R-:W3:Y:S01]  /*b6e10*/  LDL.LU R14, [R1+0x6e8] ;  /* 0x0006e800010e7983 */ /* 0x000ee20000300800 */
[----:B------:R-:W3:Y:S04]  /*b6e20*/  LDL.LU R15, [R1+0x6ec] ;  /* 0x0006ec00010f7983 */ /* 0x000ee80000300800 */
[----:B---3--:R0:W-:Y:S01]  /*b6e30*/  STL.64 [R1+0x7238], R14 ;  /* 0x0072380e01007387 */ /* 0x0081e20000100a00 */
[----:B--2---:R1:W-:Y:S03]  /*b6e40*/  STL.64 [R1+0x7230], R12 ;  /* 0x0072300c01007387 */ /* 0x0043e60000100a00 */
[----:B0-----:R-:W2:Y:S04]  /*b6e50*/  LDL.64 R14, [R1+0xe8] ;  /* 0x0000e800010e7983 */ /* 0x001ea80000100a00 */
[----:B--2---:R0:W-:Y:S01]  /*b6e60*/  STL.64 [R1+0x7248], R14 ;  /* 0x0072480e01007387 */ /* 0x0041e20000100a00 */
[----:B-1----:R-:W2:Y:S02]  /*b6e70*/  LDL.LU R12, [R1+0x700] ;  /* 0x00070000010c7983 */ /* 0x002ea40000300800 */
[----:B------:R-:W2:Y:S01]  /*b6e80*/  LDL.LU R13, [R1+0x704] ;  /* 0x00070400010d7983 */ /* 0x000ea20000300800 */
[----:B0-----:R-:W3:Y:S01]  /*b6e90*/  LDL.LU R14, [R1+0x708] ;  /* 0x00070800010e7983 */ /* 0x001ee20000300800 */
[----:B------:R-:W3:Y:S02]  /*b6ea0*/  LDL.LU R15, [R1+0x70c] ;  /* 0x00070c00010f7983 */ /* 0x000ee40000300800 */
[----:B------:R-:W4:Y:S02]  /*b6eb0*/  LDL.LU R4, [R1+0x710] ;  /* 0x0007100001047983 */ /* 0x000f240000300800 */
[----:B------:R-:W4:Y:S01]  /*b6ec0*/  LDL.LU R5, [R1+0x714] ;  /* 0x0007140001057983 */ /* 0x000f220000300800 */
[----:B------:R-:W2:Y:S01]  /*b6ed0*/  LDL.LU R6, [R1+0x718] ;  /* 0x0007180001067983 */ /* 0x000ea20000300800 */
[----:B------:R-:W2:Y:S03]  /*b6ee0*/  LDL.LU R7, [R1+0x71c] ;  /* 0x00071c0001077983 */ /* 0x000ea60000300800 */
[----:B--2---:R-:W-:Y:S01]  /*b6ef0*/  STL.64 [R1+0x7270], R6 ;  /* 0x0072700601007387 */ /* 0x004fe20000100a00 */
[----:B----4-:R0:W-:Y:S03]  /*b6f00*/  STL.64 [R1+0x7268], R4 ;  /* 0x0072680401007387 */ /* 0x0101e60000100a00 */
[----:B0-----:R-:W2:Y:S01]  /*b6f10*/  LDL.LU R4, [R1+0x720] ;  /* 0x0007200001047983 */ /* 0x001ea20000300800 */
[----:B------:R-:W2:Y:S02]  /*b6f20*/  LDL.LU R5, [R1+0x724] ;  /* 0x0007240001057983 */ /* 0x000ea40000300800 */
[----:B------:R-:W4:Y:S02]  /*b6f30*/  LDL.LU R6, [R1+0x728] ;  /* 0x0007280001067983 */ /* 0x000f240000300800 */
[----:B------:R-:W4:Y:S02]  /*b6f40*/  LDL.LU R7, [R1+0x72c] ;  /* 0x00072c0001077983 */ /* 0x000f240000300800 */
[----:B----4-:R0:W-:Y:S01]  /*b6f50*/  STL.64 [R1+0x7280], R6 ;  /* 0x0072800601007387 */ /* 0x0101e20000100a00 */
[----:B--2---:R-:W-:Y:S03]  /*b6f60*/  STL.64 [R1+0x7278], R4 ;  /* 0x0072780401007387 */ /* 0x004fe60000100a00 */
[----:B0-----:R-:W2:Y:S04]  /*b6f70*/  LDL.64 R6, [R1+0x128] ;  /* 0x0001280001067983 */ /* 0x001ea80000100a00 */
[----:B--2---:R0:W-:Y:S04]  /*b6f80*/  STL.64 [R1+0x7290], R6 ;  /* 0x0072900601007387 */ /* 0x0041e80000100a00 */
[----:B0-----:R-:W2:Y:S04]  /*b6f90*/  LDL.64 R6, [R1+0x138] ;  /* 0x0001380001067983 */ /* 0x001ea80000100a00 */
[----:B--2---:R0:W-:Y:S04]  /*b6fa0*/  STL.64 [R1+0x72a8], R6 ;  /* 0x0072a80601007387 */ /* 0x0041e80000100a00 */
[----:B0-----:R-:W2:Y:S04]  /*b6fb0*/  LDL.64 R6, [R1+0x148] ;  /* 0x0001480001067983 */ /* 0x001ea80000100a00 */
[----:B--2---:R0:W-:Y:S02]  /*b6fc0*/  STL.64 [R1+0x72c0], R6 ;  /* 0x0072c00601007387 */ /* 0x0041e40000100a00 */
[----:B0-----:R-:W-:-:S02]  /*b6fd0*/  IMAD.MOV.U32 R6, RZ, RZ, R20 ;  /* 0x000000ffff067224 */ /* 0x001fc400078e0014 */
[----:B------:R-:W-:Y:S01]  /*b6fe0*/  IMAD.MOV.U32 R7, RZ, RZ, R3 ;  /* 0x000000ffff077224 */ /* 0x000fe200078e0003 */
[----:B------:R-:W2:Y:S01]  /*b6ff0*/  LDL.LU R20, [R1+0x780] ;  /* 0x0007800001147983 */ /* 0x000ea20000300800 */
[----:B------:R-:W2:Y:S02]  /*b7000*/  LDL.LU R21, [R1+0x784] ;  /* 0x0007840001157983 */ /* 0x000ea40000300800 */
[----:B------:R-:W2:Y:S02]  /*b7010*/  LDL.LU R22, [R1+0x788] ;  /* 0x0007880001167983 */ /* 0x000ea40000300800 */
[----:B------:R-:W2:Y:S01]  /*b7020*/  LDL.LU R23, [R1+0x78c] ;  /* 0x00078c0001177983 */ /* 0x000ea20000300800 */
[----:B------:R0:W-:Y:S04]  /*b7030*/  STL.64 [R1+0x72d8], R6 ;  /* 0x0072d80601007387 */ /* 0x0001e80000100a00 */
[----:B0-----:R-:W4:Y:S04]  /*b7040*/  LDL.64 R6, [R1+0x168] ;  /* 0x0001680001067983 */ /* 0x001f280000100a00 */
[----:B----4-:R0:W-:Y:S04]  /*b7050*/  STL.64 [R1+0x72e0], R6 ;  /* 0x0072e00601007387 */ /* 0x0101e80000100a00 */
[----:B0-----:R-:W2:Y:S01]  /*b7060*/  LDL.64 R6, [R1+0x178] ;  /* 0x0001780001067983 */ /* 0x001ea20000100a00 */
[----:B---3--:R0:W-:Y:S02]  /*b7070*/  STL.64 [R1+0x7258], R14 ;  /* 0x0072580e01007387 */ /* 0x0081e40000100a00 */
[----:B------:R1:W-:Y:S01]  /*b7080*/  STL.64 [R1+0x7250], R12 ;  /* 0x0072500c01007387 */ /* 0x0003e20000100a00 */
[----:B0-----:R-:W3:Y:S04]  /*b7090*/  LDL.64 R14, [R1+0x108] ;  /* 0x00010800010e7983 */ /* 0x001ee80000100a00 */
[----:B---3--:R0:W-:Y:S01]  /*b70a0*/  STL.64 [R1+0x7288], R14 ;  /* 0x0072880e01007387 */ /* 0x0081e20000100a00 */
[----:B-1----:R-:W3:Y:S02]  /*b70b0*/  LDL.LU R12, [R1+0x730] ;  /* 0x00073000010c7983 */ /* 0x002ee40000300800 */
[----:B------:R-:W3:Y:S01]  /*b70c0*/  LDL.LU R13, [R1+0x734] ;  /* 0x00073400010d7983 */ /* 0x000ee20000300800 */
[----:B0-----:R-:W4:Y:S01]  /*b70d0*/  LDL.LU R14, [R1+0x738] ;  /* 0x00073800010e7983 */ /* 0x001f220000300800 */
[----:B------:R-:W4:Y:S03]  /*b70e0*/  LDL.LU R15, [R1+0x73c] ;  /* 0x00073c00010f7983 */ /* 0x000f260000300800 */
[----:B----4-:R-:W-:Y:S01]  /*b70f0*/  STL.64 [R1+0x72a0], R14 ;  /* 0x0072a00e01007387 */ /* 0x010fe20000100a00 */
[----:B---3--:R0:W-:Y:S03]  /*b7100*/  STL.64 [R1+0x7298], R12 ;  /* 0x0072980c01007387 */ /* 0x0081e60000100a00 */
        /* <DEDUP_REMOVED lines=10> */
[----:B--2---:R-:W-:Y:S01]  /*b71b0*/  HMMA.16816.F32 R20, R8, R6, R20 ;  /* 0x000000060814723c */ /* 0x004fe20000001814 */
[----:B----4-:R-:W-:Y:S01]  /*b71c0*/  STL.64 [R1+0x72d0], R14 ;  /* 0x0072d00e01007387 */ /* 0x010fe20000100a00 */
[----:B---3--:R0:W-:Y:S03]  /*b71d0*/  STL.64 [R1+0x72c8], R12 ;  /* 0x0072c80c01007387 */ /* 0x0081e60000100a00 */
[----:B0-----:R-:W2:Y:S01]  /*b71e0*/  LDL.LU R12, [R1+0x760] ;  /* 0x00076000010c7983 */ /* 0x001ea20000300800 */
[----:B------:R-:W2:Y:S02]  /*b71f0*/  LDL.LU R13, [R1+0x764] ;  /* 0x00076400010d7983 */ /* 0x000ea40000300800 */
[----:B------:R-:W2:Y:S02]  /*b7200*/  LDL.LU R14, [R1+0x768] ;  /* 0x00076800010e7983 */ /* 0x000ea40000300800 */
[----:B------:R-:W2:Y:S01]  /*b7210*/  LDL.LU R15, [R1+0x76c] ;  /* 0x00076c00010f7983 */ /* 0x000ea20000300800 */
[----:B------:R-:W3:Y:S01]  /*b7220*/  LDL.64 R18, [R1+0xd8] ;  /* 0x0000d80001127983 */ /* 0x000ee20000100a00 */
[----:B------:R-:W-:-:S03]  /*b7230*/  IMAD.MOV.U32 R3, RZ, RZ, R7 ;  /* 0x000000ffff037224 */ /* 0x000fc600078e0007 */
[----:B---3--:R0:W-:Y:S01]  /*b7240*/  STL.64 [R1+0x7240], R18 ;  /* 0x0072401201007387 */ /* 0x0081e20000100a00 */
[----:B------:R-:W3:Y:S02]  /*b7250*/  LDL.LU R16, [R1+0x6f0] ;  /* 0x0006f00001107983 */ /* 0x000ee40000300800 */
[----:B------:R-:W3:Y:S01]  /*b7260*/  LDL.LU R17, [R1+0x6f4] ;  /* 0x0006f40001117983 */ /* 0x000ee20000300800 */
[----:B0-----:R-:W3:Y:S01]  /*b7270*/  LDL.LU R18, [R1+0x6f8] ;  /* 0x0006f80001127983 */ /* 0x001ee20000300800 */
[----:B------:R-:W3:Y:S02]  /*b7280*/  LDL.LU R19, [R1+0x6fc] ;  /* 0x0006fc0001137983 */ /* 0x000ee40000300800 */
[----:B------:R0:W-:Y:S02]  /*b7290*/  STL.64 [R1+0x71d8], R26 ;  /* 0x0071d81a01007387 */ /* 0x0001e40000100a00 */
[----:B------:R-:W4:Y:S01]  /*b72a0*/  LDL.LU R24, [R1+0x770] ;  /* 0x0007700001187983 */ /* 0x000f220000300800 */
[----:B------:R-:W4:Y:S04]  /*b72b0*/  LDL.LU R25, [R1+0x774] ;  /* 0x0007740001197983 */ /* 0x000f280000300800 */
[----:B0-----:R-:W4:Y:S01]  /*b72c0*/  LDL.LU R26, [R1+0x778] ;  /* 0x00077800011a7983 */ /* 0x001f220000300800 */
[----:B------:R-:W4:Y:S02]  /*b72d0*/  LDL.LU R27, [R1+0x77c] ;  /* 0x00077c00011b7983 */ /* 0x000f240000300800 */
[----:B------:R0:W-:Y:S02]  /*b72e0*/  STL.64 [R1+0xc80], R20 ;  /* 0x000c801401007387 */ /* 0x0001e40000100a00 */
[----:B------:R1:W-:Y:S02]  /*b72f0*/  STL.64 [R1+0xc88], R22 ;  /* 0x000c881601007387 */ /* 0x0003e40000100a00 */
[----:B0-----:R-:W-:Y:S01]  /*b7300*/  IMAD.MOV.U32 R20, RZ, RZ, R6 ;  /* 0x000000ffff147224 */ /* 0x001fe200078e0006 */
[----:B-1----:R-:W2:Y:S01]  /*b7310*/  LDL.LU.64 R22, [R1+0x72e8] ;  /* 0x0072e80001167983 */ /* 0x002ea20000300a00 */
[----:B------:R-:W4:Y:S02]  /*b7320*/  LDL.LU.64 R6, [R1+0x72e0] ;  /* 0x0072e00001067983 */ /* 0x000f240000300a00 */
[C---:B----4-:R-:W-:Y:S01]  /*b7330*/  HMMA.16816.F32 R24, R8.reuse, R6, R24 ;  /* 0x000000060818723c */ /* 0x050fe20000001818 */
[----:B------:R-:W-:Y:S11]  /*b7340*/  IMAD.MOV.U32 R21, RZ, RZ, R7 ;  /* 0x000000ffff157224 */ /* 0x000ff600078e0007 */
[----:B------:R-:W-:Y:S11]  /*b7350*/  @!UPT UIADD3 URZ, URZ, URZ, URZ ;  /* 0x0000003f3f3ff290 */ /* 0x000ff6000fffe03f */
[----:B------:R0:W-:Y:S01]  /*b7360*/  STL.64 [R1+0xc70], R24 ;  /* 0x000c701801007387 */ /* 0x0001e20000100a00 */
[----:B------:R-:W-:Y:S02]  /*b7370*/  STL.64 [R1+0xc78], R26 ;  /* 0x000c781a01007387 */ /* 0x000fe40000100a00 */
[----:B0-----:R-:W-:Y:S02]  /*b7380*/  IMAD.MOV.U32 R24, RZ, RZ, R6 ;  /* 0x000000ffff187224 */ /* 0x001fe400078e0006 */
        /* <DEDUP_REMOVED lines=48> */
[----:B------:R-:W-:Y:S01]  /*b7690*/  STL.64 [R1+0x7130], R22 ;  /* 0x0071301601007387 */ /* 0x000fe20000100a00 */
        /* <DEDUP_REMOVED lines=41> */
[----:B------:R-:W4:Y:S02]  /*b7930*/  LDL.LU.64 R24, [R1+0x7210] ;  /* 0x0072100001187983 */ /* 0x000f240000300a00 */
[----:B------:R0:W-:Y:S02]  /*b7940*/  STL.64 [R1+0x70d8], R18 ;  /* 0x0070d81201007387 */ /* 0x0001e40000100a00 */
[----:B------:R-:W2:Y:S01]  /*b7950*/  LDL.LU R16, [R1+0x690] ;  /* 0x0006900001107983 */ /* 0x000ea20000300800 */
[----:B------:R-:W2:Y:S04]  /*b7960*/  LDL.LU R17, [R1+0x694] ;  /* 0x0006940001117983 */ /* 0x000ea80000300800 */
        /* <DEDUP_REMOVED lines=10> */
[----:B------:R1:W-:Y:S02]  /*b7a10*/  STL.64 [R1+0x70d0], R14 ;  /* 0x0070d00e01007387 */ /* 0x0003e40000100a00 */
[----:B------:R-:W2:Y:S02]  /*b7a20*/  LDL.LU R12, [R1+0x340] ;  /* 0x00034000010c7983 */ /* 0x000ea40000300800 */
[----:B------:R-:W2:Y:S02]  /*b7a30*/  LDL.LU R13, [R1+0x344] ;  /* 0x00034400010d7983 */ /* 0x000ea40000300800 */
[----:B0-----:R-:W-:Y:S02]  /*b7a40*/  IMAD.MOV.U32 R18, RZ, RZ, R7 ;  /* 0x000000ffff127224 */ /* 0x001fe400078e0007 */
[----:B------:R-:W-:Y:S02]  /*b7a50*/  IMAD.MOV.U32 R19, RZ, RZ, R6 ;  /* 0x000000ffff137224 */ /* 0x000fe400078e0006 */
[----:B------:R-:W-:-:S02]  /*b7a60*/  IMAD.MOV.U32 R6, RZ, RZ, R5 ;  /* 0x000000ffff067224 */ /* 0x000fc400078e0005 */
[----:B------:R-:W-:Y:S01]  /*b7a70*/  IMAD.MOV.U32 R7, RZ, RZ, R4 ;  /* 0x000000ffff077224 */ /* 0x000fe200078e0004 */
[----:B-1----:R-:W2:Y:S01]  /*b7a80*/  LDL.LU R14, [R1+0x348] ;  /* 0x00034800010e7983 */ /* 0x002ea20000300800 */
[----:B------:R-:W2:Y:S03]  /*b7a90*/  LDL.LU R15, [R1+0x34c] ;  /* 0x00034c00010f7983 */ /* 0x000ea60000300800 */
[----:B------:R-:W-:Y:S01]  /*b7aa0*/  STL.64 [R1+0x7128], R6 ;  /* 0x0071280601007387 */ /* 0x000fe20000100a00 */
[----:B------:R0:W-:Y:S02]  /*b7ab0*/  STL.64 [R1+0x7108], R18 ;  /* 0x0071081201007387 */ /* 0x0001e40000100a00 */
        /* <DEDUP_REMOVED lines=8> */
[----:B------:R-:W-:-:S02]  /*b7b40*/  IMAD.MOV.U32 R22, RZ, RZ, R2 ;  /* 0x000000ffff167224 */ /* 0x000fc400078e0002 */
[----:B------:R-:W-:Y:S01]  /*b7b50*/  IMAD.MOV.U32 R23, RZ, RZ, R29 ;  /* 0x000000ffff177224 */ /* 0x000fe200078e001d */
[----:B--2---:R-:W-:Y:S01]  /*b7b60*/  STL.64 [R1+0x7140], R6 ;  /* 0x0071400601007387 */ /* 0x004fe20000100a00 */
[----:B------:R0:W-:Y:S02]  /*b7b70*/  STL.64 [R1+0x7138], R4 ;  /* 0x0071380401007387 */ /* 0x0001e40000100a00 */
[----:B------:R-:W2:Y:S02]  /*b7b80*/  LDL.LU R2, [R1+0x7208] ;  /* 0x0072080001027983 */ /* 0x000ea40000300800 */
[----:B------:R1:W-:Y:S01]  /*b7b90*/  STL.64 [R1+0x7148], R22 ;  /* 0x0071481601007387 */ /* 0x0003e20000100a00 */
[----:B0-----:R-:W2:Y:S01]  /*b7ba0*/  LDL.LU R4, [R1+0x490] ;  /* 0x0004900001047983 */ /* 0x001ea20000300800 */
[----:B------:R-:W2:Y:S02]  /*b7bb0*/  LDL.LU R5, [R1+0x494] ;  /* 0x0004940001057983 */ /* 0x000ea40000300800 */
[----:B------:R-:W2:Y:S02]  /*b7bc0*/  LDL.LU R6, [R1+0x498] ;  /* 0x0004980001067983 */ /* 0x000ea40000300800 */
[----:B------:R-:W2:Y:S02]  /*b7bd0*/  LDL.LU R7, [R1+0x49c] ;  /* 0x00049c0001077983 */ /* 0x000ea40000300800 */
[----:B-1----:R-:W-:-:S02]  /*b7be0*/  IMAD.MOV.U32 R22, RZ, RZ, R28 ;  /* 0x000000ffff167224 */ /* 0x002fc400078e001c */
[----:B---3--:R-:W-:Y:S01]  /*b7bf0*/  IMAD.MOV.U32 R23, RZ, RZ, R27 ;  /* 0x000000ffff177224 */ /* 0x008fe200078e001b */
[----:B--2---:R-:W-:Y:S01]  /*b7c00*/  STL.64 [R1+0x7158], R6 ;  /* 0x0071580601007387 */ /* 0x004fe20000100a00 */
[----:B------:R-:W-:Y:S03]  /*b7c10*/  STL.64 [R1+0x7150], R4 ;  /* 0x0071500401007387 */ /* 0x000fe60000100a00 */
[----:B------:R0:W-:Y:S02]  /*b7c20*/  STL.64 [R1+0x7160], R22 ;  /* 0x0071601601007387 */ /* 0x0001e40000100a00 */
[----:B0-----:R-:W-:Y:S02]  /*b7c30*/  IMAD.MOV.U32 R22, RZ, RZ, R26 ;  /* 0x000000ffff167224 */ /* 0x001fe400078e001a */
[----:B----4-:R-:W-:-:S05]  /*b7c40*/  IMAD.MOV.U32 R23, RZ, RZ, R25 ;  /* 0x000000ffff177224 */ /* 0x010fca00078e0019 */
[----:B------:R0:W-:Y:S01]  /*b7c50*/  STL.64 [R1+0x7178], R22 ;  /* 0x0071781601007387 */ /* 0x0001e20000100a00 */
[----:B------:R-:W2:Y:S02]  /*b7c60*/  LDL.LU R4, [R1+0x4a0] ;  /* 0x0004a00001047983 */ /* 0x000ea40000300800 */
[----:B------:R-:W2:Y:S02]  /*b7c70*/  LDL.LU R5, [R1+0x4a4] ;  /* 0x0004a40001057983 */ /* 0x000ea40000300800 */
[----:B------:R-:W3:Y:S01]  /*b7c80*/  LDL.LU R6, [R1+0x4a8] ;  /* 0x0004a80001067983 */ /* 0x000ee20000300800 */
[----:B------:R-:W3:Y:S04]  /*b7c90*/  LDL.LU R7, [R1+0x4ac] ;  /* 0x0004ac0001077983 */ /* 0x000ee80000300800 */
[----:B0-----:R-:W4:Y:S04]  /*b7ca0*/  LDL.64 R22, [R1+0x158] ;  /* 0x0001580001167983 */ /* 0x001f280000100a00 */
[----:B----4-:R-:W-:Y:S01]  /*b7cb0*/  STL.64 [R1+0x7190], R22 ;  /* 0x0071901601007387 */ /* 0x010fe20000100a00 */
[----:B---3--:R-:W-:Y:S02]  /*b7cc0*/  STL.64 [R1+0x7170], R6 ;  /* 0x0071700601007387 */ /* 0x008fe40000100a00 */
[----:B--2---:R0:W-:Y:S02]  /*b7cd0*/  STL.64 [R1+0x7168], R4 ;  /* 0x0071680401007387 */ /* 0x0041e40000100a00 */
        /* <DEDUP_REMOVED lines=15> */
[----:B------:R0:W-:Y:S01]  /*b7dd0*/  STL.64 [R1+0x71c0], R22 ;  /* 0x0071c01601007387 */ /* 0x0001e20000100a00 */
[----:B------:R-:W4:Y:S02]  /*b7de0*/  LDL R20, [R1+0x2d0] ;  /* 0x0002d00001147983 */ /* 0x000f240000100800 */
[----:B------:R-:W4:Y:S01]  /*b7df0*/  LDL R21, [R1+0x2d4] ;  /* 0x0002d40001157983 */ /* 0x000f220000100800 */
[----:B0-----:R-:W2:Y:S04]  /*b7e00*/  LDL R22, [R1+0x2d8] ;  /* 0x0002d80001167983 */ /* 0x001ea80000100800 */
[----:B------:R-:W2:Y:S04]  /*b7e10*/  LDL R23, [R1+0x2dc] ;  /* 0x0002dc0001177983 */ /* 0x000ea80000100800 */
[----:B--2---:R-:W-:Y:S01]  /*b7e20*/  STL.64 [R1+0x71f0], R22 ;  /* 0x0071f01601007387 */ /* 0x004fe20000100a00 */
[----:B----4-:R-:W-:Y:S02]  /*b7e30*/  STL.64 [R1+0x71e8], R20 ;  /* 0x0071e81401007387 */ /* 0x010fe40000100a00 */
[----:B---3--:R-:W-:Y:S02]  /*b7e40*/  STL.64 [R1+0x71a0], R6 ;  /* 0x0071a00601007387 */ /* 0x008fe40000100a00 */
[----:B------:R0:W-:Y:S02]  /*b7e50*/  STL.64 [R1+0x7198], R4 ;  /* 0x0071980401007387 */ /* 0x0001e40000100a00 */
        /* <DEDUP_REMOVED lines=34> */
[----:B------:R-:W-:Y:S01]  /*b8080*/  STL.64 [R1+0x70e8], R14 ;  /* 0x0070e80e01007387 */ /* 0x000fe20000100a00 */
[----:B------:R0:W-:Y:S03]  /*b8090*/  STL.64 [R1+0x70e0], R12 ;  /* 0x0070e00c01007387 */ /* 0x0001e60000100a00 */
        /* <DEDUP_REMOVED lines=9> */
[----:B------:R-:W2:Y:S02]  /*b8130*/  LDL.LU R14, [R1+0x3a8] ;  /* 0x0003a800010e7983 */ /* 0x000ea40000300800 */
[----:B------:R-:W2:Y:S01]  /*b8140*/  LDL.LU R15, [R1+0x3ac] ;  /* 0x0003ac00010f7983 */ /* 0x000ea20000300800 */
[----:B------:R-:W3:Y:S01]  /*b8150*/  LDL.LU.64 R26, [R1+0x7200] ;  /* 0x00720000011a7983 */ /* 0x000ee20000300a00 */
[----:B------:R-:W3:Y:S02]  /*b8160*/  LDL.LU.64 R24, [R1+0x71f8] ;  /* 0x0071f80001187983 */ /* 0x000ee40000300a00 */
[----:B------:R-:W3:Y:S02]  /*b8170*/  LDL.LU.64 R22, [R1+0x71f0] ;  /* 0x0071f00001167983 */ /* 0x000ee40000300a00 */
[----:B------:R-:W3:Y:S07]  /*b8180*/  LDL.LU.64 R20, [R1+0x71e8] ;  /* 0x0071e80001147983 */ /* 0x000eee0000300a00 */
        /* <DEDUP_REMOVED lines=8> */
[----:B0-----:R-:W3:Y:S02]  /*b8210*/  LDL.LU.64 R26, [R1+0x71d8] ;  /* 0x0071d800011a7983 */ /* 0x001ee40000300a00 */
[----:B---3--:R-:W-:Y:S02]  /*b8220*/  HMMA.16816.F32 R20, R20, R26, R4 ;  /* 0x0000001a1414723c */ /* 0x008fe40000001804 */
[----:B------:R-:W3:Y:S01]  /*b8230*/  LDL.LU.64 R6, [R1+0x71d0] ;  /* 0x0071d00001067983 */ /* 0x000ee20000300a00 */
[----:B------:R-:W3:Y:S11]  /*b8240*/  LDL.LU.64 R4, [R1+0x71c8] ;  /* 0x0071c80001047983 */ /* 0x000ef60000300a00 */
[----:B------:R-:W-:Y:S09]  /*b8250*/  @!UPT UIADD3 URZ, URZ, URZ, URZ ;  /* 0x0000003f3f3ff290 */ /* 0x000ff2000fffe03f */
[----:B------:R-:W-:Y:S01]  /*b8260*/  STL.64 [R1+0xaa0], R20 ;  /* 0x000aa01401007387 */ /* 0x000fe20000100a00 */
[----:B------:R0:W-:Y:S03]  /*b8270*/  STL.64 [R1+0xaa8], R22 ;  /* 0x000aa81601007387 */ /* 0x0001e60000100a00 */
[----:B0-----:R-:W3:Y:S01]  /*b8280*/  LDL.LU.64 R22, [R1+0x71c0] ;  /* 0x0071c00001167983 */ /* 0x001ee20000300a00 */
[----:B------:R0:W-:Y:S02]  /*b8290*/  STL.64 [R1+0x70c8], R26 ;  /* 0x0070c81a01007387 */ /* 0x0001e40000100a00 */
[----:B------:R-:W3:Y:S01]  /*b82a0*/  LDL.LU.64 R24, [R1+0x2d0] ;  /* 0x0002d00001187983 */ /* 0x000ee20000300a00 */
        /* <DEDUP_REMOVED lines=50> */
[----:B0-----:R-:W4:Y:S01]  /*b85d0*/  LDL.LU.64 R6, [R1+0x7128] ;  /* 0x0071280001067983 */ /* 0x001f220000300a00 */
[----:B------:R0:W-:Y:S03]  /*b85e0*/  STL.64 [R1+0x70a0], R22 ;  /* 0x0070a01601007387 */ /* 0x0001e60000100a00 */
[----:B0-----:R-:W3:Y:S01]  /*b85f0*/  LDL.64 R22, [R1+0xa8] ;  /* 0x0000a80001167983 */ /* 0x001ee20000100a00 */
[C---:B----4-:R-:W-:Y:S03]  /*b8600*/  HMMA.16816.F32 R4, R24.reuse, R6, R16 ;  /* 0x000000061804723c */ /* 0x050fe60000001810 */
[----:B------:R-:W4:Y:S01]  /*b8610*/  LDL.LU.64 R18, [R1+0x7120] ;  /* 0x0071200001127983 */ /* 0x000f220000300a00 */
[----:B------:R-:W4:Y:S11]  /*b8620*/  LDL.LU.64 R16, [R1+0x7118] ;  /* 0x0071180001107983 */ /* 0x000f360000300a00 */
[----:B------:R-:W-:Y:S08]  /*b8630*/  @!UPT UIADD3 URZ, URZ, URZ, URZ ;  /* 0x0000003f3f3ff290 */ /* 0x000ff0000fffe03f */
        /* <DEDUP_REMOVED lines=33> */
[----:B0-----:R-:W4:Y:S01]  /*b8850*/  LDL.LU.64 R14, [R1+0x70d0] ;  /* 0x0070d000010e7983 */ /* 0x001f220000300a00 */
[----:B------:R-:W-:Y:S02]  /*b8860*/  IMAD.MOV.U32 R12, RZ, RZ, R24 ;  /* 0x000000ffff0c7224 */ /* 0x000fe400078e0018 */
[----:B------:R-:W-:Y:S02]  /*b8870*/  IMAD.MOV.U32 R9, RZ, RZ, R25 ;  /* 0x000000ffff097224 */ /* 0x000fe400078e0019 */
[----:B------:R-:W-:Y:S02]  /*b8880*/  IMAD.MOV.U32 R8, RZ, RZ, R26 ;  /* 0x000000ffff087224 */ /* 0x000fe400078e001a */
[----:B------:R-:W-:-:S02]  /*b8890*/  IMAD.MOV.U32 R3, RZ, RZ, R27 ;  /* 0x000000ffff037224 */ /* 0x000fc400078e001b */
[----:B------:R-:W2:Y:S01]  /*b88a0*/  LDL.LU.64 R26, [R1+0x70c8] ;  /* 0x0070c800011a7983 */ /* 0x000ea20000300a00 */
[----:B------:R0:W-:Y:S02]  /*b88b0*/  STL.64 [R1+0x7018], R18 ;  /* 0x0070181201007387 */ /* 0x0001e40000100a00 */
[----:B------:R-:W-:Y:S02]  /*b88c0*/  IMAD.MOV.U32 R16, RZ, RZ, R12 ;  /* 0x000000ffff107224 */ /* 0x000fe400078e000c */
[----:B------:R-:W-:Y:S01]  /*b88d0*/  IMAD.MOV.U32 R17, RZ, RZ, R9 ;  /* 0x000000ffff117224 */ /* 0x000fe200078e0009 */
[----:B------:R-:W2:Y:S01]  /*b88e0*/  LDL.LU.64 R12, [R1+0x670] ;  /* 0x00067000010c7983 */ /* 0x000ea20000300a00 */
[----:B0-----:R-:W-:Y:S02]  /*b88f0*/  IMAD.MOV.U32 R18, RZ, RZ, R8 ;  /* 0x000000ffff127224 */ /* 0x001fe400078e0008 */
[----:B------:R-:W-:-:S07]  /*b8900*/  IMAD.MOV.U32 R19, RZ, RZ, R3 ;  /* 0x000000ffff137224 */ /* 0x000fce00078e0003 */
[----:B----4-:R-:W-:Y:S01]  /*b8910*/  HMMA.16816.F32 R4, R16, R14, R4 ;  /* 0x0000000e1004723c */ /* 0x010fe20000001804 */
[----:B------:R-:W2:Y:S11]  /*b8920*/  LDL.LU.64 R14, [R1+0x678] ;  /* 0x00067800010e7983 */ /* 0x000eb60000300a00 */
[----:B------:R-:W-:Y:S11]  /*b8930*/  @!UPT UIADD3 URZ, URZ, URZ, URZ ;  /* 0x0000003f3f3ff290 */ /* 0x000ff6000fffe03f */
[----:B------:R0:W-:Y:S01]  /*b8940*/  STL.64 [R1+0x980], R4 ;  /* 0x0009800401007387 */ /* 0x0001e20000100a00 */
[----:B------:R1:W-:Y:S03]  /*b8950*/  STL.64 [R1+0x988], R6 ;  /* 0x0009880601007387 */ /* 0x0003e60000100a00 */
[----:B0-----:R-:W4:Y:S01]  /*b8960*/  LDL.LU R4, [R1+0x9c0] ;  /* 0x0009c00001047983 */ /* 0x001f220000300800 */
[----:B------:R-:W4:Y:S02]  /*b8970*/  LDL.LU R5, [R1+0x9c4] ;  /* 0x0009c40001057983 */ /* 0x000f240000300800 */
[----:B-1----:R-:W2:Y:S02]  /*b8980*/  LDL.LU R6, [R1+0x9c8] ;  /* 0x0009c80001067983 */ /* 0x002ea40000300800 */
[----:B------:R-:W2:Y:S02]  /*b8990*/  LDL.LU R7, [R1+0x9cc] ;  /* 0x0009cc0001077983 */ /* 0x000ea40000300800 */
[----:B--2---:R0:W-:Y:S01]  /*b89a0*/  STL.64 [R1+0x7088], R6 ;  /* 0x0070880601007387 */ /* 0x0041e20000100a00 */
[----:B----4-:R1:W-:Y:S02]  /*b89b0*/  STL.64 [R1+0x7080], R4 ;  /* 0x0070800401007387 */ /* 0x0103e40000100a00 */
[----:B0-----:R-:W-:-:S02]  /*b89c0*/  IMAD.MOV.U32 R6, RZ, RZ, R2 ;  /* 0x000000ffff067224 */ /* 0x001fc400078e0002 */
[----:B------:R-:W-:-:S05]  /*b89d0*/  IMAD.MOV.U32 R7, RZ, RZ, R0 ;  /* 0x000000ffff077224 */ /* 0x000fca00078e0000 */
[----:B------:R0:W-:Y:S01]  /*b89e0*/  STL.64 [R1+0x7098], R6 ;  /* 0x0070980601007387 */ /* 0x0001e20000100a00 */
[----:B-1----:R-:W3:Y:S02]  /*b89f0*/  LDL.LU R4, [R1+0x2a0] ;  /* 0x0002a00001047983 */ /* 0x002ee40000300800 */
[----:B------:R-:W3:Y:S01]  /*b8a00*/  LDL.LU R5, [R1+0x2a4] ;  /* 0x0002a40001057983 */ /* 0x000ee20000300800 */
[----:B0-----:R-:W3:Y:S01]  /*b8a10*/  LDL.LU R6, [R1+0x2a8] ;  /* 0x0002a80001067983 */ /* 0x001ee20000300800 */
[----:B------:R-:W3:Y:S02]  /*b8a20*/  LDL.LU R7, [R1+0x2ac] ;  /* 0x0002ac0001077983 */ /* 0x000ee40000300800 */
[----:B---3--:R-:W-:Y:S07]  /*b8a30*/  HMMA.16816.F32 R4, R16, R22, R4 ;  /* 0x000000161004723c */ /* 0x008fee0000001804 */
[----:B------:R-:W-:-:S02]  /*b8a40*/  IMAD.MOV.U32 R17, RZ, RZ, R22 ;  /* 0x000000ffff117224 */ /* 0x000fc400078e0016 */
[----:B------:R-:W-:Y:S11]  /*b8a50*/  IMAD.MOV.U32 R16, RZ, RZ, R23 ;  /* 0x000000ffff107224 */ /* 0x000ff600078e0017 */
[----:B------:R-:W-:Y:S03]  /*b8a60*/  @!UPT UIADD3 URZ, URZ, URZ, URZ ;  /* 0x0000003f3f3ff290 */ /* 0x000fe6000fffe03f */
[----:B------:R-:W-:Y:S01]  /*b8a70*/  STL.64 [R1+0x970], R4 ;  /* 0x0009700401007387 */ /* 0x000fe20000100a00 */
[----:B------:R-:W-:Y:S02]  /*b8a80*/  STL.64 [R1+0x978], R6 ;  /* 0x0009780601007387 */ /* 0x000fe40000100a00 */
[----:B------:R-:W2:Y:S02]  /*b8a90*/  LDL.LU R20, [R1+0x1e0] ;  /* 0x0001e00001147983 */ /* 0x000ea40000300800 */
[----:B------:R-:W2:Y:S01]  /*b8aa0*/  LDL.LU R21, [R1+0x1e4] ;  /* 0x0001e40001157983 */ /* 0x000ea20000300800 */
[----:B------:R-:W3:Y:S01]  /*b8ab0*/  LDL.LU R22, [R1+0x1e8] ;  /* 0x0001e80001167983 */ /* 0x000ee20000300800 */
[----:B------:R-:W3:Y:S03]  /*b8ac0*/  LDL.LU R23, [R1+0x1ec] ;  /* 0x0001ec0001177983 */ /* 0x000ee60000300800 */
[----:B---3--:R0:W-:Y:S01]  /*b8ad0*/  STL.64 [R1+0x70b0], R22 ;  /* 0x0070b01601007387 */ /* 0x0081e20000100a00 */
[----:B--2---:R1:W-:Y:S03]  /*b8ae0*/  STL.64 [R1+0x70a8], R20 ;  /* 0x0070a81401007387 */ /* 0x0043e60000100a00 */
[----:B0-----:R-:W2:Y:S04]  /*b8af0*/  LDL.64 R22, [R1+0x178] ;  /* 0x0001780001167983 */ /* 0x001ea80000100a00 */
[----:B--2---:R0:W-:Y:S01]  /*b8b00*/  STL.64 [R1+0x70c0], R22 ;  /* 0x0070c01601007387 */ /* 0x0041e20000100a00 */
[----:B-1----:R-:W2:Y:S02]  /*b8b10*/  LDL.LU R20, [R1+0x240] ;  /* 0x0002400001147983 */ /* 0x002ea40000300800 */
[----:B------:R-:W2:Y:S01]  /*b8b20*/  LDL.LU R21, [R1+0x244] ;  /* 0x0002440001157983 */ /* 0x000ea20000300800 */
[----:B0-----:R-:W2:Y:S01]  /*b8b30*/  LDL.LU R22, [R1+0x248] ;  /* 0x0002480001167983 */ /* 0x001ea20000300800 */
[----:B------:R-:W2:Y:S02]  /*b8b40*/  LDL.LU R23, [R1+0x24c] ;  /* 0x00024c0001177983 */ /* 0x000ea40000300800 */
[----:B------:R-:W3:Y:S02]  /*b8b50*/  LDL.64 R6, [R1+0x168] ;  /* 0x0001680001067983 */ /* 0x000ee40000100a00 */
[----:B---3--:R0:W-:Y:S01]  /*b8b60*/  STL.64 [R1+0x70b8], R6 ;  /* 0x0070b80601007387 */ /* 0x0081e20000100a00 */
[----:B------:R-:W3:Y:S02]  /*b8b70*/  LDL.LU R4, [R1+0x1f0] ;  /* 0x0001f00001047983 */ /* 0x000ee40000300800 */
[----:B------:R-:W3:Y:S01]  /*b8b80*/  LDL.LU R5, [R1+0x1f4] ;  /* 0x0001f40001057983 */ /* 0x000ee20000300800 */
[----:B0-----:R-:W3:Y:S01]  /*b8b90*/  LDL.LU R6, [R1+0x1f8] ;  /* 0x0001f80001067983 */ /* 0x001ee20000300800 */
[----:B------:R-:W3:Y:S02]  /*b8ba0*/  LDL.LU R7, [R1+0x1fc] ;  /* 0x0001fc0001077983 */ /* 0x000ee40000300800 */
[----:B------:R0:W-:Y:S02]  /*b8bb0*/  STL.64 [R1+0x7060], R16 ;  /* 0x0070601001007387 */ /* 0x0001e40000100a00 */
[----:B0-----:R-:W4:Y:S01]  /*b8bc0*/  LDL.LU R16, [R1+0x250] ;  /* 0x0002500001107983 */ /* 0x001f220000300800 */
[----:B------:R-:W4:Y:S02]  /*b8bd0*/  LDL.LU R17, [R1+0x254] ;  /* 0x0002540001117983 */ /* 0x000f240000300800 */
[----:B------:R-:W4:Y:S02]  /*b8be0*/  LDL.LU R18, [R1+0x258] ;  /* 0x0002580001127983 */ /* 0x000f240000300800 */
[----:B------:R-:W4:Y:S02]  /*b8bf0*/  LDL.LU R19, [R1+0x25c] ;  /* 0x00025c0001137983 */ /* 0x000f240000300800 */
[----:B----4-:R-:W-:Y:S11]  /*b8c00*/  HMMA.16816.F32 R16, R12, R10, R16 ;  /* 0x0000000a0c10723c */ /* 0x010ff60000001810 */
[----:B------:R-:W-:Y:S11]  /*b8c10*/  @!UPT UIADD3 URZ, URZ, URZ, URZ ;  /* 0x0000003f3f3ff290 */ /* 0x000ff6000fffe03f */
[----:B------:R-:W-:Y:S01]  /*b8c20*/  @!UPT UIADD3 URZ, URZ, URZ, URZ ;  /* 0x0000003f3f3ff290 */ /* 0x000fe2000fffe03f */
[----:B------:R-:W-:Y:S01]  /*b8c30*/  STL.64 [R1+0x960], R16 ;  /* 0x0009601001007387 */ /* 0x000fe20000100a00 */
[----:B------:R0:W-:Y:S03]  /*b8c40*/  STL.64 [R1+0x968], R18 ;  /* 0x0009681201007387 */ /* 0x0001e60000100a00 */
[----:B0-----:R-:W4:Y:S01]  /*b8c50*/  LDL.64 R18, [R1+0x138] ;  /* 0x0001380001127983 */ /* 0x001f220000100a00 */
[----:B------:R-:W-:Y:S02]  /*b8c60*/  IMAD.MOV.U32 R8, RZ, RZ, R12 ;  /* 0x000000ffff087224 */ /* 0x000fe400078e000c */
[----:B------:R-:W-:Y:S02]  /*b8c70*/  IMAD.MOV.U32 R3, RZ, RZ, R13 ;  /* 0x000000ffff037224 */ /* 0x000fe400078e000d */
[----:B------:R-:W-:Y:S02]  /*b8c80*/  IMAD.MOV.U32 R2, RZ, RZ, R14 ;  /* 0x000000ffff027224 */ /* 0x000fe400078e000e */
[----:B------:R-:W-:Y:S01]  /*b8c90*/  IMAD.MOV.U32 R0, RZ, RZ, R15 ;  /* 0x000000ffff007224 */ /* 0x000fe200078e000f */
[----:B----4-:R0:W-:Y:S01]  /*b8ca0*/  STL.64 [R1+0x7090], R18 ;  /* 0x0070901201007387 */ /* 0x0101e20000100a00 */
[----:B------:R-:W4:Y:S02]  /*b8cb0*/  LDL.LU R16, [R1+0x2e0] ;  /* 0x0002e00001107983 */ /* 0x000f240000300800 */
[----:B------:R-:W4:Y:S01]  /*b8cc0*/  LDL.LU R17, [R1+0x2e4] ;  /* 0x0002e40001117983 */ /* 0x000f220000300800 */
[----:B0-----:R-:W4:Y:S01]  /*b8cd0*/  LDL.LU R18, [R1+0x2e8] ;  /* 0x0002e80001127983 */ /* 0x001f220000300800 */
[----:B------:R-:W4:Y:S02]  /*b8ce0*/  LDL.LU R19, [R1+0x2ec] ;  /* 0x0002ec0001137983 */ /* 0x000f240000300800 */
[----:B------:R-:W2:Y:S02]  /*b8cf0*/  LDL.LU R12, [R1+0xa90] ;  /* 0x000a9000010c7983 */ /* 0x000ea40000300800 */
[----:B------:R-:W2:Y:S01]  /*b8d00*/  LDL.LU R13, [R1+0xa94] ;  /* 0x000a9400010d7983 */ /* 0x000ea20000300800 */
[----:B------:R-:W2:Y:S01]  /*b8d10*/  LDL.LU R14, [R1+0xa98] ;  /* 0x000a9800010e7983 */ /* 0x000ea20000300800 */
[----:B------:R-:W2:Y:S02]  /*b8d20*/  LDL.LU R15, [R1+0xa9c] ;  /* 0x000a9c00010f7983 */ /* 0x000ea40000300800 */
[----:B------:R-:W-:Y:S01]  /*b8d30*/  IMAD.MOV.U32 R9, RZ, RZ, R3 ;  /* 0x000000ffff097224 */ /* 0x000fe200078e0003 */
[----:B--2---:R-:W-:Y:S01]  /*b8d40*/  STL.64 [R1+0x7070], R14 ;  /* 0x0070700e01007387 */ /* 0x004fe20000100a00 */
[----:B------:R0:W-:Y:S03]  /*b8d50*/  STL.64 [R1+0x7068], R12 ;  /* 0x0070680c01007387 */ /* 0x0001e60000100a00 */
[----:B0-----:R-:W2:Y:S01]  /*b8d60*/  LDL.LU R12, [R1+0xa40] ;  /* 0x000a4000010c7983 */ /* 0x001ea20000300800 */
[----:B------:R-:W2:Y:S02]  /*b8d70*/  LDL.LU R13, [R1+0xa44] ;  /* 0x000a4400010d7983 */ /* 0x000ea40000300800 */
[----:B------:R-:W2:Y:S02]  /*b8d80*/  LDL.LU R14, [R1+0xa48] ;  /* 0x000a4800010e7983 */ /* 0x000ea40000300800 */
[----:B------:R-:W2:Y:S01]  /*b8d90*/  LDL.LU R15, [R1+0xa4c] ;  /* 0x000a4c00010f7983 */ /* 0x000ea20000300800 */
[----:B------:R0:W-:Y:S02]  /*b8da0*/  STL.64 [R1+0x6fc8], R10 ;  /* 0x006fc80a01007387 */ /* 0x0001e40000100a00 */
[----:B0-----:R-:W-:-:S02]  /*b8db0*/  IMAD.MOV.U32 R10, RZ, RZ, R2 ;  /* 0x000000ffff0a7224 */ /* 0x001fc400078e0002 */
[----:B------:R-:W-:-:S07]  /*b8dc0*/  IMAD.MOV.U32 R11, RZ, RZ, R0 ;  /* 0x000000ffff0b7224 */ /* 0x000fce00078e0000 */
[C---:B------:R-:W-:Y:S11]  /*b8dd0*/  HMMA.16816.F32 R20, R8.reuse, R26, R20 ;  /* 0x0000001a0814723c */ /* 0x040ff60000001814 */
[----:B------:R-:W-:Y:S11]  /*b8de0*/  @!UPT UIADD3 URZ, URZ, URZ, URZ ;  /* 0x0000003f3f3ff290 */ /* 0x000ff6000fffe03f */
[----:B------:R-:W-:Y:S01]  /*b8df0*/  @!UPT UIADD3 URZ, URZ, URZ, URZ ;  /* 0x0000003f3f3ff290 */ /* 0x000fe2000fffe03f */
[----:B------:R-:W-:Y:S01]  /*b8e00*/  STL.64 [R1+0x950], R20 ;  /* 0x0009501401007387 */ /* 0x000fe20000100a00 */
[----:B------:R0:W-:Y:S03]  /*b8e10*/  STL.64 [R1+0x958], R22 ;  /* 0x0009581601007387 */ /* 0x0001e60000100a00 */
[----:B0-----:R-:W3:Y:S01]  /*b8e20*/  LDL.LU.64 R22, [R1+0x70c0] ;  /* 0x0070c00001167983 */ /* 0x001ee20000300a00 */
[----:B------:R0:W-:Y:S03]  /*b8e30*/  STL.64 [R1+0x6fb0], R26 ;  /* 0x006fb01a01007387 */ /* 0x0001e60000100a00 */
[----:B0-----:R-:W2:Y:S01]  /*b8e40*/  LDL.64 R26, [R1+0x148] ;  /* 0x00014800011a7983 */ /* 0x001ea20000100a00 */
        /* <DEDUP_REMOVED lines=20> */
[----:B------:R-:W4:Y:S11]  /*b8f90*/  LDL.LU.64 R18, [R1+0x7090] ;  /* 0x0070900001127983 */ /* 0x000f360000300a00 */
        /* <DEDUP_REMOVED lines=13> */
[----:B--2---:R0:W-:Y:S04]  /*b9070*/  STL.64 [R1+0x7048], R6 ;  /* 0x0070480601007387 */ /* 0x0041e80000100a00 */
[----:B------:R-:W-:Y:S01]  /*b9080*/  STL.64 [R1+0x7040], R4 ;  /* 0x0070400401007387 */ /* 0x000fe20000100a00 */
[----:B0-----:R-:W2:Y:S01]  /*b9090*/  LDL.64 R6, [R1+0x128] ;  /* 0x0001280001067983 */ /* 0x001ea20000100a00 */
[----:B------:R-:W2:Y:S02]  /*b90a0*/  LDL.LU.64 R24, [R1+0x520] ;  /* 0x0005200001187983 */ /* 0x000ea40000300a00 */
[----:B------:R-:W2:Y:S01]  /*b90b0*/  LDL.LU.64 R26, [R1+0x528] ;  /* 0x00052800011a7983 */ /* 0x000ea20000300a00 */
[----:B----4-:R-:W-:Y:S01]  /*b90c0*/  HMMA.16816.F32 R12, R8, R18, R12 ;  /* 0x00000012080c723c */ /* 0x010fe2000000180c */
        /* <DEDUP_REMOVED lines=9> */
[----:B0-----:R-:W3:Y:S01]  /*b9160*/  LDL.LU.64 R14, [R1+0x7070] ;  /* 0x00707000010e7983 */ /* 0x001ee20000300a00 */
[----:B------:R-:W3:Y:S02]  /*b9170*/  LDL.LU.64 R12, [R1+0x7068] ;  /* 0x00706800010c7983 */ /* 0x000ee40000300a00 */
[----:B------:R-:W4:Y:S02]  /*b9180*/  LDL.LU.64 R16, [R1+0x7060] ;  /* 0x0070600001107983 */ /* 0x000f240000300a00 */
[----:B------:R-:W-:Y:S02]  /*b9190*/  IMAD.MOV.U32 R29, RZ, RZ, R18 ;  /* 0x000000ffff1d7224 */ /* 0x000fe400078e0012 */
[----:B------:R-:W-:-:S02]  /*b91a0*/  IMAD.MOV.U32 R28, RZ, RZ, R19 ;  /* 0x000000ffff1c7224 */ /* 0x000fc400078e0013 */
[----:B------:R-:W-:Y:S02]  /*b91b0*/  IMAD.MOV.U32 R3, RZ, RZ, R6 ;  /* 0x000000ffff037224 */ /* 0x000fe400078e0006 */
[----:B------:R-:W-:Y:S01]  /*b91c0*/  IMAD.MOV.U32 R0, RZ, RZ, R7 ;  /* 0x000000ffff007224 */ /* 0x000fe200078e0007 */
[C---:B--2---:R-:W-:Y:S11]  /*b91d0*/  HMMA.16816.F32 R24, R8.reuse, R6, R24 ;  /* 0x000000060818723c */ /* 0x044ff60000001818 */
[----:B------:R-:W-:Y:S11]  /*b91e0*/  @!UPT UIADD3 URZ, URZ, URZ, URZ ;  /* 0x0000003f3f3ff290 */ /* 0x000ff6000fffe03f */
[----:B------:R-:W-:Y:S01]  /*b91f0*/  @!UPT UIADD3 URZ, URZ, URZ, URZ ;  /* 0x0000003f3f3ff290 */ /* 0x000fe2000fffe03f */
[----:B------:R-:W-:Y:S01]  /*b9200*/  STL.64 [R1+0x8f0], R24 ;  /* 0x0008f01801007387 */ /* 0x000fe20000100a00 */
[----:B------:R4:W-:Y:S02]  /*b9210*/  STL.64 [R1+0x8f8], R26 ;  /* 0x0008f81a01007387 */ /* 0x0009e40000100a00 */
[----:B----4-:R-:W-:Y:S02]  /*b9220*/  IMAD.MOV.U32 R26, RZ, RZ, R17 ;  /* 0x000000ffff1a7224 */ /* 0x010fe400078e0011 */
[----:B------:R-:W-:Y:S02]  /*b9230*/  IMAD.MOV.U32 R27, RZ, RZ, R16 ;  /* 0x000000ffff1b7224 */ /* 0x000fe400078e0010 */
[C---:B---3--:R-:W-:Y:S03]  /*b9240*/  HMMA.16816.F32 R16, R8.reuse, R22, R12 ;  /* 0x000000160810723c */ /* 0x048fe6000000180c */
[----:B------:R-:W-:Y:S01]  /*b9250*/  STL.64 [R1+0x6ff0], R26 ;  /* 0x006ff01a01007387 */ /* 0x000fe20000100a00 */
[----:B------:R-:W2:Y:S02]  /*b9260*/  LDL.64 R6, [R1+0x108] ;  /* 0x0001080001067983 */ /* 0x000ea40000100a00 */
[----:B------:R-:W3:Y:S11]  /*b9270*/  LDL.LU R12, [R1+0xb30] ;  /* 0x000b3000010c7983 */ /* 0x000ef60000300800 */
[----:B------:R-:W-:Y:S06]  /*b9280*/  @!UPT UIADD3 URZ, URZ, URZ, URZ ;  /* 0x0000003f3f3ff290 */ /* 0x000fec000fffe03f */
[----:B------:R-:W-:Y:S01]  /*b9290*/  STL.64 [R1+0x8e0], R16 ;  /* 0x0008e01001007387 */ /* 0x000fe20000100a00 */
[----:B------:R-:W-:Y:S02]  /*b92a0*/  STL.64 [R1+0x8e8], R18 ;  /* 0x0008e81201007387 */ /* 0x000fe40000100a00 */
        /* <DEDUP_REMOVED lines=8> */
[----:B------:R-:W4:Y:S01]  /*b9330*/  LDL.LU R15, [R1+0xb2c] ;  /* 0x000b2c00010f7983 */ /* 0x000f220000300800 */
[----:B------:R-:W2:Y:S01]  /*b9340*/  LDL.LU R16, [R1+0xb10] ;  /* 0x000b100001107983 */ /* 0x000ea20000300800 */
[----:B------:R-:W2:Y:S02]  /*b9350*/  LDL.LU R17, [R1+0xb14] ;  /* 0x000b140001117983 */ /* 0x000ea40000300800 */
[----:B------:R-:W2:Y:S02]  /*b9360*/  LDL.LU R18, [R1+0xb18] ;  /* 0x000b180001127983 */ /* 0x000ea40000300800 */
[----:B------:R-:W2:Y:S02]  /*b9370*/  LDL.LU R19, [R1+0xb1c] ;  /* 0x000b1c0001137983 */ /* 0x000ea40000300800 */
[----:B--2---:R0:W-:Y:S01]  /*b9380*/  STL.64 [R1+0x7028], R18 ;  /* 0x0070281201007387 */ /* 0x0041e20000100a00 */
[----:B------:R1:W-:Y:S03]  /*b9390*/  STL.64 [R1+0x7020], R16 ;  /* 0x0070201001007387 */ /* 0x0003e60000100a00 */
[----:B0-----:R-:W2:Y:S04]  /*b93a0*/  LDL.64 R18, [R1+0xe8] ;  /* 0x0000e80001127983 */ /* 0x001ea80000100a00 */
[----:B--2---:R0:W-:Y:S01]  /*b93b0*/  STL.64 [R1+0x7038], R18 ;  /* 0x0070381201007387 */ /* 0x0041e20000100a00 */
[----:B-1----:R-:W2:Y:S02]  /*b93c0*/  LDL.LU R16, [R1+0xad0] ;  /* 0x000ad00001107983 */ /* 0x002ea40000300800 */
        /* <DEDUP_REMOVED lines=9> */
[----:B----4-:R0:W-:Y:S01]  /*b9460*/  STL.64 [R1+0x7010], R14 ;  /* 0x0070100e01007387 */ /* 0x0101e20000100a00 */
[----:B---3--:R1:W-:Y:S03]  /*b9470*/  STL.64 [R1+0x7008], R12 ;  /* 0x0070080c01007387 */ /* 0x0083e60000100a00 */
[----:B0-----:R-:W3:Y:S01]  /*b9480*/  LDL.64 R14, [R1+0xd8] ;  /* 0x0000d800010e7983 */ /* 0x001ee20000100a00 */
[----:B--2---:R-:W-:Y:S03]  /*b9490*/  HMMA.16816.F32 R16, R8, R6, R16 ;  /* 0x000000060810723c */ /* 0x004fe60000001810 */
[----:B---3--:R0:W-:Y:S01]  /*b94a0*/  STL.64 [R1+0x7030], R14 ;  /* 0x0070300e01007387 */ /* 0x0081e20000100a00 */
[----:B-1----:R-:W2:Y:S02]  /*b94b0*/  LDL.LU R12, [R1+0xaf0] ;  /* 0x000af000010c7983 */ /* 0x002ea40000300800 */
[----:B------:R-:W2:Y:S01]  /*b94c0*/  LDL.LU R13, [R1+0xaf4] ;  /* 0x000af400010d7983 */ /* 0x000ea20000300800 */
[----:B0-----:R-:W2:Y:S01]  /*b94d0*/  LDL.LU R14, [R1+0xaf8] ;  /* 0x000af800010e7983 */ /* 0x001ea20000300800 */
[----:B------:R-:W2:Y:S02]  /*b94e0*/  LDL.LU R15, [R1+0xafc] ;  /* 0x000afc00010f7983 */ /* 0x000ea40000300800 */
[----:B------:R-:W3:Y:S02]  /*b94f0*/  LDL.64 R26, [R1+0xb8] ;  /* 0x0000b800011a7983 */ /* 0x000ee40000100a00 */
[----:B------:R0:W-:Y:S11]  /*b9500*/  STL.64 [R1+0x6f10], R22 ;  /* 0x006f101601007387 */ /* 0x0001f60000100a00 */
[----:B------:R-:W-:Y:S01]  /*b9510*/  STL.64 [R1+0x8d0], R16 ;  /* 0x0008d01001007387 */ /* 0x000fe20000100a00 */
[----:B------:R1:W-:Y:S02]  /*b9520*/  STL.64 [R1+0x8d8], R18 ;  /* 0x0008d81201007387 */ /* 0x0003e40000100a00 */
[----:B0-----:R-:W-:-:S02]  /*b9530*/  IMAD.MOV.U32 R23, RZ, RZ, R6 ;  /* 0x000000ffff177224 */ /* 0x001fc400078e0006 */
[----:B------:R-:W-:Y:S01]  /*b9540*/  IMAD.MOV.U32 R22, RZ, RZ, R7 ;  /* 0x000000ffff167224 */ /* 0x000fe200078e0007 */
[----:B-1----:R-:W4:Y:S01]  /*b9550*/  LDL.LU.64 R18, [R1+0x7058] ;  /* 0x0070580001127983 */ /* 0x002f220000300a00 */
[----:B------:R-:W4:Y:S02]  /*b9560*/  LDL.LU.64 R16, [R1+0x7050] ;  /* 0x0070500001107983 */ /* 0x000f240000300a00 */
[----:B------:R-:W4:Y:S02]  /*b9570*/  LDL.LU.64 R6, [R1+0x7048] ;  /* 0x0070480001067983 */ /* 0x000f240000300a00 */
[----:B------:R-:W2:Y:S01]  /*b9580*/  LDL.LU.64 R4, [R1+0x7040] ;  /* 0x0070400001047983 */ /* 0x000ea20000300a00 */
        /* <DEDUP_REMOVED lines=12> */
[C---:B----4-:R-:W-:Y:S01]  /*b9650*/  HMMA.16816.F32 R16, R8.reuse, R6, R16 ;  /* 0x000000060810723c */ /* 0x050fe20000001810 */
        /* <DEDUP_REMOVED lines=28> */
[----:B------:R-:W4:Y:S02]  /*b9820*/  LDL.LU.64 R14, [R1+0x7010] ;  /* 0x00701000010e7983 */ /* 0x000f240000300a00 */
[----:B------:R-:W4:Y:S02]  /*b9830*/  LDL.LU.64 R12, [R1+0x7008] ;  /* 0x00700800010c7983 */ /* 0x000f240000300a00 */
[C---:B----4-:R-:W-:Y:S11]  /*b9840*/  HMMA.16816.F32 R12, R8.reuse, R18, R12 ;  /* 0x00000012080c723c */ /* 0x050ff6000000180c */
        /* <DEDUP_REMOVED lines=15> */
[----:B--2---:R-:W-:Y:S02]  /*b9940*/  HMMA.16816.F32 R8, R8, R26, R20 ;  /* 0x0000001a0808723c */ /* 0x004fe40000001814 */
[----:B------:R-:W2:Y:S01]  /*b9950*/  LDL.LU.64 R22, [R1+0x6fe8] ;  /* 0x006fe80001167983 */ /* 0x000ea20000300a00 */
[----:B------:R-:W2:Y:S02]  /*b9960*/  LDL.LU.64 R20, [R1+0x6fe0] ;  /* 0x006fe00001147983 */ /* 0x000ea40000300a00 */
[----:B------:R-:W3:Y:S02]  /*b9970*/  LDL.LU.64 R26, [R1+0x6fd8] ;  /* 0x006fd800011a7983 */ /* 0x000ee40000300a00 */
[----:B------:R-:W2:Y:S11]  /*b9980*/  LDL.LU.64 R24, [R1+0x6fd0] ;  /* 0x006fd00001187983 */ /* 0x000eb60000300a00 */
[----:B------:R-:W-:Y:S05]  /*b9990*/  @!UPT UIADD3 URZ, URZ, URZ, URZ ;  /* 0x0000003f3f3ff290 */ /* 0x000fea000fffe03f */
[----:B------:R-:W-:Y:S01]  /*b99a0*/  STL.64 [R1+0x870], R8 ;  /* 0x0008700801007387 */ /* 0x000fe20000100a00 */
[----:B------:R0:W-:Y:S03]  /*b99b0*/  STL.64 [R1+0x878], R10 ;  /* 0x0008780a01007387 */ /* 0x0001e60000100a00 */
[----:B0-----:R-:W2:Y:S01]  /*b99c0*/  LDL.LU.64 R10, [R1+0x6fc8] ;  /* 0x006fc800010a7983 */ /* 0x001ea20000300a00 */
[----:B---3--:R-:W-:Y:S02]  /*b99d0*/  IMAD.MOV.U32 R15, RZ, RZ, R26 ;  /* 0x000000ffff0f7224 */ /* 0x008fe400078e001a */
[----:B------:R-:W-:Y:S01]  /*b99e0*/  IMAD.MOV.U32 R14, RZ, RZ, R27 ;  /* 0x000000ffff0e7224 */ /* 0x000fe200078e001b */
[----:B--2---:R-:W-:Y:S11]  /*b99f0*/  HMMA.16816.F32 R20, R24, R10, R20 ;  /* 0x0000000a1814723c */ /* 0x004ff60000001814 */
[----:B------:R-:W-:Y:S11]  /*b9a00*/  @!UPT UIADD3 URZ, URZ, URZ, URZ ;  /* 0x0000003f3f3ff290 */ /* 0x000ff6000fffe03f */
[----:B------:R-:W-:Y:S01]  /*b9a10*/  @!UPT UIADD3 URZ, URZ, URZ, URZ ;  /* 0x0000003f3f3ff290 */ /* 0x000fe2000fffe03f */
[----:B------:R-:W-:Y:S01]  /*b9a20*/  STL.64 [R1+0x860], R20 ;  /* 0x0008601401007387 */ /* 0x000fe20000100a00 */
[----:B------:R0:W-:Y:S03]  /*b9a30*/  STL.64 [R1+0x868], R22 ;  /* 0x0008681601007387 */ /* 0x0001e60000100a00 */
[----:B0-----:R-:W2:Y:S01]  /*b9a40*/  LDL.LU.64 R22, [R1+0x6fc0] ;  /* 0x006fc00001167983 */ /* 0x001ea20000300a00 */
[----:B------:R-:W2:Y:S02]  /*b9a50*/  LDL.LU.64 R20, [R1+0x6fb8] ;  /* 0x006fb80001147983 */ /* 0x000ea40000300a00 */
[----:B------:R-:W2:Y:S02]  /*b9a60*/  LDL.LU.64 R26, [R1+0x6fb0] ;  /* 0x006fb000011a7983 */ /* 0x000ea40000300a00 */
[----:B------:R0:W-:Y:S02]  /*b9a70*/  STL.64 [R1+0x6e78], R10 ;  /* 0x006e780a01007387 */ /* 0x0001e40000100a00 */
[----:B------:R-:W-:-:S02]  /*b9a80*/  IMAD.MOV.U32 R8, RZ, RZ, R24 ;  /* 0x000000ffff087224 */ /* 0x000fc400078e0018 */
[----:B------:R-:W-:Y:S02]  /*b9a90*/  IMAD.MOV.U32 R9, RZ, RZ, R25 ;  /* 0x000000ffff097224 */ /* 0x000fe400078e0019 */
[----:B0-----:R-:W-:Y:S02]  /*b9aa0*/  IMAD.MOV.U32 R10, RZ, RZ, R15 ;  /* 0x000000ffff0a7224 */ /* 0x001fe400078e000f */
[----:B------:R-:W-:-:S07]  /*b9ab0*/  IMAD.MOV.U32 R11, RZ, RZ, R14 ;  /* 0x000000ffff0b7224 */ /* 0x000fce00078e000e */
        /* <DEDUP_REMOVED lines=8> */
[----:B------:R-:W4:Y:S01]  /*b9b40*/  LDL.LU R24, [R1+0x530] ;  /* 0x0005300001187983 */ /* 0x000f220000300800 */
[----:B------:R-:W4:Y:S04]  /*b9b50*/  LDL.LU R25, [R1+0x534] ;  /* 0x0005340001197983 */ /* 0x000f280000300800 */
[----:B0-----:R-:W2:Y:S01]  /*b9b60*/  LDL.LU R26, [R1+0x538] ;  /* 0x00053800011a7983 */ /* 0x001ea20000300800 */
[----:B------:R-:W2:Y:S03]  /*b9b70*/  LDL.LU R27, [R1+0x53c] ;  /* 0x00053c00011b7983 */ /* 0x000ea60000300800 */
[----:B--2---:R0:W-:Y:S01]  /*b9b80*/  STL.64 [R1+0x6e90], R26 ;  /* 0x006e901a01007387 */ /* 0x0041e20000100a00 */
[----:B----4-:R1:W-:Y:S02]  /*b9b90*/  STL.64 [R1+0x6e88], R24 ;  /* 0x006e881801007387 */ /* 0x0103e40000100a00 */
[----:B0-----:R-:W-:-:S02]  /*b9ba0*/  IMAD.MOV.U32 R26, RZ, RZ, R13 ;  /* 0x000000ffff1a7224 */ /* 0x001fc400078e000d */
[----:B------:R-:W-:-:S05]  /*b9bb0*/  IMAD.MOV.U32 R27, RZ, RZ, R12 ;  /* 0x000000ffff1b7224 */ /* 0x000fca00078e000c */
[----:B------:R0:W-:Y:S01]  /*b9bc0*/  STL.64 [R1+0x6ea8], R26 ;  /* 0x006ea81a01007387 */ /* 0x0001e20000100a00 */
[----:B------:R-:W2:Y:S02]  /*b9bd0*/  LDL.LU R12, [R1+0x280] ;  /* 0x00028000010c7983 */ /* 0x000ea40000300800 */
[----:B------:R-:W2:Y:S02]  /*b9be0*/  LDL.LU R13, [R1+0x284] ;  /* 0x00028400010d7983 */ /* 0x000ea40000300800 */
[----:B------:R-:W4:Y:S01]  /*b9bf0*/  LDL.LU R14, [R1+0x288] ;  /* 0x00028800010e7983 */ /* 0x000f220000300800 */
[----:B------:R-:W4:Y:S01]  /*b9c00*/  LDL.LU R15, [R1+0x28c] ;  /* 0x00028c00010f7983 */ /* 0x000f220000300800 */
[----:B-1----:R-:W2:Y:S02]  /*b9c10*/  LDL.LU R24, [R1+0xe30] ;  /* 0x000e300001187983 */ /* 0x002ea40000300800 */
[----:B------:R-:W2:Y:S01]  /*b9c20*/  LDL.LU R25, [R1+0xe34] ;  /* 0x000e340001197983 */ /* 0x000ea20000300800 */
[----:B0-----:R-:W2:Y:S01]  /*b9c30*/  LDL.LU R26, [R1+0xe38] ;  /* 0x000e3800011a7983 */ /* 0x001ea20000300800 */
[----:B------:R-:W2:Y:S02]  /*b9c40*/  LDL.LU R27, [R1+0xe3c] ;  /* 0x000e3c00011b7983 */ /* 0x000ea40000300800 */
[----:B------:R-:W-:-:S02]  /*b9c50*/  IMAD.MOV.U32 R18, RZ, RZ, R17 ;  /* 0x000000ffff127224 */ /* 0x000fc400078e0011 */
[----:B------:R-:W-:Y:S01]  /*b9c60*/  IMAD.MOV.U32 R19, RZ, RZ, R16 ;  /* 0x000000ffff137224 */ /* 0x000fe200078e0010 */
[----:B--2---:R-:W-:Y:S01]  /*b9c70*/  STL.64 [R1+0x6ec0], R26 ;  /* 0x006ec01a01007387 */ /* 0x004fe20000100a00 */
[----:B------:R-:W-:Y:S03]  /*b9c80*/  STL.64 [R1+0x6eb8], R24 ;  /* 0x006eb81801007387 */ /* 0x000fe60000100a00 */
        /* <DEDUP_REMOVED lines=8> */
[----:B------:R-:W2:Y:S02]  /*b9d10*/  LDL.LU R16, [R1+0xd20] ;  /* 0x000d200001107983 */ /* 0x000ea40000300800 */
[----:B------:R-:W2:Y:S01]  /*b9d20*/  LDL.LU R17, [R1+0xd24] ;  /* 0x000d240001117983 */ /* 0x000ea20000300800 */
[----:B0-----:R-:W2:Y:S01]  /*b9d30*/  LDL.LU R18, [R1+0xd28] ;  /* 0x000d280001127983 */ /* 0x001ea20000300800 */
[----:B------:R-:W2:Y:S03]  /*b9d40*/  LDL.LU R19, [R1+0xd2c] ;  /* 0x000d2c0001137983 */ /* 0x000ea60000300800 */
[----:B--2---:R0:W-:Y:S01]  /*b9d50*/  STL.64 [R1+0x6ef0], R18 ;  /* 0x006ef01201007387 */ /* 0x0041e20000100a00 */
[----:B------:R1:W-:Y:S02]  /*b9d60*/  STL.64 [R1+0x6ee8], R16 ;  /* 0x006ee81001007387 */ /* 0x0003e40000100a00 */
[----:B0-----:R-:W-:-:S02]  /*b9d70*/  IMAD.MOV.U32 R18, RZ, RZ, R23 ;  /* 0x000000ffff127224 */ /* 0x001fc400078e0017 */
[----:B------:R-:W-:-:S05]  /*b9d80*/  IMAD.MOV.U32 R19, RZ, RZ, R22 ;  /* 0x000000ffff137224 */ /* 0x000fca00078e0016 */
[----:B------:R0:W-:Y:S01]  /*b9d90*/  STL.64 [R1+0x6f08], R18 ;  /* 0x006f081201007387 */ /* 0x0001e20000100a00 */
[----:B-1----:R-:W2:Y:S02]  /*b9da0*/  LDL.LU R16, [R1+0xcb0] ;  /* 0x000cb00001107983 */ /* 0x002ea40000300800 */
        /* <DEDUP_REMOVED lines=17> */
[----:B------:R-:W-:Y:S03]  /*b9ec0*/  STL.64 [R1+0x6f30], R16 ;  /* 0x006f301001007387 */ /* 0x000fe60000100a00 */
[----:B------:R0:W-:Y:S02]  /*b9ed0*/  STL.64 [R1+0x6f40], R22 ;  /* 0x006f401601007387 */ /* 0x0001e40000100a00 */
[----:B0-----:R-:W-:Y:S02]  /*b9ee0*/  IMAD.MOV.U32 R22, RZ, RZ, R5 ;  /* 0x000000ffff167224 */ /* 0x001fe400078e0005 */
[----:B------:R-:W-:-:S05]  /*b9ef0*/  IMAD.MOV.U32 R23, RZ, RZ, R4 ;  /* 0x000000ffff177224 */ /* 0x000fca00078e0004 */
        /* <DEDUP_REMOVED lines=9> */
[----:B--2---:R3:W-:Y:S01]  /*b9f90*/  STL.64 [R1+0x6f70], R6 ;  /* 0x006f700601007387 */ /* 0x0047e20000100a00 */
[----:B------:R-:W-:Y:S02]  /*b9fa0*/  STL.64 [R1+0x6f68], R4 ;  /* 0x006f680401007387 */ /* 0x000fe40000100a00 */
[----:B---3--:R-:W-:-:S02]  /*b9fb0*/  IMAD.MOV.U32 R6, RZ, RZ, R21 ;  /* 0x000000ffff067224 */ /* 0x008fc400078e0015 */
[----:B------:R-:W-:-:S05]  /*b9fc0*/  IMAD.MOV.U32 R7, RZ, RZ, R20 ;  /* 0x000000ffff077224 */ /* 0x000fca00078e0014 */
[----:B------:R-:W-:Y:S01]  /*b9fd0*/  STL.64 [R1+0x6f80], R6 ;  /* 0x006f800601007387 */ /* 0x000fe20000100a00 */
[----:B------:R-:W2:Y:S03]  /*b9fe0*/  LDL.64 R22, [R1+0x158] ;  /* 0x0001580001167983 */ /* 0x000ea60000100a00 */
[----:B--2---:R0:W-:Y:S01]  /*b9ff0*/  STL.64 [R1+0x6f78], R22 ;  /* 0x006f781601007387 */ /* 0x0041e20000100a00 */
        /* <DEDUP_REMOVED lines=12> */
[----:B0-----:R-:W3:Y:S01]  /*ba0c0*/  LDL.LU R16, [R1+0xbb0] ;  /* 0x000bb00001107983 */ /* 0x001ee20000300800 */
        /* <DEDUP_REMOVED lines=22> */
[----:B------:R-:W2:Y:S01]  /*ba230*/  LDL.LU R15, [R1+0x3dc] ;  /* 0x0003dc00010f7983 */ /* 0x000ea20000300800 */
[C---:B------:R-:W-:Y:S01]  /*ba240*/  HMMA.16816.F32 R4, R8.reuse, R6, R20 ;  /* 0x000000060804723c */ /* 0x040fe20000001814 */
[----:B--2---:R-:W-:Y:S01]  /*ba250*/  STL.64 [R1+0x6ea0], R14 ;  /* 0x006ea00e01007387 */ /* 0x004fe20000100a00 */
[----:B----4-:R0:W-:Y:S03]  /*ba260*/  STL.64 [R1+0x6e98], R12 ;  /* 0x006e980c01007387 */ /* 0x0101e60000100a00 */
[----:B0-----:R-:W2:Y:S01]  /*ba270*/  LDL.LU R12, [R1+0xe80] ;  /* 0x000e8000010c7983 */ /* 0x001ea20000300800 */
[----:B------:R-:W2:Y:S02]  /*ba280*/  LDL.LU R13, [R1+0xe84] ;  /* 0x000e8400010d7983 */ /* 0x000ea40000300800 */
[----:B------:R-:W2:Y:S02]  /*ba290*/  LDL.LU R14, [R1+0xe88] ;  /* 0x000e8800010e7983 */ /* 0x000ea40000300800 */
[----:B------:R-:W2:Y:S01]  /*ba2a0*/  LDL.LU R15, [R1+0xe8c] ;  /* 0x000e8c00010f7983 */ /* 0x000ea20000300800 */
[----:B------:R-:W4:Y:S01]  /*ba2b0*/  LDL.LU.64 R22, [R1+0x6f90] ;  /* 0x006f900001167983 */ /* 0x000f220000300a00 */
[----:B------:R-:W4:Y:S11]  /*ba2c0*/  LDL.LU.64 R20, [R1+0x6f88] ;  /* 0x006f880001147983 */ /* 0x000f360000300a00 */
[----:B------:R-:W-:Y:S02]  /*ba2d0*/  STL.64 [R1+0x840], R4 ;  /* 0x0008400401007387 */ /* 0x000fe40000100a00 */
[----:B------:R0:W-:Y:S02]  /*ba2e0*/  STL.64 [R1+0x848], R6 ;  /* 0x0008480601007387 */ /* 0x0001e40000100a00 */
        /* <DEDUP_REMOVED lines=50> */
[----:B------:R-:W3:Y:S01]  /*ba610*/  LDL.LU.64 R26, [R1+0x6f00] ;  /* 0x006f0000011a7983 */ /* 0x000ee20000300a00 */
[----:B------:R-:W3:Y:S11]  /*ba620*/  LDL.LU.64 R24, [R1+0x6ef8] ;  /* 0x006ef80001187983 */ /* 0x000ef60000300a00 */
        /* <DEDUP_REMOVED lines=8> */
[----:B------:R-:W-:Y:S01]  /*ba6b0*/  STL.64 [R1+0x7c0], R16 ;  /* 0x0007c01001007387 */ /* 0x000fe20000100a00 */
        /* <DEDUP_REMOVED lines=23> */
[----:B------:R0:W-:Y:S03]  /*ba830*/  STL.64 [R1+0x6dd0], R18 ;  /* 0x006dd01201007387 */ /* 0x0001e60000100a00 */
        /* <DEDUP_REMOVED lines=9> */
[----:B---3--:R-:W-:Y:S01]  /*ba8d0*/  HMMA.16816.F32 R8, R8, R18, R24 ;  /* 0x000000120808723c */ /* 0x008fe20000001818 */
[----:B------:R-:W3:Y:S11]  /*ba8e0*/  LDL.LU.64 R26, [R1+0x6e80] ;  /* 0x006e8000011a7983 */ /* 0x000ef60000300a00 */
[----:B------:R-:W-:Y:S11]  /*ba8f0*/  @!UPT UIADD3 URZ, URZ, URZ, URZ ;  /* 0x0000003f3f3ff290 */ /* 0x000ff6000fffe03f */
[----:B------:R-:W-:Y:S01]  /*ba900*/  STL.64 [R1+0x770], R8 ;  /* 0x0007700801007387 */ /* 0x000fe20000100a00 */
[----:B------:R0:W-:Y:S03]  /*ba910*/  STL.64 [R1+0x778], R10 ;  /* 0x0007780a01007387 */ /* 0x0001e60000100a00 */
[----:B0-----:R-:W2:Y:S01]  /*ba920*/  LDL.LU.64 R10, [R1+0x6e78] ;  /* 0x006e7800010a7983 */ /* 0x001ea20000300a00 */
[----:B------:R-:W4:Y:S02]  /*ba930*/  LDL.LU R16, [R1+0xf90] ;  /* 0x000f900001107983 */ /* 0x000f240000300800 */
[----:B------:R-:W-:Y:S02]  /*ba940*/  IMAD.MOV.U32 R3, RZ, RZ, R18 ;  /* 0x000000ffff037224 */ /* 0x000fe400078e0012 */
[----:B------:R-:W-:Y:S01]  /*ba950*/  IMAD.MOV.U32 R2, RZ, RZ, R19 ;  /* 0x000000ffff027224 */ /* 0x000fe200078e0013 */
[----:B--2---:R-:W-:Y:S11]  /*ba960*/  HMMA.16816.F32 R20, R12, R10, R20 ;  /* 0x0000000a0c14723c */ /* 0x004ff60000001814 */
[----:B------:R-:W-:Y:S11]  /*ba970*/  @!UPT UIADD3 URZ, URZ, URZ, URZ ;  /* 0x0000003f3f3ff290 */ /* 0x000ff6000fffe03f */
[----:B------:R-:W-:Y:S01]  /*ba980*/  @!UPT UIADD3 URZ, URZ, URZ, URZ ;  /* 0x0000003f3f3ff290 */ /* 0x000fe2000fffe03f */
[----:B------:R0:W-:Y:S01]  /*ba990*/  STL.64 [R1+0x760], R20 ;  /* 0x0007601401007387 */ /* 0x0001e20000100a00 */
[----:B------:R1:W-:Y:S02]  /*ba9a0*/  STL.64 [R1+0x768], R22 ;  /* 0x0007681601007387 */ /* 0x0003e40000100a00 */
[----:B------:R-:W4:Y:S02]  /*ba9b0*/  LDL.LU R17, [R1+0xf94] ;  /* 0x000f940001117983 */ /* 0x000f240000300800 */
[----:B------:R-:W2:Y:S01]  /*ba9c0*/  LDL.LU R18, [R1+0xf98] ;  /* 0x000f980001127983 */ /* 0x000ea20000300800 */
[----:B------:R-:W2:Y:S04]  /*ba9d0*/  LDL.LU R19, [R1+0xf9c] ;  /* 0x000f9c0001137983 */ /* 0x000ea80000300800 */
[----:B0-----:R-:W2:Y:S01]  /*ba9e0*/  LDL.LU R20, [R1+0xf20] ;  /* 0x000f200001147983 */ /* 0x001ea20000300800 */
[----:B------:R-:W2:Y:S02]  /*ba9f0*/  LDL.LU R21, [R1+0xf24] ;  /* 0x000f240001157983 */ /* 0x000ea40000300800 */
[----:B-1----:R-:W2:Y:S02]  /*baa00*/  LDL.LU R22, [R1+0xf28] ;  /* 0x000f280001167983 */ /* 0x002ea40000300800 */
[----:B------:R-:W2:Y:S02]  /*baa10*/  LDL.LU R23, [R1+0xf2c] ;  /* 0x000f2c0001177983 */ /* 0x000ea40000300800 */
[----:B--2---:R0:W-:Y:S01]  /*baa20*/  STL.64 [R1+0x6e40], R22 ;  /* 0x006e401601007387 */ /* 0x0041e20000100a00 */
[----:B------:R-:W-:Y:S02]  /*baa30*/  STL.64 [R1+0x6e38], R20 ;  /* 0x006e381401007387 */ /* 0x000fe40000100a00 */
[----:B0-----:R-:W-:-:S02]  /*baa40*/  IMAD.MOV.U32 R23, RZ, RZ, R4 ;  /* 0x000000ffff177224 */ /* 0x001fc400078e0004 */
[----:B------:R-:W-:Y:S01]  /*baa50*/  IMAD.MOV.U32 R22, RZ, RZ, R5 ;  /* 0x000000ffff167224 */ /* 0x000fe200078e0005 */
        /* <DEDUP_REMOVED lines=8> */
[----:B-1----:R-:W3:Y:S02]  /*baae0*/  LDL.LU R4, [R1+0xee0] ;  /* 0x000ee00001047983 */ /* 0x002ee40000300800 */
[----:B------:R-:W3:Y:S01]  /*baaf0*/  LDL.LU R5, [R1+0xee4] ;  /* 0x000ee40001057983 */ /* 0x000ee20000300800 */
[----:B0-----:R-:W3:Y:S01]  /*bab00*/  LDL.LU R6, [R1+0xee8] ;  /* 0x000ee80001067983 */ /* 0x001ee20000300800 */
[----:B------:R-:W3:Y:S02]  /*bab10*/  LDL.LU R7, [R1+0xeec] ;  /* 0x000eec0001077983 */ /* 0x000ee40000300800 */
[----:B------:R0:W-:Y:S02]  /*bab20*/  STL.64 [R1+0x6e50], R22 ;  /* 0x006e501601007387 */ /* 0x0001e40000100a00 */
[----:B0-----:R-:W2:Y:S01]  /*bab30*/  LDL.64 R22, [R1+0x168] ;  /* 0x0001680001167983 */ /* 0x001ea20000100a00 */
[----:B------:R-:W-:Y:S02]  /*bab40*/  STL.64 [R1+0x6df8], R18 ;  /* 0x006df81201007387 */ /* 0x000fe40000100a00 */
[----:B----4-:R0:W-:Y:S02]  /*bab50*/  STL.64 [R1+0x6df0], R16 ;  /* 0x006df01001007387 */ /* 0x0101e40000100a00 */
[----:B0-----:R-:W4:Y:S01]  /*bab60*/  LDL.LU R16, [R1+0xf70] ;  /* 0x000f700001107983 */ /* 0x001f220000300800 */
[----:B------:R-:W4:Y:S02]  /*bab70*/  LDL.LU R17, [R1+0xf74] ;  /* 0x000f740001117983 */ /* 0x000f240000300800 */
[----:B------:R-:W2:Y:S02]  /*bab80*/  LDL.LU R18, [R1+0xf78] ;  /* 0x000f780001127983 */ /* 0x000ea40000300800 */
[----:B------:R-:W2:Y:S02]  /*bab90*/  LDL.LU R19, [R1+0xf7c] ;  /* 0x000f7c0001137983 */ /* 0x000ea40000300800 */
[----:B--2---:R0:W-:Y:S01]  /*baba0*/  STL.64 [R1+0x6e08], R18 ;  /* 0x006e081201007387 */ /* 0x0041e20000100a00 */
[----:B----4-:R-:W-:Y:S03]  /*babb0*/  STL.64 [R1+0x6e00], R16 ;  /* 0x006e001001007387 */ /* 0x010fe60000100a00 */
[----:B0-----:R-:W2:Y:S04]  /*babc0*/  LDL.64 R18, [R1+0x128] ;  /* 0x0001280001127983 */ /* 0x001ea80000100a00 */
[----:B--2---:R0:W-:Y:S04]  /*babd0*/  STL.64 [R1+0x6e18], R18 ;  /* 0x006e181201007387 */ /* 0x0041e80000100a00 */
[----:B0-----:R-:W2:Y:S01]  /*babe0*/  LDL.64 R18, [R1+0x138] ;  /* 0x0001380001127983 */ /* 0x001ea20000100a00 */
[C---:B---3--:R-:W-:Y:S03]  /*babf0*/  HMMA.16816.F32 R4, R12.reuse, R26, R4 ;  /* 0x0000001a0c04723c */ /* 0x048fe60000001804 */
[----:B--2---:R0:W-:Y:S04]  /*bac00*/  STL.64 [R1+0x6e28], R18 ;  /* 0x006e281201007387 */ /* 0x0041e80000100a00 */
[----:B0-----:R-:W2:Y:S04]  /*bac10*/  LDL.64 R18, [R1+0x148] ;  /* 0x0001480001127983 */ /* 0x001ea80000100a00 */
[----:B--2---:R0:W-:Y:S01]  /*bac20*/  STL.64 [R1+0x6e48], R18 ;  /* 0x006e481201007387 */ /* 0x0041e20000100a00 */
[----:B------:R-:W2:Y:S02]  /*bac30*/  LDL.LU R16, [R1+0xf10] ;  /* 0x000f100001107983 */ /* 0x000ea40000300800 */
[----:B------:R-:W2:Y:S01]  /*bac40*/  LDL.LU R17, [R1+0xf14] ;  /* 0x000f140001117983 */ /* 0x000ea20000300800 */
[----:B0-----:R-:W2:Y:S01]  /*bac50*/  LDL.LU R18, [R1+0xf18] ;  /* 0x000f180001127983 */ /* 0x001ea20000300800 */
[----:B------:R-:W2:Y:S02]  /*bac60*/  LDL.LU R19, [R1+0xf1c] ;  /* 0x000f1c0001137983 */ /* 0x000ea40000300800 */
[----:B------:R0:W-:Y:S02]  /*bac70*/  STL.64 [R1+0x6da8], R10 ;  /* 0x006da80a01007387 */ /* 0x0001e40000100a00 */
[----:B------:R-:W3:Y:S01]  /*bac80*/  LDL.LU R8, [R1+0xef0] ;  /* 0x000ef00001087983 */ /* 0x000ee20000300800 */
[----:B------:R-:W3:Y:S04]  /*bac90*/  LDL.LU R9, [R1+0xef4] ;  /* 0x000ef40001097983 */ /* 0x000ee80000300800 */
[----:B0-----:R-:W3:Y:S01]  /*baca0*/  LDL.LU R10, [R1+0xef8] ;  /* 0x000ef800010a7983 */ /* 0x001ee20000300800 */
[----:B------:R-:W3:Y:S02]  /*bacb0*/  LDL.LU R11, [R1+0xefc] ;  /* 0x000efc00010b7983 */ /* 0x000ee40000300800 */
[----:B------:R-:W-:Y:S02]  /*bacc0*/  STL.64 [R1+0x750], R4 ;  /* 0x0007500401007387 */ /* 0x000fe40000100a00 */
[----:B------:R0:W-:Y:S02]  /*bacd0*/  STL.64 [R1+0x758], R6 ;  /* 0x0007580601007387 */ /* 0x0001e40000100a00 */
[----:B0-----:R-:W3:Y:S01]  /*bace0*/  LDL.LU.64 R6, [R1+0x6e70] ;  /* 0x006e700001067983 */ /* 0x001ee20000300a00 */
[----:B------:R0:W-:Y:S02]  /*bacf0*/  STL.64 [R1+0x6e20], R26 ;  /* 0x006e201a01007387 */ /* 0x0001e40000100a00 */
[----:B------:R-:W4:Y:S02]  /*bad00*/  LDL.LU R24, [R1+0xf40] ;  /* 0x000f400001187983 */ /* 0x000f240000300800 */
[----:B------:R-:W4:Y:S01]  /*bad10*/  LDL.LU R25, [R1+0xf44] ;  /* 0x000f440001197983 */ /* 0x000f220000300800 */
[----:B0-----:R-:W4:Y:S01]  /*bad20*/  LDL.LU R26, [R1+0xf48] ;  /* 0x000f4800011a7983 */ /* 0x001f220000300800 */
[----:B------:R-:W4:Y:S01]  /*bad30*/  LDL.LU R27, [R1+0xf4c] ;  /* 0x000f4c00011b7983 */ /* 0x000f220000300800 */
[C---:B---3--:R-:W-:Y:S11]  /*bad40*/  HMMA.16816.F32 R8, R12.reuse, R6, R8 ;  /* 0x000000060c08723c */ /* 0x048ff60000001808 */
[----:B------:R-:W-:Y:S11]  /*bad50*/  @!UPT UIADD3 URZ, URZ, URZ, URZ ;  /* 0x0000003f3f3ff290 */ /* 0x000ff6000fffe03f */
[----:B------:R-:W-:Y:S01]  /*bad60*/  @!UPT UIADD3 URZ, URZ, URZ, URZ ;  /* 0x0000003f3f3ff290 */ /* 0x000fe2000fffe03f */
[----:B------:R0:W-:Y:S01]  /*bad70*/  STL.64 [R1+0x740], R8 ;  /* 0x0007400801007387 */ /* 0x0001e20000100a00 */
[----:B------:R-:W-:Y:S02]  /*bad80*/  STL.64 [R1+0x748], R10 ;  /* 0x0007480a01007387 */ /* 0x000fe40000100a00 */
[----:B0-----:R-:W-:Y:S02]  /*bad90*/  IMAD.MOV.U32 R9, RZ, RZ, R6 ;  /* 0x000000ffff097224 */ /* 0x001fe400078e0006 */
[----:B------:R-:W-:Y:S02]  /*bada0*/  IMAD.MOV.U32 R8, RZ, RZ, R7 ;  /* 0x000000ffff087224 */ /* 0x000fe400078e0007 */
[----:B------:R-:W3:Y:S01]  /*badb0*/  LDL.LU.64 R6, [R1+0x6e68] ;  /* 0x006e680001067983 */ /* 0x000ee20000300a00 */
[----:B------:R-:W3:Y:S02]  /*badc0*/  LDL.LU.64 R4, [R1+0x6e60] ;  /* 0x006e600001047983 */ /* 0x000ee40000300a00 */
[----:B------:R0:W-:Y:S02]  /*badd0*/  STL.64 [R1+0x6e10], R8 ;  /* 0x006e100801007387 */ /* 0x0001e40000100a00 */
[----:B0-----:R-:W2:Y:S01]  /*bade0*/  LDL.LU R8, [R1+0xf50] ;  /* 0x000f500001087983 */ /* 0x001ea20000300800 */
[----:B------:R-:W2:Y:S02]  /*badf0*/  LDL.LU R9, [R1+0xf54] ;  /* 0x000f540001097983 */ /* 0x000ea40000300800 */
[----:B------:R-:W2:Y:S02]  /*bae00*/  LDL.LU R10, [R1+0xf58] ;  /* 0x000f5800010a7983 */ /* 0x000ea40000300800 */
[----:B------:R-:W2:Y:S01]  /*bae10*/  LDL.LU R11, [R1+0xf5c] ;  /* 0x000f5c00010b7983 */ /* 0x000ea20000300800 */
        /* <DEDUP_REMOVED lines=34> */
[----:B--2---:R-:W-:Y:S01]  /*bb040*/  HMMA.16816.F32 R8, R12, R18, R8 ;  /* 0x000000120c08723c */ /* 0x004fe20000001808 */
[----:B----4-:R0:W-:Y:S01]  /*bb050*/  STL.64 [R1+0x6d68], R26 ;  /* 0x006d681a01007387 */ /* 0x0101e20000100a00 */
[----:B------:R-:W-:Y:S02]  /*bb060*/  STL.64 [R1+0x6d60], R24 ;  /* 0x006d601801007387 */ /* 0x000fe40000100a00 */
[----:B------:R-:W-:-:S02]  /*bb070*/  IMAD.MOV.U32 R29, RZ, RZ, R18 ;  /* 0x000000ffff1d7224 */ /* 0x000fc400078e0012 */
[----:B------:R-:W-:Y:S01]  /*bb080*/  IMAD.MOV.U32 R28, RZ, RZ, R19 ;  /* 0x000000ffff1c7224 */ /* 0x000fe200078e0013 */
[----:B0-----:R-:W2:Y:S11]  /*bb090*/  LDL.64 R26, [R1+0x108] ;  /* 0x00010800011a7983 */ /* 0x001eb60000100a00 */
[----:B------:R-:W-:Y:S05]  /*bb0a0*/  @!UPT UIADD3 URZ, URZ, URZ, URZ ;  /* 0x0000003f3f3ff290 */ /* 0x000fea000fffe03f */
[----:B------:R0:W-:Y:S01]  /*bb0b0*/  STL.64 [R1+0x6f0], R8 ;  /* 0x0006f00801007387 */ /* 0x0001e20000100a00 */
[----:B------:R-:W-:Y:S03]  /*bb0c0*/  STL.64 [R1+0x6f8], R10 ;  /* 0x0006f80a01007387 */ /* 0x000fe60000100a00 */
[----:B0-----:R-:W4:Y:S01]  /*bb0d0*/  LDL.LU.64 R8, [R1+0x6e10] ;  /* 0x006e100001087983 */ /* 0x001f220000300a00 */
        /* <DEDUP_REMOVED lines=8> */
[----:B------:R-:W3:Y:S02]  /*bb160*/  LDL.LU.64 R16, [R1+0x6df0] ;  /* 0x006df00001107983 */ /* 0x000ee40000300a00 */
[----:B------:R0:W-:Y:S02]  /*bb170*/  STL.64 [R1+0x6cc8], R22 ;  /* 0x006cc81601007387 */ /* 0x0001e40000100a00 */
[----:B------:R-:W-:Y:S01]  /*bb180*/  STL.64 [R1+0x6d10], R20 ;  /* 0x006d101401007387 */ /* 0x000fe20000100a00 */
[----:B0-----:R-:W2:Y:S04]  /*bb190*/  LDL.64 R22, [R1+0x158] ;  /* 0x0001580001167983 */ /* 0x001ea80000100a00 */
[----:B--2---:R0:W-:Y:S02]  /*bb1a0*/  STL.64 [R1+0x6d28], R22 ;  /* 0x006d281601007387 */ /* 0x0041e40000100a00 */
[----:B0-----:R-:W-:-:S02]  /*bb1b0*/  IMAD.MOV.U32 R22, RZ, RZ, R5 ;  /* 0x000000ffff167224 */ /* 0x001fc400078e0005 */
[----:B------:R-:W-:-:S05]  /*bb1c0*/  IMAD.MOV.U32 R23, RZ, RZ, R4 ;  /* 0x000000ffff177224 */ /* 0x000fca00078e0004 */
[----:B------:R0:W-:Y:S01]  /*bb1d0*/  STL.64 [R1+0x6d40], R22 ;  /* 0x006d401601007387 */ /* 0x0001e20000100a00 */
[----:B------:R-:W2:Y:S02]  /*bb1e0*/  LDL.LU R20, [R1+0xf80] ;  /* 0x000f800001147983 */ /* 0x000ea40000300800 */
[----:B------:R-:W2:Y:S01]  /*bb1f0*/  LDL.LU R21, [R1+0xf84] ;  /* 0x000f840001157983 */ /* 0x000ea20000300800 */
[----:B0-----:R-:W2:Y:S01]  /*bb200*/  LDL.LU R22, [R1+0xf88] ;  /* 0x000f880001167983 */ /* 0x001ea20000300800 */
[----:B------:R-:W2:Y:S02]  /*bb210*/  LDL.LU R23, [R1+0xf8c] ;  /* 0x000f8c0001177983 */ /* 0x000ea40000300800 */
[C---:B--2---:R-:W-:Y:S11]  /*bb220*/  HMMA.16816.F32 R20, R12.reuse, R26, R20 ;  /* 0x0000001a0c14723c */ /* 0x044ff60000001814 */
[----:B------:R-:W-:Y:S11]  /*bb230*/  @!UPT UIADD3 URZ, URZ, URZ, URZ ;  /* 0x0000003f3f3ff290 */ /* 0x000ff6000fffe03f */
[----:B------:R-:W-:Y:S01]  /*bb240*/  @!UPT UIADD3 URZ, URZ, URZ, URZ ;  /* 0x0000003f3f3ff290 */ /* 0x000fe2000fffe03f */
[----:B------:R-:W-:Y:S01]  /*bb250*/  STL.64 [R1+0x6d0], R20 ;  /* 0x0006d01401007387 */ /* 0x000fe20000100a00 */
[----:B------:R4:W-:Y:S02]  /*bb260*/  STL.64 [R1+0x6d8], R22 ;  /* 0x0006d81601007387 */ /* 0x0009e40000100a00 */
[----:B----4-:R-:W-:Y:S02]  /*bb270*/  IMAD.MOV.U32 R22, RZ, RZ, R9 ;  /* 0x000000ffff167224 */ /* 0x010fe400078e0009 */
[----:B------:R-:W-:Y:S02]  /*bb280*/  IMAD.MOV.U32 R23, RZ, RZ, R8 ;  /* 0x000000ffff177224 */ /* 0x000fe400078e0008 */
[----:B---3--:R-:W-:Y:S03]  /*bb290*/  HMMA.16816.F32 R8, R12, R6, R16 ;  /* 0x000000060c08723c */ /* 0x008fe60000001810 */
[----:B------:R0:W-:Y:S01]  /*bb2a0*/  STL.64 [R1+0x6d58], R22 ;  /* 0x006d581601007387 */ /* 0x0001e20000100a00 */
[----:B------:R-:W2:Y:S11]  /*bb2b0*/  LDL.LU R20, [R1+0x1010] ;  /* 0x0010100001147983 */ /* 0x000eb60000300800 */
[----:B------:R-:W-:Y:S08]  /*bb2c0*/  @!UPT UIADD3 URZ, URZ, URZ, URZ ;  /* 0x0000003f3f3ff290 */ /* 0x000ff0000fffe03f */
[----:B------:R1:W-:Y:S01]  /*bb2d0*/  STL.64 [R1+0x6c0], R8 ;  /* 0x0006c00801007387 */ /* 0x0003e20000100a00 */
[----:B------:R3:W-:Y:S02]  /*bb2e0*/  STL.64 [R1+0x6c8], R10 ;  /* 0x0006c80a01007387 */ /* 0x0007e40000100a00 */
[----:B------:R-:W2:Y:S02]  /*bb2f0*/  LDL.LU R21, [R1+0x1014] ;  /* 0x0010140001157983 */ /* 0x000ea40000300800 */
[----:B0-----:R-:W4:Y:S01]  /*bb300*/  LDL.LU R22, [R1+0x1018] ;  /* 0x0010180001167983 */ /* 0x001f220000300800 */
[----:B------:R-:W4:Y:S01]  /*bb310*/  LDL.LU R23, [R1+0x101c] ;  /* 0x00101c0001177983 */ /* 0x000f220000300800 */
[----:B------:R-:W-:Y:S02]  /*bb320*/  IMAD.MOV.U32 R5, RZ, RZ, R26 ;  /* 0x000000ffff057224 */ /* 0x000fe400078e001a */
[----:B------:R-:W-:Y:S01]  /*bb330*/  IMAD.MOV.U32 R4, RZ, RZ, R27 ;  /* 0x000000ffff047224 */ /* 0x000fe200078e001b */
[----:B----4-:R-:W-:Y:S01]  /*bb340*/  STL.64 [R1+0x6d88], R22 ;  /* 0x006d881601007387 */ /* 0x010fe20000100a00 */
[----:B--2---:R-:W-:Y:S02]  /*bb350*/  STL.64 [R1+0x6d80], R20 ;  /* 0x006d801401007387 */ /* 0x004fe40000100a00 */
[----:B------:R-:W2:Y:S02]  /*bb360*/  LDL.LU R24, [R1+0xff0] ;  /* 0x000ff00001187983 */ /* 0x000ea40000300800 */
[----:B------:R-:W2:Y:S01]  /*bb370*/  LDL.LU R25, [R1+0xff4] ;  /* 0x000ff40001197983 */ /* 0x000ea20000300800 */
[----:B------:R-:W4:Y:S01]  /*bb380*/  LDL.LU R26, [R1+0xff8] ;  /* 0x000ff800011a7983 */ /* 0x000f220000300800 */
[----:B------:R-:W4:Y:S03]  /*bb390*/  LDL.LU R27, [R1+0xffc] ;  /* 0x000ffc00011b7983 */ /* 0x000f260000300800 */
[----:B----4-:R-:W-:Y:S01]  /*bb3a0*/  STL.64 [R1+0x6d98], R26 ;  /* 0x006d981a01007387 */ /* 0x010fe20000100a00 */
[----:B--2---:R-:W-:Y:S02]  /*bb3b0*/  STL.64 [R1+0x6d90], R24 ;  /* 0x006d901801007387 */ /* 0x004fe40000100a00 */
[----:B-1----:R-:W2:Y:S02]  /*bb3c0*/  LDL.LU R8, [R1+0xfe0] ;  /* 0x000fe00001087983 */ /* 0x002ea40000300800 */
[----:B------:R-:W2:Y:S01]  /*bb3d0*/  LDL.LU R9, [R1+0xfe4] ;  /* 0x000fe40001097983 */ /* 0x000ea20000300800 */
[----:B---3--:R-:W3:Y:S01]  /*bb3e0*/  LDL.LU R10, [R1+0xfe8] ;  /* 0x000fe800010a7983 */ /* 0x008ee20000300800 */
[----:B------:R-:W3:Y:S03]  /*bb3f0*/  LDL.LU R11, [R1+0xfec] ;  /* 0x000fec00010b7983 */ /* 0x000ee60000300800 */
        /* <DEDUP_REMOVED lines=10> */
[----:B--2---:R0:W-:Y:S01]  /*bb4a0*/  STL.64 [R1+0x6de0], R18 ;  /* 0x006de01201007387 */ /* 0x0041e20000100a00 */
[----:B----4-:R-:W-:Y:S03]  /*bb4b0*/  STL.64 [R1+0x6dd8], R16 ;  /* 0x006dd81001007387 */ /* 0x010fe60000100a00 */
[----:B0-----:R-:W2:Y:S01]  /*bb4c0*/  LDL.64 R18, [R1+0xe8] ;  /* 0x0000e80001127983 */ /* 0x001ea20000100a00 */
[----:B---3--:R0:W-:Y:S02]  /*bb4d0*/  STL.64 [R1+0x6dc8], R10 ;  /* 0x006dc80a01007387 */ /* 0x0081e40000100a00 */
[----:B------:R1:W-:Y:S01]  /*bb4e0*/  STL.64 [R1+0x6dc0], R8 ;  /* 0x006dc00801007387 */ /* 0x0003e20000100a00 */
[----:B0-----:R-:W3:Y:S04]  /*bb4f0*/  LDL.64 R10, [R1+0xd8] ;  /* 0x0000d800010a7983 */ /* 0x001ee80000100a00 */
[----:B---3--:R0:W-:Y:S01]  /*bb500*/  STL.64 [R1+0x6de8], R10 ;  /* 0x006de80a01007387 */ /* 0x0081e20000100a00 */
[----:B-1----:R-:W3:Y:S02]  /*bb510*/  LDL.LU R8, [R1+0xfa0] ;  /* 0x000fa00001087983 */ /* 0x002ee40000300800 */
[----:B------:R-:W3:Y:S01]  /*bb520*/  LDL.LU R9, [R1+0xfa4] ;  /* 0x000fa40001097983 */ /* 0x000ee20000300800 */
[----:B0-----:R-:W3:Y:S01]  /*bb530*/  LDL.LU R10, [R1+0xfa8] ;  /* 0x000fa800010a7983 */ /* 0x001ee20000300800 */
[----:B------:R-:W3:Y:S02]  /*bb540*/  LDL.LU R11, [R1+0xfac] ;  /* 0x000fac00010b7983 */ /* 0x000ee40000300800 */
[----:B------:R-:W-:-:S02]  /*bb550*/  IMAD.MOV.U32 R22, RZ, RZ, R3 ;  /* 0x000000ffff167224 */ /* 0x000fc400078e0003 */
[----:B------:R-:W-:-:S05]  /*bb560*/  IMAD.MOV.U32 R23, RZ, RZ, R2 ;  /* 0x000000ffff177224 */ /* 0x000fca00078e0002 */
[----:B------:R0:W-:Y:S04]  /*bb570*/  STL.64 [R1+0x6da0], R22 ;  /* 0x006da01601007387 */ /* 0x0001e80000100a00 */
[----:B0-----:R-:W4:Y:S01]  /*bb580*/  LDL.64 R22, [R1+0xb8] ;  /* 0x0000b80001167983 */ /* 0x001f220000100a00 */
[----:B------:R-:W4:Y:S02]  /*bb590*/  LDL.LU R24, [R1+0x3e0] ;  /* 0x0003e00001187983 */ /* 0x000f240000300800 */
[----:B------:R-:W4:Y:S02]  /*bb5a0*/  LDL.LU R25, [R1+0x3e4] ;  /* 0x0003e40001197983 */ /* 0x000f240000300800 */
[----:B------:R-:W4:Y:S01]  /*bb5b0*/  LDL.LU R26, [R1+0x3e8] ;  /* 0x0003e800011a7983 */ /* 0x000f220000300800 */
[----:B------:R-:W4:Y:S01]  /*bb5c0*/  LDL.LU R27, [R1+0x3ec] ;  /* 0x0003ec00011b7983 */ /* 0x000f220000300800 */
[----:B------:R2:W-:Y:S02]  /*bb5d0*/  STL.64 [R1+0x6ca8], R6 ;  /* 0x006ca80601007387 */ /* 0x0005e40000100a00 */
[----:B--2---:R-:W-:-:S02]  /*bb5e0*/  IMAD.MOV.U32 R7, RZ, RZ, R18 ;  /* 0x000000ffff077224 */ /* 0x004fc400078e0012 */
[----:B------:R-:W-:Y:S01]  /*bb5f0*/  IMAD.MOV.U32 R6, RZ, RZ, R19 ;  /* 0x000000ffff067224 */ /* 0x000fe200078e0013 */
[C---:B---3--:R-:W-:Y:S11]  /*bb600*/  HMMA.16816.F32 R8, R12.reuse, R18, R8 ;  /* 0x000000120c08723c */ /* 0x048ff60000001808 */
[----:B------:R-:W-:Y:S11]  /*bb610*/  @!UPT UIADD3 URZ, URZ, URZ, URZ ;  /* 0x0000003f3f3ff290 */ /* 0x000ff6000fffe03f */
[----:B------:R-:W-:Y:S01]  /*bb620*/  @!UPT UIADD3 URZ, URZ, URZ, URZ ;  /* 0x0000003f3f3ff290 */ /* 0x000fe2000fffe03f */
        /* <DEDUP_REMOVED lines=39> */
[----:B------:R-:W-:Y:S01]  /*bb8a0*/  STL.64 [R1+0x6c70], R18 ;  /* 0x006c701201007387 */ /* 0x000fe20000100a00 */
        /* <DEDUP_REMOVED lines=9> */
[----:B----4-:R-:W-:Y:S01]  /*bb940*/  HMMA.16816.F32 R12, R12, R22, R24 ;  /* 0x000000160c0c723c */ /* 0x010fe20000001818 */
[----:B------:R-:W3:Y:S01]  /*bb950*/  LDL.LU.64 R26, [R1+0x6d98] ;  /* 0x006d9800011a7983 */ /* 0x000ee20000300a00 */
[----:B------:R-:W3:Y:S02]  /*bb960*/  LDL.LU.64 R24, [R1+0x6d90] ;  /* 0x006d900001187983 */ /* 0x000ee40000300a00 */
[----:B------:R-:W4:Y:S02]  /*bb970*/  LDL.LU.64 R22, [R1+0x6d88] ;  /* 0x006d880001167983 */ /* 0x000f240000300a00 */
[----:B------:R-:W4:Y:S11]  /*bb980*/  LDL.LU.64 R20, [R1+0x6d80] ;  /* 0x006d800001147983 */ /* 0x000f360000300a00 */
[----:B------:R-:W-:Y:S06]  /*bb990*/  @!UPT UIADD3 URZ, URZ, URZ, URZ ;  /* 0x0000003f3f3ff290 */ /* 0x000fec000fffe03f */
        /* <DEDUP_REMOVED lines=9> */
[----:B0-----:R-:W4:Y:S01]  /*bba30*/  LDL.LU.64 R26, [R1+0x6d68] ;  /* 0x006d6800011a7983 */ /* 0x001f220000300a00 */
[----:B------:R-:W3:Y:S02]  /*bba40*/  LDL.LU.64 R24, [R1+0x6d60] ;  /* 0x006d600001187983 */ /* 0x000ee40000300a00 */
[----:B------:R-:W-:Y:S01]  /*bba50*/  STL.64 [R1+0x6c38], R10 ;  /* 0x006c380a01007387 */ /* 0x000fe20000100a00 */
[C---:B----4-:R-:W-:Y:S11]  /*bba60*/  HMMA.16816.F32 R20, R12.reuse, R26, R20 ;  /* 0x0000001a0c14723c */ /* 0x050ff60000001814 */
        /* <DEDUP_REMOVED lines=12> */
[----:B0-----:R-:W2:Y:S01]  /*bbb30*/  LDL.LU.64 R22, [R1+0x6d40] ;  /* 0x006d400001167983 */ /* 0x001ea20000300a00 */
[----:B------:R-:W4:Y:S01]  /*bbb40*/  LDL.64 R10, [R1+0xa8] ;  /* 0x0000a800010a7983 */ /* 0x000f220000100a00 */
[C---:B--2---:R-:W-:Y:S02]  /*bbb50*/  HMMA.16816.F32 R20, R12.reuse, R22, R4 ;  /* 0x000000160c14723c */ /* 0x044fe40000001804 */
[----:B----4-:R-:W-:Y:S01]  /*bbb60*/  STL.64 [R1+0x6c50], R10 ;  /* 0x006c500a01007387 */ /* 0x010fe20000100a00 */
[----:B------:R-:W2:Y:S02]  /*bbb70*/  LDL.LU.64 R6, [R1+0x6d38] ;  /* 0x006d380001067983 */ /* 0x000ea40000300a00 */
[----:B------:R-:W2:Y:S11]  /*bbb80*/  LDL.LU.64 R4, [R1+0x6d30] ;  /* 0x006d300001047983 */ /* 0x000eb60000300a00 */
[----:B------:R-:W-:Y:S07]  /*bbb90*/  @!UPT UIADD3 URZ, URZ, URZ, URZ ;  /* 0x0000003f3f3ff290 */ /* 0x000fee000fffe03f */
[----:B------:R-:W-:Y:S01]  /*bbba0*/  STL.64 [R1+0x590], R20 ;  /* 0x0005901401007387 */ /* 0x000fe20000100a00 */
[----:B------:R0:W-:Y:S03]  /*bbbb0*/  STL.64 [R1+0x598], R22 ;  /* 0x0005981601007387 */ /* 0x0001e60000100a00 */
[----:B0-----:R-:W2:Y:S01]  /*bbbc0*/  LDL.LU.64 R22, [R1+0x6d28] ;  /* 0x006d280001167983 */ /* 0x001ea20000300a00 */
[----:B------:R-:W-:Y:S02]  /*bbbd0*/  IMAD.MOV.U32 R10, RZ, RZ, R9 ;  /* 0x000000ffff0a7224 */ /* 0x000fe400078e0009 */
[----:B------:R-:W-:Y:S01]  /*bbbe0*/  IMAD.MOV.U32 R11, RZ, RZ, R8 ;  /* 0x000000ffff0b7224 */ /* 0x000fe200078e0008 */
[----:B--2---:R-:W-:Y:S11]  /*bbbf0*/  HMMA.16816.F32 R4, R12, R22, R4 ;  /* 0x000000160c04723c */ /* 0x004ff60000001804 */
[----:B------:R-:W-:Y:S11]  /*bbc00*/  @!UPT UIADD3 URZ, URZ, URZ, URZ ;  /* 0x0000003f3f3ff290 */ /* 0x000ff6000fffe03f */
[----:B------:R-:W-:Y:S01]  /*bbc10*/  @!UPT UIADD3 URZ, URZ, URZ, URZ ;  /* 0x0000003f3f3ff290 */ /* 0x000fe2000fffe03f */
[----:B------:R-:W-:Y:S01]  /*bbc20*/  STL.64 [R1+0x580], R4 ;  /* 0x0005800401007387 */ /* 0x000fe20000100a00 */
[----:B------:R0:W-:Y:S03]  /*bbc30*/  STL.64 [R1+0x588], R6 ;  /* 0x0005880601007387 */ /* 0x0001e60000100a00 */
[----:B0-----:R-:W2:Y:S01]  /*bbc40*/  LDL.LU.64 R6, [R1+0x6d20] ;  /* 0x006d200001067983 */ /* 0x001ea20000300a00 */
[----:B------:R-:W4:Y:S02]  /*bbc50*/  LDL.LU.64 R4, [R1+0x6d18] ;  /* 0x006d180001047983 */ /* 0x000f240000300a00 */
[----:B------:R-:W2:Y:S02]  /*bbc60*/  LDL.LU.64 R20, [R1+0x6d10] ;  /* 0x006d100001147983 */ /* 0x000ea40000300a00 */
[----:B------:R0:W-:Y:S01]  /*bbc70*/  STL.64 [R1+0x6c68], R10 ;  /* 0x006c680a01007387 */ /* 0x0001e20000100a00 */
[----:B------:R-:W2:Y:S01]  /*bbc80*/  LDL.LU R8, [R1+0x1120] ;  /* 0x0011200001087983 */ /* 0x000ea20000300800 */
[----:B------:R-:W2:Y:S03]  /*bbc90*/  LDL.LU R9, [R1+0x1124] ;  /* 0x0011240001097983 */ /* 0x000ea60000300800 */
        /* <DEDUP_REMOVED lines=14> */
[----:B----4-:R-:W-:Y:S02]  /*bbd80*/  IMAD.MOV.U32 R6, RZ, RZ, R5 ;  /* 0x000000ffff067224 */ /* 0x010fe400078e0005 */
[----:B------:R-:W-:Y:S01]  /*bbd90*/  IMAD.MOV.U32 R7, RZ, RZ, R4 ;  /* 0x000000ffff077224 */ /* 0x000fe200078e0004 */
[----:B--2---:R-:W-:Y:S01]  /*bbda0*/  STL.64 [R1+0x6cb8], R18 ;  /* 0x006cb81201007387 */ /* 0x004fe20000100a00 */
[----:B------:R-:W-:Y:S03]  /*bbdb0*/  STL.64 [R1+0x6cb0], R16 ;  /* 0x006cb01001007387 */ /* 0x000fe60000100a00 */
[----:B------:R0:W-:Y:S02]  /*bbdc0*/  STL.64 [R1+0x6cc0], R6 ;  /* 0x006cc00601007387 */ /* 0x0001e40000100a00 */
[----:B------:R-:W2:Y:S01]  /*bbdd0*/  LDL.LU R4, [R1+0x10b0] ;  /* 0x0010b00001047983 */ /* 0x000ea20000300800 */
[----:B------:R-:W2:Y:S04]  /*bbde0*/  LDL.LU R5, [R1+0x10b4] ;  /* 0x0010b40001057983 */ /* 0x000ea80000300800 */
[----:B0-----:R-:W4:Y:S01]  /*bbdf0*/  LDL.LU R6, [R1+0x10b8] ;  /* 0x0010b80001067983 */ /* 0x001f220000300800 */
[----:B------:R-:W4:Y:S02]  /*bbe00*/  LDL.LU R7, [R1+0x10bc] ;  /* 0x0010bc0001077983 */ /* 0x000f240000300800 */
[----:B------:R-:W-:-:S02]  /*bbe10*/  IMAD.MOV.U32 R3, RZ, RZ, R22 ;  /* 0x000000ffff037224 */ /* 0x000fc400078e0016 */
[----:B------:R-:W-:Y:S02]  /*bbe20*/  IMAD.MOV.U32 R2, RZ, RZ, R23 ;  /* 0x000000ffff027224 */ /* 0x000fe400078e0017 */
[----:B------:R-:W-:Y:S02]  /*bbe30*/  IMAD.MOV.U32 R22, RZ, RZ, R29 ;  /* 0x000000ffff167224 */ /* 0x000fe400078e001d */
        /* <DEDUP_REMOVED lines=8> */
[----:B---3--:R-:W-:-:S02]  /*bbec0*/  IMAD.MOV.U32 R22, RZ, RZ, R25 ;  /* 0x000000ffff167224 */ /* 0x008fc400078e0019 */
[----:B------:R-:W-:Y:S01]  /*bbed0*/  IMAD.MOV.U32 R23, RZ, RZ, R24 ;  /* 0x000000ffff177224 */ /* 0x000fe200078e0018 */
[----:B----4-:R-:W-:Y:S01]  /*bbee0*/  STL.64 [R1+0x6cf0], R6 ;  /* 0x006cf00601007387 */ /* 0x010fe20000100a00 */
        /* <DEDUP_REMOVED lines=46> */
[----:B------:R-:W4:Y:S02]  /*bc1d0*/  LDL.LU.64 R4, [R1+0x6d00] ;  /* 0x006d000001047983 */ /* 0x000f240000300a00 */
[----:B------:R-:W-:Y:S02]  /*bc1e0*/  STL.64 [R1+0x570], R20 ;  /* 0x0005701401007387 */ /* 0x000fe40000100a00 */
[----:B------:R0:W-:Y:S02]  /*bc1f0*/  STL.64 [R1+0x578], R22 ;  /* 0x0005781601007387 */ /* 0x0001e40000100a00 */
        /* <DEDUP_REMOVED lines=21> */
[----:B------:R0:W-:Y:S03]  /*bc350*/  STL.64 [R1+0x6c28], R22 ;  /* 0x006c281601007387 */ /* 0x0001e60000100a00 */
        /* <DEDUP_REMOVED lines=55> */
[----:B------:R0:W-:Y:S01]  /*bc6d0*/  STL.64 [R1+0x430], R12 ;  /* 0x0004300c01007387 */ /* 0x0001e20000100a00 */
[----:B------:R-:W-:Y:S02]  /*bc6e0*/  STL.64 [R1+0x438], R14 ;  /* 0x0004380e01007387 */ /* 0x000fe40000100a00 */
[----:B0-----:R-:W-:Y:S02]  /*bc6f0*/  IMAD.MOV.U32 R13, RZ, RZ, R10 ;  /* 0x000000ffff0d7224 */ /* 0x001fe400078e000a */
[----:B------:R-:W-:Y:S02]  /*bc700*/  IMAD.MOV.U32 R12, RZ, RZ, R11 ;  /* 0x000000ffff0c7224 */ /* 0x000fe400078e000b */
[----:B------:R-:W2:Y:S03]  /*bc710*/  LDL.LU.64 R10, [R1+0x6c38] ;  /* 0x006c3800010a7983 */ /* 0x000ea60000300a00 */
[----:B------:R0:W-:Y:S02]  /*bc720*/  STL.64 [R1+0x6bc0], R12 ;  /* 0x006bc00c01007387 */ /* 0x0001e40000100a00 */
[----:B0-----:R-:W3:Y:S01]  /*bc730*/  LDL.LU R12, [R1+0x1160] ;  /* 0x00116000010c7983 */ /* 0x001ee20000300800 */
[----:B------:R-:W3:Y:S02]  /*bc740*/  LDL.LU R13, [R1+0x1164] ;  /* 0x00116400010d7983 */ /* 0x000ee40000300800 */
[----:B------:R-:W3:Y:S02]  /*bc750*/  LDL.LU R14, [R1+0x1168] ;  /* 0x00116800010e7983 */ /* 0x000ee40000300800 */
[----:B------:R-:W3:Y:S01]  /*bc760*/  LDL.LU R15, [R1+0x116c] ;  /* 0x00116c00010f7983 */ /* 0x000ee20000300800 */
[C---:B--2---:R-:W-:Y:S11]  /*bc770*/  HMMA.16816.F32 R24, R4.reuse, R10, R24 ;  /* 0x0000000a0418723c */ /* 0x044ff60000001818 */
[----:B------:R-:W-:Y:S11]  /*bc780*/  @!UPT UIADD3 URZ, URZ, URZ, URZ ;  /* 0x0000003f3f3ff290 */ /* 0x000ff6000fffe03f */
[----:B------:R-:W-:Y:S01]  /*bc790*/  @!UPT UIADD3 URZ, URZ, URZ, URZ ;  /* 0x0000003f3f3ff290 */ /* 0x000fe2000fffe03f */
[----:B------:R-:W-:Y:S01]  /*bc7a0*/  STL.64 [R1+0x420], R24 ;  /* 0x0004201801007387 */ /* 0x000fe20000100a00 */
[----:B------:R0:W-:Y:S03]  /*bc7b0*/  STL.64 [R1+0x428], R26 ;  /* 0x0004281a01007387 */ /* 0x0001e60000100a00 */
[----:B0-----:R-:W3:Y:S01]  /*bc7c0*/  LDL.LU.64 R26, [R1+0x6c30] ;  /* 0x006c3000011a7983 */ /* 0x001ee20000300a00 */
[----:B------:R0:W-:Y:S03]  /*bc7d0*/  STL.64 [R1+0x6ba0], R10 ;  /* 0x006ba00a01007387 */ /* 0x0001e60000100a00 */
[----:B0-----:R-:W2:Y:S01]  /*bc7e0*/  LDL.64 R10, [R1+0x178] ;  /* 0x00017800010a7983 */ /* 0x001ea20000100a00 */
[C---:B---3--:R-:W-:Y:S11]  /*bc7f0*/  HMMA.16816.F32 R12, R4.reuse, R26, R12 ;  /* 0x0000001a040c723c */ /* 0x048ff6000000180c */
[----:B------:R-:W-:Y:S11]  /*bc800*/  @!UPT UIADD3 URZ, URZ, URZ, URZ ;  /* 0x0000003f3f3ff290 */ /* 0x000ff6000fffe03f */
[----:B------:R-:W-:Y:S01]  /*bc810*/  @!UPT UIADD3 URZ, URZ, URZ, URZ ;  /* 0x0000003f3f3ff290 */ /* 0x000fe2000fffe03f */
[----:B------:R-:W-:Y:S01]  /*bc820*/  STL.64 [R1+0x3f0], R12 ;  /* 0x0003f00c01007387 */ /* 0x000fe20000100a00 */
[----:B------:R-:W-:Y:S02]  /*bc830*/  STL.64 [R1+0x3f8], R14 ;  /* 0x0003f80e01007387 */ /* 0x000fe40000100a00 */
[----:B------:R0:W-:Y:S02]  /*bc840*/  STL.64 [R1+0x6c10], R26 ;  /* 0x006c101a01007387 */ /* 0x0001e40000100a00 */
[----:B------:R-:W2:Y:S01]  /*bc850*/  LDL.LU R24, [R1+0x1180] ;  /* 0x0011800001187983 */ /* 0x000ea20000300800 */
[----:B------:R-:W2:Y:S04]  /*bc860*/  LDL.LU R25, [R1+0x1184] ;  /* 0x0011840001197983 */ /* 0x000ea80000300800 */
[----:B0-----:R-:W2:Y:S01]  /*bc870*/  LDL.LU R26, [R1+0x1188] ;  /* 0x00118800011a7983 */ /* 0x001ea20000300800 */
[----:B------:R-:W2:Y:S01]  /*bc880*/  LDL.LU R27, [R1+0x118c] ;  /* 0x00118c00011b7983 */ /* 0x000ea20000300800 */
[C---:B----4-:R-:W-:Y:S08]  /*bc890*/  HMMA.16816.F32 R16, R4.reuse, R22, R16 ;  /* 0x000000160410723c */ /* 0x050ff00000001810 */
[----:B--2---:R-:W-:Y:S11]  /*bc8a0*/  HMMA.16816.F32 R24, R4, R10, R24 ;  /* 0x0000000a0418723c */ /* 0x004ff60000001818 */
[----:B------:R-:W-:Y:S11]  /*bc8b0*/  @!UPT UIADD3 URZ, URZ, URZ, URZ ;  /* 0x0000003f3f3ff290 */ /* 0x000ff6000fffe03f */
[----:B------:R-:W-:Y:S01]  /*bc8c0*/  @!UPT UIADD3 URZ, URZ, URZ, URZ ;  /* 0x0000003f3f3ff290 */ /* 0x000fe2000fffe03f */
        /* <DEDUP_REMOVED lines=9> */
[----:B------:R-:W-:-:S02]  /*bc960*/  IMAD.MOV.U32 R9, RZ, RZ, R22 ;  /* 0x000000ffff097224 */ /* 0x000fc400078e0016 */
[----:B------:R-:W4:Y:S02]  /*bc970*/  LDL.LU R21, [R1+0x11b4] ;  /* 0x0011b40001157983 */ /* 0x000f240000300800 */
[----:B------:R-:W-:Y:S01]  /*bc980*/  IMAD.MOV.U32 R8, RZ, RZ, R23 ;  /* 0x000000ffff087224 */ /* 0x000fe200078e0017 */
[----:B------:R-:W4:Y:S01]  /*bc990*/  LDL.LU R22, [R1+0x11b8] ;  /* 0x0011b80001167983 */ /* 0x000f220000300800 */
[----:B------:R-:W4:Y:S02]  /*bc9a0*/  LDL.LU R23, [R1+0x11bc] ;  /* 0x0011bc0001177983 */ /* 0x000f240000300800 */
[----:B------:R-:W-:Y:S02]  /*bc9b0*/  IMAD.MOV.U32 R14, RZ, RZ, R3 ;  /* 0x000000ffff0e7224 */ /* 0x000fe400078e0003 */
[----:B------:R-:W-:Y:S02]  /*bc9c0*/  IMAD.MOV.U32 R15, RZ, RZ, R2 ;  /* 0x000000ffff0f7224 */ /* 0x000fe400078e0002 */
[----:B------:R-:W-:-:S02]  /*bc9d0*/  IMAD.MOV.U32 R3, RZ, RZ, R10 ;  /* 0x000000ffff037224 */ /* 0x000fc400078e000a */
[----:B------:R-:W-:Y:S01]  /*bc9e0*/  IMAD.MOV.U32 R2, RZ, RZ, R11 ;  /* 0x000000ffff027224 */ /* 0x000fe200078e000b */
[----:B---3--:R0:W-:Y:S01]  /*bc9f0*/  STL.64 [R1+0x6c20], R26 ;  /* 0x006c201a01007387 */ /* 0x0081e20000100a00 */
[----:B--2---:R-:W-:Y:S03]  /*bca00*/  STL.64 [R1+0x6c18], R24 ;  /* 0x006c181801007387 */ /* 0x004fe60000100a00 */
[----:B0-----:R-:W4:Y:S01]  /*bca10*/  LDL.64 R26, [R1+0x148] ;  /* 0x00014800011a7983 */ /* 0x001f220000100a00 */
[----:B------:R0:W-:Y:S03]  /*bca20*/  STL.64 [R1+0x6bc8], R8 ;  /* 0x006bc80801007387 */ /* 0x0001e60000100a00 */
[----:B0-----:R-:W2:Y:S01]  /*bca30*/  LDL.LU R8, [R1+0x11a0] ;  /* 0x0011a00001087983 */ /* 0x001ea20000300800 */
[----:B------:R-:W2:Y:S02]  /*bca40*/  LDL.LU R9, [R1+0x11a4] ;  /* 0x0011a40001097983 */ /* 0x000ea40000300800 */
[----:B------:R-:W2:Y:S02]  /*bca50*/  LDL.LU R10, [R1+0x11a8] ;  /* 0x0011a800010a7983 */ /* 0x000ea40000300800 */
[----:B------:R-:W2:Y:S01]  /*bca60*/  LDL.LU R11, [R1+0x11ac] ;  /* 0x0011ac00010b7983 */ /* 0x000ea20000300800 */
[----:B------:R-:W3:Y:S04]  /*bca70*/  LDL.64 R18, [R1+0xe8] ;  /* 0x0000e80001127983 */ /* 0x000ee80000100a00 */
[----:B---3--:R0:W-:Y:S01]  /*bca80*/  STL.64 [R1+0x6be8], R18 ;  /* 0x006be81201007387 */ /* 0x0081e20000100a00 */
[----:B------:R-:W3:Y:S02]  /*bca90*/  LDL.LU R16, [R1+0x11e0] ;  /* 0x0011e00001107983 */ /* 0x000ee40000300800 */
[----:B------:R-:W3:Y:S01]  /*bcaa0*/  LDL.LU R17, [R1+0x11e4] ;  /* 0x0011e40001117983 */ /* 0x000ee20000300800 */
[----:B0-----:R-:W3:Y:S01]  /*bcab0*/  LDL.LU R18, [R1+0x11e8] ;  /* 0x0011e80001127983 */ /* 0x001ee20000300800 */
[----:B------:R-:W3:Y:S01]  /*bcac0*/  LDL.LU R19, [R1+0x11ec] ;  /* 0x0011ec0001137983 */ /* 0x000ee20000300800 */
[----:B--2---:R-:W-:Y:S02]  /*bcad0*/  HMMA.16816.F32 R8, R4, R14, R8 ;  /* 0x0000000e0408723c */ /* 0x004fe40000001808 */
[----:B---3--:R0:W-:Y:S01]  /*bcae0*/  STL.64 [R1+0x6bf8], R18 ;  /* 0x006bf81201007387 */ /* 0x0081e20000100a00 */
[----:B------:R-:W-:Y:S03]  /*bcaf0*/  STL.64 [R1+0x6bf0], R16 ;  /* 0x006bf01001007387 */ /* 0x000fe60000100a00 */
[----:B0-----:R-:W2:Y:S04]  /*bcb00*/  LDL.64 R18, [R1+0x128] ;  /* 0x0001280001127983 */ /* 0x001ea80000100a00 */
[----:B--2---:R0:W-:Y:S04]  /*bcb10*/  STL.64 [R1+0x6c08], R18 ;  /* 0x006c081201007387 */ /* 0x0041e80000100a00 */
[----:B0-----:R-:W2:Y:S01]  /*bcb20*/  LDL.64 R18, [R1+0x138] ;  /* 0x0001380001127983 */ /* 0x001ea20000100a00 */
[----:B------:R-:W3:Y:S08]  /*bcb30*/  LDL.LU R4, [R1+0x1200] ;  /* 0x0012000001047983 */ /* 0x000ef00000300800 */
[----:B------:R-:W-:Y:S02]  /*bcb40*/  STL.64 [R1+0x3a0], R8 ;  /* 0x0003a00801007387 */ /* 0x000fe40000100a00 */
[----:B------:R-:W-:Y:S01]  /*bcb50*/  STL.64 [R1+0x3a8], R10 ;  /* 0x0003a80a01007387 */ /* 0x000fe20000100a00 */
[----:B------:R-:W3:Y:S01]  /*bcb60*/  LDL.LU R5, [R1+0x1204] ;  /* 0x0012040001057983 */ /* 0x000ee20000300800 */
[----:B------:R-:W2:Y:S02]  /*bcb70*/  LDL.LU R6, [R1+0x1208] ;  /* 0x0012080001067983 */ /* 0x000ea40000300800 */
[----:B------:R-:W2:Y:S02]  /*bcb80*/  LDL.LU R7, [R1+0x120c] ;  /* 0x00120c0001077983 */ /* 0x000ea40000300800 */
[----:B--2---:R-:W-:Y:S01]  /*bcb90*/  STL.64 [R1+0x6be0], R6 ;  /* 0x006be00601007387 */ /* 0x004fe20000100a00 */
[----:B---3--:R0:W-:Y:S03]  /*bcba0*/  STL.64 [R1+0x6bd8], R4 ;  /* 0x006bd80401007387 */ /* 0x0081e60000100a00 */
[----:B0-----:R-:W4:Y:S01]  /*bcbb0*/  LDL.LU.64 R4, [R1+0x620] ;  /* 0x0006200001047983 */ /* 0x001f220000300a00 */
[----:B------:R-:W4:Y:S02]  /*bcbc0*/  LDL.LU.64 R6, [R1+0x628] ;  /* 0x0006280001067983 */ /* 0x000f240000300a00 */
[----:B------:R-:W2:Y:S01]  /*bcbd0*/  LDL.64 R10, [R1+0x108] ;  /* 0x00010800010a7983 */ /* 0x000ea20000100a00 */
[----:B----4-:R-:W-:Y:S01]  /*bcbe0*/  HMMA.16816.F32 R20, R4, R26, R20 ;  /* 0x0000001a0414723c */ /* 0x010fe20000001814 */
[----:B--2---:R0:W-:Y:S01]  /*bcbf0*/  STL.64 [R1+0x6c00], R10 ;  /* 0x006c000a01007387 */ /* 0x0041e20000100a00 */
[----:B------:R-:W2:Y:S02]  /*bcc00*/  LDL.LU R8, [R1+0x11d0] ;  /* 0x0011d00001087983 */ /* 0x000ea40000300800 */
[----:B------:R-:W2:Y:S01]  /*bcc10*/  LDL.LU R9, [R1+0x11d4] ;  /* 0x0011d40001097983 */ /* 0x000ea20000300800 */
[----:B0-----:R-:W2:Y:S01]  /*bcc20*/  LDL.LU R10, [R1+0x11d8] ;  /* 0x0011d800010a7983 */ /* 0x001ea20000300800 */
[----:B------:R-:W2:Y:S02]  /*bcc30*/  LDL.LU R11, [R1+0x11dc] ;  /* 0x0011dc00010b7983 */ /* 0x000ea40000300800 */
[----:B------:R-:W3:Y:S02]  /*bcc40*/  LDL.LU R12, [R1+0x1210] ;  /* 0x00121000010c7983 */ /* 0x000ee40000300800 */
[----:B------:R-:W3:Y:S01]  /*bcc50*/  LDL.LU R13, [R1+0x1214] ;  /* 0x00121400010d7983 */ /* 0x000ee20000300800 */
[----:B------:R-:W3:Y:S01]  /*bcc60*/  LDL.LU R14, [R1+0x1218] ;  /* 0x00121800010e7983 */ /* 0x000ee20000300800 */
[----:B------:R-:W3:Y:S11]  /*bcc70*/  LDL.LU R15, [R1+0x121c] ;  /* 0x00121c00010f7983 */ /* 0x000ef60000300800 */
[----:B------:R0:W-:Y:S01]  /*bcc80*/  STL.64 [R1+0x390], R20 ;  /* 0x0003901401007387 */ /* 0x0001e20000100a00 */
[----:B------:R1:W-:Y:S02]  /*bcc90*/  STL.64 [R1+0x398], R22 ;  /* 0x0003981601007387 */ /* 0x0003e40000100a00 */
[----:B0-----:R-:W-:Y:S01]  /*bcca0*/  IMAD.MOV.U32 R21, RZ, RZ, R26 ;  /* 0x000000ffff157224 */ /* 0x001fe200078e001a */
[----:B-1----:R-:W4:Y:S01]  /*bccb0*/  LDL.LU.64 R22, [R1+0x6c28] ;  /* 0x006c280001167983 */ /* 0x002f220000300a00 */
[----:B------:R-:W-:-:S02]  /*bccc0*/  IMAD.MOV.U32 R20, RZ, RZ, R27 ;  /* 0x000000ffff147224 */ /* 0x000fc400078e001b */
        /* <DEDUP_REMOVED lines=11> */
[----:B--2---:R-:W-:Y:S01]  /*bcd80*/  HMMA.16816.F32 R8, R4, R18, R8 ;  /* 0x000000120408723c */ /* 0x004fe20000001808 */
[----:B------:R-:W-:Y:S01]  /*bcd90*/  STL.64 [R1+0x6b60], R26 ;  /* 0x006b601a01007387 */ /* 0x000fe20000100a00 */
[----:B------:R0:W-:Y:S02]  /*bcda0*/  STL.64 [R1+0x6b58], R24 ;  /* 0x006b581801007387 */ /* 0x0001e40000100a00 */
[----:B------:R-:W-:-:S02]  /*bcdb0*/  IMAD.MOV.U32 R29, RZ, RZ, R18 ;  /* 0x000000ffff1d7224 */ /* 0x000fc400078e0012 */
[----:B------:R-:W-:Y:S01]  /*bcdc0*/  IMAD.MOV.U32 R28, RZ, RZ, R19 ;  /* 0x000000ffff1c7224 */ /* 0x000fe200078e0013 */
[----:B0-----:R-:W2:Y:S01]  /*bcdd0*/  LDL.LU R24, [R1+0x1230] ;  /* 0x0012300001187983 */ /* 0x001ea20000300800 */
[----:B------:R-:W2:Y:S02]  /*bcde0*/  LDL.LU R25, [R1+0x1234] ;  /* 0x0012340001197983 */ /* 0x000ea40000300800 */
[----:B------:R-:W2:Y:S02]  /*bcdf0*/  LDL.LU R26, [R1+0x1238] ;  /* 0x00123800011a7983 */ /* 0x000ea40000300800 */
[----:B------:R-:W2:Y:S11]  /*bce00*/  LDL.LU R27, [R1+0x123c] ;  /* 0x00123c00011b7983 */ /* 0x000eb60000300800 */
[----:B------:R-:W-:Y:S01]  /*bce10*/  STL.64 [R1+0x340], R8 ;  /* 0x0003400801007387 */ /* 0x000fe20000100a00 */
[----:B------:R0:W-:Y:S03]  /*bce20*/  STL.64 [R1+0x348], R10 ;  /* 0x0003480a01007387 */ /* 0x0001e60000100a00 */
[----:B0-----:R-:W2:Y:S01]  /*bce30*/  LDL.LU.64 R10, [R1+0x6c00] ;  /* 0x006c0000010a7983 */ /* 0x001ea20000300a00 */
[----:B------:R-:W4:Y:S02]  /*bce40*/  LDL.LU.64 R18, [R1+0x6bf8] ;  /* 0x006bf80001127983 */ /* 0x000f240000300a00 */
[----:B------:R-:W4:Y:S02]  /*bce50*/  LDL.LU.64 R16, [R1+0x6bf0] ;  /* 0x006bf00001107983 */ /* 0x000f240000300a00 */
[----:B------:R-:W-:-:S02]  /*bce60*/  IMAD.MOV.U32 R9, RZ, RZ, R6 ;  /* 0x000000ffff097224 */ /* 0x000fc400078e0006 */
[----:B------:R-:W-:Y:S01]  /*bce70*/  IMAD.MOV.U32 R8, RZ, RZ, R7 ;  /* 0x000000ffff087224 */ /* 0x000fe200078e0007 */
[----:B----4-:R-:W-:Y:S11]  /*bce80*/  HMMA.16816.F32 R16, R4, R22, R16 ;  /* 0x000000160410723c */ /* 0x010ff60000001810 */
        /* <DEDUP_REMOVED lines=8> */
[----:B------:R-:W2:Y:S01]  /*bcf10*/  LDL.LU.64 R4, [R1+0x6bd8] ;  /* 0x006bd80001047983 */ /* 0x000ea20000300a00 */
[----:B------:R0:W-:Y:S01]  /*bcf20*/  STL.64 [R1+0x6ac0], R22 ;  /* 0x006ac01601007387 */ /* 0x0001e20000100a00 */
[----:B------:R1:W-:Y:S03]  /*bcf30*/  STL.64 [R1+0x6b08], R20 ;  /* 0x006b081401007387 */ /* 0x0003e60000100a00 */
[----:B0-----:R-:W2:Y:S04]  /*bcf40*/  LDL R22, [R1+0x4d8] ;  /* 0x0004d80001167983 */ /* 0x001ea80000100800 */
[----:B------:R-:W2:Y:S04]  /*bcf50*/  LDL R23, [R1+0x4dc] ;  /* 0x0004dc0001177983 */ /* 0x000ea80000100800 */
[----:B-1----:R-:W3:Y:S04]  /*bcf60*/  LDL R20, [R1+0x4d0] ;  /* 0x0004d00001147983 */ /* 0x002ee80000100800 */
[----:B------:R-:W3:Y:S04]  /*bcf70*/  LDL R21, [R1+0x4d4] ;  /* 0x0004d40001157983 */ /* 0x000ee80000100800 */
[----:B--2---:R0:W-:Y:S01]  /*bcf80*/  STL.64 [R1+0x6b70], R22 ;  /* 0x006b701601007387 */ /* 0x0041e20000100a00 */
[----:B---3--:R1:W-:Y:S02]  /*bcf90*/  STL.64 [R1+0x6b68], R20 ;  /* 0x006b681401007387 */ /* 0x0083e40000100a00 */
[----:B0-----:R-:W-:-:S02]  /*bcfa0*/  IMAD.MOV.U32 R22, RZ, RZ, R9 ;  /* 0x000000ffff167224 */ /* 0x001fc400078e0009 */
[----:B-1----:R-:W-:Y:S02]  /*bcfb0*/  IMAD.MOV.U32 R20, RZ, RZ, R17 ;  /* 0x000000ffff147224 */ /* 0x002fe400078e0011 */
[----:B------:R-:W-:Y:S02]  /*bcfc0*/  IMAD.MOV.U32 R21, RZ, RZ, R16 ;  /* 0x000000ffff157224 */ /* 0x000fe400078e0010 */
[----:B------:R-:W-:-:S07]  /*bcfd0*/  IMAD.MOV.U32 R23, RZ, RZ, R8 ;  /* 0x000000ffff177224 */ /* 0x000fce00078e0008 */
[C---:B------:R-:W-:Y:S11]  /*bcfe0*/  HMMA.16816.F32 R4, R20.reuse, R10, R4 ;  /* 0x0000000a1404723c */ /* 0x040ff60000001804 */
[----:B------:R-:W-:Y:S11]  /*bcff0*/  @!UPT UIADD3 URZ, URZ, URZ, URZ ;  /* 0x0000003f3f3ff290 */ /* 0x000ff6000fffe03f */
[----:B------:R-:W-:Y:S01]  /*bd000*/  @!UPT UIADD3 URZ, URZ, URZ, URZ ;  /* 0x0000003f3f3ff290 */ /* 0x000fe2000fffe03f */
[----:B------:R-:W-:Y:S01]  /*bd010*/  STL.64 [R1+0x2f0], R4 ;  /* 0x0002f00401007387 */ /* 0x000fe20000100a00 */
[----:B------:R0:W-:Y:S03]  /*bd020*/  STL.64 [R1+0x2f8], R6 ;  /* 0x0002f80601007387 */ /* 0x0001e60000100a00 */
[----:B0-----:R-:W2:Y:S01]  /*bd030*/  LDL.LU.64 R6, [R1+0x6bd0] ;  /* 0x006bd00001067983 */ /* 0x001ea20000300a00 */
[----:B----4-:R-:W-:Y:S01]  /*bd040*/  HMMA.16816.F32 R24, R20, R18, R24 ;  /* 0x000000121418723c */ /* 0x010fe20000001818 */
[----:B------:R-:W3:Y:S02]  /*bd050*/  LDL.LU.64 R8, [R1+0x6bc8] ;  /* 0x006bc80001087983 */ /* 0x000ee40000300a00 */
[----:B------:R-:W-:Y:S02]  /*bd060*/  IMAD.MOV.U32 R5, RZ, RZ, R10 ;  /* 0x000000ffff057224 */ /* 0x000fe400078e000a */
[----:B------:R-:W-:-:S03]  /*bd070*/  IMAD.MOV.U32 R4, RZ, RZ, R11 ;  /* 0x000000ffff047224 */ /* 0x000fc600078e000b */
[----:B--2---:R-:W-:Y:S11]  /*bd080*/  HMMA.16816.F32 R12, R20, R6, R12 ;  /* 0x00000006140c723c */ /* 0x004ff6000000180c */
[----:B------:R-:W-:Y:S11]  /*bd090*/  @!UPT UIADD3 URZ, URZ, URZ, URZ ;  /* 0x0000003f3f3ff290 */ /* 0x000ff6000fffe03f */
[----:B------:R-:W-:Y:S01]  /*bd0a0*/  @!UPT UIADD3 URZ, URZ, URZ, URZ ;  /* 0x0000003f3f3ff290 */ /* 0x000fe2000fffe03f */
[----:B------:R0:W-:Y:S01]  /*bd0b0*/  STL.64 [R1+0x2e0], R12 ;  /* 0x0002e00c01007387 */ /* 0x0001e20000100a00 */
[----:B------:R-:W-:Y:S03]  /*bd0c0*/  STL.64 [R1+0x2e8], R14 ;  /* 0x0002e80e01007387 */ /* 0x000fe60000100a00 */
[----:B0-----:R-:W2:Y:S01]  /*bd0d0*/  LDL.LU.64 R12, [R1+0x6bc0] ;  /* 0x006bc000010c7983 */ /* 0x001ea20000300a00 */
[----:B------:R0:W-:Y:S02]  /*bd0e0*/  STL.64 [R1+0x6a98], R6 ;  /* 0x006a980601007387 */ /* 0x0001e40000100a00 */
[----:B------:R-:W-:Y:S02]  /*bd0f0*/  STL.64 [R1+0x2d0], R24 ;  /* 0x0002d01801007387 */ /* 0x000fe40000100a00 */
[----:B------:R-:W-:Y:S02]  /*bd100*/  STL.64 [R1+0x2d8], R26 ;  /* 0x0002d81a01007387 */ /* 0x000fe40000100a00 */
[----:B0-----:R-:W-:-:S02]  /*bd110*/  IMAD.MOV.U32 R7, RZ, RZ, R18 ;  /* 0x000000ffff077224 */ /* 0x001fc400078e0012 */
[----:B------:R-:W-:-:S05]  /*bd120*/  IMAD.MOV.U32 R6, RZ, RZ, R19 ;  /* 0x000000ffff067224 */ /* 0x000fca00078e0013 */
[----:B------:R-:W-:Y:S01]  /*bd130*/  STL.64 [R1+0x6b18], R6 ;  /* 0x006b180601007387 */ /* 0x000fe20000100a00 */
[----:B------:R0:W-:Y:S03]  /*bd140*/  STL.64 [R1+0x6b10], R4 ;  /* 0x006b100401007387 */ /* 0x0001e60000100a00 */
[----:B0-----:R-:W4:Y:S01]  /*bd150*/  LDL.LU R4, [R1+0x12f0] ;  /* 0x0012f00001047983 */ /* 0x001f220000300800 */
[----:B------:R-:W4:Y:S02]  /*bd160*/  LDL.LU R5, [R1+0x12f4] ;  /* 0x0012f40001057983 */ /* 0x000f240000300800 */
        /* <DEDUP_REMOVED lines=13> */
[----:B------:R-:W2:Y:S01]  /*bd240*/  LDL.LU R15, [R1+0x124c] ;  /* 0x00124c00010f7983 */ /* 0x000ea20000300800 */
[----:B------:R-:W2:Y:S01]  /*bd250*/  LDL.64 R18, [R1+0xd8] ;  /* 0x0000d80001127983 */ /* 0x000ea20000100a00 */
[----:B------:R-:W-:Y:S02]  /*bd260*/  STL.64 [R1+0x6b98], R26 ;  /* 0x006b981a01007387 */ /* 0x000fe40000100a00 */
[----:B------:R3:W-:Y:S02]  /*bd270*/  STL.64 [R1+0x6b28], R6 ;  /* 0x006b280601007387 */ /* 0x0007e40000100a00 */
[----:B----4-:R-:W-:Y:S02]  /*bd280*/  STL.64 [R1+0x6b20], R4 ;  /* 0x006b200401007387 */ /* 0x010fe40000100a00 */
[----:B---3--:R-:W-:-:S02]  /*bd290*/  IMAD.MOV.U32 R7, RZ, RZ, R8 ;  /* 0x000000ffff077224 */ /* 0x008fc400078e0008 */
[----:B------:R-:W-:Y:S01]  /*bd2a0*/  IMAD.MOV.U32 R6, RZ, RZ, R9 ;  /* 0x000000ffff067224 */ /* 0x000fe200078e0009 */
        /* <DEDUP_REMOVED lines=10> */
[----:B------:R-:W4:Y:S01]  /*bd350*/  LDL.64 R26, [R1+0xb8] ;  /* 0x0000b800011a7983 */ /* 0x000f220000100a00 */
[----:B------:R0:W-:Y:S02]  /*bd360*/  STL.64 [R1+0x6b38], R6 ;  /* 0x006b380601007387 */ /* 0x0001e40000100a00 */
[----:B0-----:R-:W-:-:S02]  /*bd370*/  IMAD.MOV.U32 R6, RZ, RZ, R3 ;  /* 0x000000ffff067224 */ /* 0x001fc400078e0003 */
[----:B------:R-:W-:-:S05]  /*bd380*/  IMAD.MOV.U32 R7, RZ, RZ, R2 ;  /* 0x000000ffff077224 */ /* 0x000fca00078e0002 */
[----:B------:R0:W-:Y:S01]  /*bd390*/  STL.64 [R1+0x6b50], R6 ;  /* 0x006b500601007387 */ /* 0x0001e20000100a00 */
[----:B------:R-:W3:Y:S02]  /*bd3a0*/  LDL.LU R4, [R1+0x12b0] ;  /* 0x0012b00001047983 */ /* 0x000ee40000300800 */
[----:B------:R-:W3:Y:S01]  /*bd3b0*/  LDL.LU R5, [R1+0x12b4] ;  /* 0x0012b40001057983 */ /* 0x000ee20000300800 */
[----:B0-----:R-:W3:Y:S01]  /*bd3c0*/  LDL.LU R6, [R1+0x12b8] ;  /* 0x0012b80001067983 */ /* 0x001ee20000300800 */
[----:B------:R-:W3:Y:S01]  /*bd3d0*/  LDL.LU R7, [R1+0x12bc] ;  /* 0x0012bc0001077983 */ /* 0x000ee20000300800 */
[C---:B--2---:R-:W-:Y:S02]  /*bd3e0*/  HMMA.16816.F32 R12, R20.reuse, R18, R12 ;  /* 0x00000012140c723c */ /* 0x044fe4000000180c */
[----:B---3--:R-:W-:Y:S01]  /*bd3f0*/  STL.64 [R1+0x6b90], R6 ;  /* 0x006b900601007387 */ /* 0x008fe20000100a00 */
[----:B------:R0:W-:Y:S03]  /*bd400*/  STL.64 [R1+0x6b88], R4 ;  /* 0x006b880401007387 */ /* 0x0001e60000100a00 */
[----:B0-----:R-:W2:Y:S01]  /*bd410*/  LDL.LU R4, [R1+0x1270] ;  /* 0x0012700001047983 */ /* 0x001ea20000300800 */
[----:B------:R-:W2:Y:S02]  /*bd420*/  LDL.LU R5, [R1+0x1274] ;  /* 0x0012740001057983 */ /* 0x000ea40000300800 */
[----:B------:R-:W2:Y:S02]  /*bd430*/  LDL.LU R6, [R1+0x1278] ;  /* 0x0012780001067983 */ /* 0x000ea40000300800 */
[----:B------:R-:W2:Y:S11]  /*bd440*/  LDL.LU R7, [R1+0x127c] ;  /* 0x00127c0001077983 */ /* 0x000eb60000300800 */
[----:B------:R-:W-:Y:S01]  /*bd450*/  @!UPT UIADD3 URZ, URZ, URZ, URZ ;  /* 0x0000003f3f3ff290 */ /* 0x000fe2000fffe03f */
[----:B------:R0:W-:Y:S01]  /*bd460*/  STL.64 [R1+0x2a0], R12 ;  /* 0x0002a00c01007387 */ /* 0x0001e20000100a00 */
[----:B------:R-:W-:Y:S02]  /*bd470*/  STL.64 [R1+0x2a8], R14 ;  /* 0x0002a80e01007387 */ /* 0x000fe40000100a00 */
[----:B0-----:R-:W-:Y:S02]  /*bd480*/  IMAD.MOV.U32 R13, RZ, RZ, R18 ;  /* 0x000000ffff0d7224 */ /* 0x001fe400078e0012 */
[----:B------:R-:W-:Y:S02]  /*bd490*/  IMAD.MOV.U32 R12, RZ, RZ, R19 ;  /* 0x000000ffff0c7224 */ /* 0x000fe400078e0013 */
[----:B------:R-:W3:Y:S03]  /*bd4a0*/  LDL.LU.64 R18, [R1+0x6bb8] ;  /* 0x006bb80001127983 */ /* 0x000ee60000300a00 */
[----:B------:R0:W-:Y:S02]  /*bd4b0*/  STL.64 [R1+0x6b30], R12 ;  /* 0x006b300c01007387 */ /* 0x0001e40000100a00 */
        /* <DEDUP_REMOVED lines=16> */
[----:B------:R0:W-:Y:S02]  /*bd5c0*/  STL.64 [R1+0x6a60], R18 ;  /* 0x006a601201007387 */ /* 0x0001e40000100a00 */
[----:B----4-:R-:W-:Y:S01]  /*bd5d0*/  IMAD.MOV.U32 R3, RZ, RZ, R27 ;  /* 0x000000ffff037224 */ /* 0x010fe200078e001b */
[----:B0-----:R-:W4:Y:S01]  /*bd5e0*/  LDL.64 R18, [R1+0x158] ;  /* 0x0001580001127983 */ /* 0x001f220000100a00 */
[C---:B---3--:R-:W-:Y:S11]  /*bd5f0*/  HMMA.16816.F32 R8, R20.reuse, R26, R8 ;  /* 0x0000001a1408723c */ /* 0x048ff60000001808 */
[----:B------:R-:W-:Y:S11]  /*bd600*/  @!UPT UIADD3 URZ, URZ, URZ, URZ ;  /* 0x0000003f3f3ff290 */ /* 0x000ff6000fffe03f */
[----:B------:R-:W-:Y:S01]  /*bd610*/  @!UPT UIADD3 URZ, URZ, URZ, URZ ;  /* 0x0000003f3f3ff290 */ /* 0x000fe2000fffe03f */
[----:B------:R0:W-:Y:S01]  /*bd620*/  STL.64 [R1+0x280], R8 ;  /* 0x0002800801007387 */ /* 0x0001e20000100a00 */
[----:B------:R1:W-:Y:S02]  /*bd630*/  STL.64 [R1+0x288], R10 ;  /* 0x0002880a01007387 */ /* 0x0003e40000100a00 */
[----:B0-----:R-:W-:Y:S01]  /*bd640*/  IMAD.MOV.U32 R8, RZ, RZ, R26 ;  /* 0x000000ffff087224 */ /* 0x001fe200078e001a */
[----:B-1----:R-:W3:Y:S01]  /*bd650*/  LDL.LU.64 R10, [R1+0x6ba0] ;  /* 0x006ba000010a7983 */ /* 0x002ee20000300a00 */
[----:B------:R-:W2:Y:S02]  /*bd660*/  LDL.LU.64 R26, [R1+0x6b98] ;  /* 0x006b9800011a7983 */ /* 0x000ea40000300a00 */
[----:B--2---:R-:W-:Y:S01]  /*bd670*/  HMMA.16816.F32 R20, R20, R26, R4 ;  /* 0x0000001a1414723c */ /* 0x004fe20000001804 */
[----:B------:R-:W2:Y:S01]  /*bd680*/  LDL.LU.64 R6, [R1+0x6b90] ;  /* 0x006b900001067983 */ /* 0x000ea20000300a00 */
[----:B------:R-:W2:Y:S02]  /*bd690*/  LDL.LU.64 R4, [R1+0x6b88] ;  /* 0x006b880001047983 */ /* 0x000ea40000300a00 */
[----:B------:R-:W3:Y:S02]  /*bd6a0*/  LDL.LU.64 R26, [R1+0x6b80] ;  /* 0x006b8000011a7983 */ /* 0x000ee40000300a00 */
[----:B------:R-:W3:Y:S11]  /*bd6b0*/  LDL.LU.64 R24, [R1+0x6b78] ;  /* 0x006b780001187983 */ /* 0x000ef60000300a00 */
        /* <DEDUP_REMOVED lines=10> */
[----:B0-----:R-:W2:Y:S01]  /*bd760*/  LDL.LU.64 R26, [R1+0x6b60] ;  /* 0x006b6000011a7983 */ /* 0x001ea20000300a00 */
[----:B------:R-:W3:Y:S01]  /*bd770*/  LDL.LU.64 R24, [R1+0x6b58] ;  /* 0x006b580001187983 */ /* 0x000ee20000300a00 */
[C---:B--2---:R-:W-:Y:S11]  /*bd780*/  HMMA.16816.F32 R4, R20.reuse, R26, R4 ;  /* 0x0000001a1404723c */ /* 0x044ff60000001804 */
        /* <DEDUP_REMOVED lines=8> */
[----:B---3--:R-:W-:Y:S01]  /*bd810*/  STL.64 [R1+0x6a48], R26 ;  /* 0x006a481a01007387 */ /* 0x008fe20000100a00 */
[----:B------:R-:W2:Y:S02]  /*bd820*/  LDL.LU.64 R14, [R1+0x6b48] ;  /* 0x006b4800010e7983 */ /* 0x000ea40000300a00 */
[----:B------:R-:W2:Y:S11]  /*bd830*/  LDL.LU.64 R12, [R1+0x6b40] ;  /* 0x006b4000010c7983 */ /* 0x000eb60000300a00 */
[----:B------:R-:W-:Y:S06]  /*bd840*/  @!UPT UIADD3 URZ, URZ, URZ, URZ ;  /* 0x0000003f3f3ff290 */ /* 0x000fec000fffe03f */
        /* <DEDUP_REMOVED lines=10> */
[----:B----4-:R-:W-:Y:S02]  /*bd8f0*/  IMAD.MOV.U32 R9, RZ, RZ, R18 ;  /* 0x000000ffff097224 */ /* 0x010fe400078e0012 */
[----:B------:R-:W-:Y:S01]  /*bd900*/  IMAD.MOV.U32 R2, RZ, RZ, R19 ;  /* 0x000000ffff027224 */ /* 0x000fe200078e0013 */
[----:B---3--:R-:W-:Y:S01]  /*bd910*/  HMMA.16816.F32 R20, R20, R18, R4 ;  /* 0x000000121414723c */ /* 0x008fe20000001804 */
[----:B------:R-:W3:Y:S01]  /*bd920*/  LDL.LU.64 R6, [R1+0x6b18] ;  /* 0x006b180001067983 */ /* 0x000ee20000300a00 */
[----:B------:R-:W4:Y:S05]  /*bd930*/  LDL.LU.64 R4, [R1+0x6b10] ;  /* 0x006b100001047983 */ /* 0x000f2a0000300a00 */
[----:B--2---:R-:W-:-:S02]  /*bd940*/  IMAD.MOV.U32 R18, RZ, RZ, R13 ;  /* 0x000000ffff127224 */ /* 0x004fc400078e000d */
[----:B------:R-:W-:Y:S11]  /*bd950*/  IMAD.MOV.U32 R19, RZ, RZ, R12 ;  /* 0x000000ffff137224 */ /* 0x000ff600078e000c */
[----:B------:R-:W-:Y:S03]  /*bd960*/  @!UPT UIADD3 URZ, URZ, URZ, URZ ;  /* 0x0000003f3f3ff290 */ /* 0x000fe6000fffe03f */
[----:B------:R0:W-:Y:S01]  /*bd970*/  STL.64 [R1+0x1d0], R20 ;  /* 0x0001d01401007387 */ /* 0x0001e20000100a00 */
[----:B------:R-:W-:Y:S03]  /*bd980*/  STL.64 [R1+0x1d8], R22 ;  /* 0x0001d81601007387 */ /* 0x000fe60000100a00 */
[----:B0-----:R-:W2:Y:S01]  /*bd990*/  LDL.LU.64 R20, [R1+0x6b08] ;  /* 0x006b080001147983 */ /* 0x001ea20000300a00 */
[----:B------:R-:W-:Y:S02]  /*bd9a0*/  STL.64 [R1+0x6a78], R18 ;  /* 0x006a781201007387 */ /* 0x000fe40000100a00 */
        /* <DEDUP_REMOVED lines=8> */
[----:B------:R0:W-:Y:S01]  /*bda30*/  STL.64 [R1+0x6a90], R18 ;  /* 0x006a901201007387 */ /* 0x0001e20000100a00 */
[----:B------:R-:W3:Y:S02]  /*bda40*/  LDL.LU R16, [R1+0x1380] ;  /* 0x0013800001107983 */ /* 0x000ee40000300800 */
[----:B------:R-:W3:Y:S01]  /*bda50*/  LDL.LU R17, [R1+0x1384] ;  /* 0x0013840001117983 */ /* 0x000ee20000300800 */
        /* <DEDUP_REMOVED lines=40> */
[----:B0-----:R-:W2:Y:S01]  /*bdce0*/  LDL.LU.64 R16, [R1+0x4d0] ;  /* 0x0004d00001107983 */ /* 0x001ea20000300a00 */
[----:B------:R-:W2:Y:S02]  /*bdcf0*/  LDL.LU.64 R18, [R1+0x4d8] ;  /* 0x0004d80001127983 */ /* 0x000ea40000300a00 */
[----:B------:R-:W-:Y:S02]  /*bdd00*/  STL.64 [R1+0x6a70], R10 ;  /* 0x006a700a01007387 */ /* 0x000fe40000100a00 */
[----:B------:R0:W-:Y:S02]  /*bdd10*/  STL.64 [R1+0x6a68], R8 ;  /* 0x006a680801007387 */ /* 0x0001e40000100a00 */
[----:B0-----:R-:W3:Y:S01]  /*bdd20*/  LDL.LU R8, [R1+0x13b0] ;  /* 0x0013b00001087983 */ /* 0x001ee20000300800 */
[----:B------:R-:W3:Y:S02]  /*bdd30*/  LDL.LU R9, [R1+0x13b4] ;  /* 0x0013b40001097983 */ /* 0x000ee40000300800 */
[----:B------:R-:W3:Y:S02]  /*bdd40*/  LDL.LU R10, [R1+0x13b8] ;  /* 0x0013b800010a7983 */ /* 0x000ee40000300800 */
[----:B------:R-:W3:Y:S01]  /*bdd50*/  LDL.LU R11, [R1+0x13bc] ;  /* 0x0013bc00010b7983 */ /* 0x000ee20000300800 */
[C---:B--2---:R-:W-:Y:S01]  /*bdd60*/  HMMA.16816.F32 R20, R16.reuse, R22, R12 ;  /* 0x000000161014723c */ /* 0x044fe2000000180c */
[----:B---3--:R-:W-:Y:S01]  /*bdd70*/  STL.64 [R1+0x6a88], R10 ;  /* 0x006a880a01007387 */ /* 0x008fe20000100a00 */
        /* <DEDUP_REMOVED lines=9> */
[----:B------:R-:W2:Y:S01]  /*bde10*/  LDL.LU.64 R14, [R1+0x6b00] ;  /* 0x006b0000010e7983 */ /* 0x000ea20000300a00 */
[----:B------:R-:W2:Y:S05]  /*bde20*/  LDL.LU.64 R12, [R1+0x6af8] ;  /* 0x006af800010c7983 */ /* 0x000eaa0000300a00 */
[----:B------:R-:W-:Y:S02]  /*bde30*/  STL.64 [R1+0x620], R20 ;  /* 0x0006201401007387 */ /* 0x000fe40000100a00 */
[----:B------:R0:W-:Y:S02]  /*bde40*/  STL.64 [R1+0x628], R22 ;  /* 0x0006281601007387 */ /* 0x0001e40000100a00 */
        /* <DEDUP_REMOVED lines=15> */
[----:B----4-:R-:W-:Y:S02]  /*bdf40*/  IMAD.MOV.U32 R6, RZ, RZ, R5 ;  /* 0x000000ffff067224 */ /* 0x010fe400078e0005 */
[----:B------:R-:W-:Y:S02]  /*bdf50*/  IMAD.MOV.U32 R7, RZ, RZ, R4 ;  /* 0x000000ffff077224 */ /* 0x000fe400078e0004 */
[----:B------:R-:W-:Y:S02]  /*bdf60*/  IMAD.MOV.U32 R5, RZ, RZ, R18 ;  /* 0x000000ffff057224 */ /* 0x000fe400078e0012 */
[----:B------:R-:W-:Y:S01]  /*bdf70*/  IMAD.MOV.U32 R4, RZ, RZ, R19 ;  /* 0x000000ffff047224 */ /* 0x000fe200078e0013 */
[----:B--2---:R-:W-:Y:S11]  /*bdf80*/  HMMA.16816.F32 R12, R16, R22, R12 ;  /* 0x00000016100c723c */ /* 0x004ff6000000180c */
[----:B------:R-:W-:Y:S11]  /*bdf90*/  @!UPT UIADD3 URZ, URZ, URZ, URZ ;  /* 0x0000003f3f3ff290 */ /* 0x000ff6000fffe03f */
[----:B------:R-:W-:Y:S01]  /*bdfa0*/  @!UPT UIADD3 URZ, URZ, URZ, URZ ;  /* 0x0000003f3f3ff290 */ /* 0x000fe2000fffe03f */
[----:B------:R0:W-:Y:S01]  /*bdfb0*/  STL.64 [R1+0xa40], R12 ;  /* 0x000a400c01007387 */ /* 0x0001e20000100a00 */
[----:B------:R1:W-:Y:S02]  /*bdfc0*/  STL.64 [R1+0xa48], R14 ;  /* 0x000a480e01007387 */ /* 0x0003e40000100a00 */
[----:B------:R-:W2:Y:S02]  /*bdfd0*/  LDL.LU.64 R18, [R1+0x6ab8] ;  /* 0x006ab80001127983 */ /* 0x000ea40000300a00 */
[----:B0-----:R-:W-:Y:S02]  /*bdfe0*/  IMAD.MOV.U32 R13, RZ, RZ, R16 ;  /* 0x000000ffff0d7224 */ /* 0x001fe400078e0010 */
[----:B------:R-:W-:Y:S02]  /*bdff0*/  IMAD.MOV.U32 R12, RZ, RZ, R17 ;  /* 0x000000ffff0c7224 */ /* 0x000fe400078e0011 */
[----:B------:R-:W2:Y:S01]  /*be000*/  LDL.LU.64 R16, [R1+0x6ab0] ;  /* 0x006ab00001107983 */ /* 0x000ea20000300a00 */
[----:B------:R0:W-:Y:S02]  /*be010*/  STL.64 [R1+0x6a28], R22 ;  /* 0x006a281601007387 */ /* 0x0001e40000100a00 */
[----:B------:R-:W-:-:S02]  /*be020*/  IMAD.MOV.U32 R20, RZ, RZ, R13 ;  /* 0x000000ffff147224 */ /* 0x000fc400078e000d */
[----:B------:R-:W-:Y:S02]  /*be030*/  IMAD.MOV.U32 R21, RZ, RZ, R12 ;  /* 0x000000ffff157224 */ /* 0x000fe400078e000c */
[----:B------:R-:W4:Y:S01]  /*be040*/  LDL.LU.64 R12, [R1+0x220] ;  /* 0x00022000010c7983 */ /* 0x000f220000300a00 */
[----:B-1----:R-:W3:Y:S02]  /*be050*/  LDL.LU.64 R14, [R1+0x228] ;  /* 0x00022800010e7983 */ /* 0x002ee40000300a00 */
[----:B0-----:R-:W-:Y:S02]  /*be060*/  IMAD.MOV.U32 R22, RZ, RZ, R5 ;  /* 0x000000ffff167224 */ /* 0x001fe400078e0005 */
        /* <DEDUP_REMOVED lines=38> */
[----:B---3--:R-:W-:Y:S11]  /*be2d0*/  HMMA.16816.F32 R8, R20, R18, R8 ;  /* 0x000000121408723c */ /* 0x008ff60000001808 */
[----:B------:R-:W-:Y:S11]  /*be2e0*/  @!UPT UIADD3 URZ, URZ, URZ, URZ ;  /* 0x0000003f3f3ff290 */ /* 0x000ff6000fffe03f */
[----:B------:R-:W-:Y:S01]  /*be2f0*/  @!UPT UIADD3 URZ, URZ, URZ, URZ ;  /* 0x0000003f3f3ff290 */ /* 0x000fe2000fffe03f */
[----:B------:R-:W-:Y:S01]  /*be300*/  STL.64 [R1+0xb20], R8 ;  /* 0x000b200801007387 */ /* 0x000fe20000100a00 */
[----:B------:R0:W-:Y:S03]  /*be310*/  STL.64 [R1+0xb28], R10 ;  /* 0x000b280a01007387 */ /* 0x0001e60000100a00 */
[----:B0-----:R-:W2:Y:S01]  /*be320*/  LDL.LU.64 R10, [R1+0x6a58] ;  /* 0x006a5800010a7983 */ /* 0x001ea20000300a00 */
[----:B------:R-:W3:Y:S02]  /*be330*/  LDL.LU.64 R8, [R1+0x6a50] ;  /* 0x006a500001087983 */ /* 0x000ee40000300a00 */
[----:B------:R0:W-:Y:S02]  /*be340*/  STL.64 [R1+0x6980], R18 ;  /* 0x0069801201007387 */ /* 0x0001e40000100a00 */
[----:B0-----:R-:W-:Y:S02]  /*be350*/  IMAD.MOV.U32 R19, RZ, RZ, R3 ;  /* 0x000000ffff137224 */ /* 0x001fe400078e0003 */
[----:B---3--:R-:W-:-:S07]  /*be360*/  IMAD.MOV.U32 R18, RZ, RZ, R8 ;  /* 0x000000ffff127224 */ /* 0x008fce00078e0008 */
[C---:B------:R-:W-:Y:S01]  /*be370*/  HMMA.16816.F32 R16, R20.reuse, R18, R24 ;  /* 0x000000121410723c */ /* 0x040fe20000001818 */
[----:B------:R-:W4:Y:S11]  /*be380*/  LDL.LU.64 R26, [R1+0x6a48] ;  /* 0x006a4800011a7983 */ /* 0x000f360000300a00 */
[----:B------:R-:W-:Y:S11]  /*be390*/  @!UPT UIADD3 URZ, URZ, URZ, URZ ;  /* 0x0000003f3f3ff290 */ /* 0x000ff6000fffe03f */
[----:B------:R-:W-:Y:S01]  /*be3a0*/  STL.64 [R1+0xb40], R16 ;  /* 0x000b401001007387 */ /* 0x000fe20000100a00 */
[----:B------:R-:W-:Y:S01]  /*be3b0*/  STL.64 [R1+0xb48], R18 ;  /* 0x000b481201007387 */ /* 0x000fe20000100a00 */
[----:B----4-:R-:W-:Y:S11]  /*be3c0*/  HMMA.16816.F32 R4, R20, R26, R4 ;  /* 0x0000001a1404723c */ /* 0x010ff60000001804 */
[----:B------:R-:W-:Y:S11]  /*be3d0*/  @!UPT UIADD3 URZ, URZ, URZ, URZ ;  /* 0x0000003f3f3ff290 */ /* 0x000ff6000fffe03f */
[----:B------:R-:W-:Y:S01]  /*be3e0*/  @!UPT UIADD3 URZ, URZ, URZ, URZ ;  /* 0x0000003f3f3ff290 */ /* 0x000fe2000fffe03f */
[----:B------:R0:W-:Y:S01]  /*be3f0*/  STL.64 [R1+0x4d0], R4 ;  /* 0x0004d00401007387 */ /* 0x0001e20000100a00 */
[----:B------:R1:W-:Y:S03]  /*be400*/  STL.64 [R1+0x4d8], R6 ;  /* 0x0004d80601007387 */ /* 0x0003e60000100a00 */
[----:B0-----:R-:W3:Y:S01]  /*be410*/  LDL.LU R4, [R1+0x1500] ;  /* 0x0015000001047983 */ /* 0x001ee20000300800 */
[----:B------:R-:W3:Y:S02]  /*be420*/  LDL.LU R5, [R1+0x1504] ;  /* 0x0015040001057983 */ /* 0x000ee40000300800 */
[----:B-1----:R-:W4:Y:S02]  /*be430*/  LDL.LU R6, [R1+0x1508] ;  /* 0x0015080001067983 */ /* 0x002f240000300800 */
[----:B------:R-:W4:Y:S02]  /*be440*/  LDL.LU R7, [R1+0x150c] ;  /* 0x00150c0001077983 */ /* 0x000f240000300800 */
        /* <DEDUP_REMOVED lines=22> */
[----:B----4-:R0:W-:Y:S01]  /*be5b0*/  STL.64 [R1+0x69d0], R6 ;  /* 0x0069d00601007387 */ /* 0x0101e20000100a00 */
[----:B---3--:R-:W-:Y:S03]  /*be5c0*/  STL.64 [R1+0x69c8], R4 ;  /* 0x0069c80401007387 */ /* 0x008fe60000100a00 */
[----:B0-----:R-:W3:Y:S04]  /*be5d0*/  LDL.64 R6, [R1+0x128] ;  /* 0x0001280001067983 */ /* 0x001ee80000100a00 */
[----:B---3--:R0:W-:Y:S04]  /*be5e0*/  STL.64 [R1+0x69e0], R6 ;  /* 0x0069e00601007387 */ /* 0x0081e80000100a00 */
[----:B0-----:R-:W3:Y:S04]  /*be5f0*/  LDL.64 R6, [R1+0x138] ;  /* 0x0001380001067983 */ /* 0x001ee80000100a00 */
[----:B---3--:R0:W-:Y:S04]  /*be600*/  STL.64 [R1+0x69e8], R6 ;  /* 0x0069e80601007387 */ /* 0x0081e80000100a00 */
[----:B0-----:R-:W3:Y:S04]  /*be610*/  LDL.64 R6, [R1+0x148] ;  /* 0x0001480001067983 */ /* 0x001ee80000100a00 */
[----:B---3--:R0:W-:Y:S02]  /*be620*/  STL.64 [R1+0x6a00], R6 ;  /* 0x006a000601007387 */ /* 0x0081e40000100a00 */
[----:B0-----:R-:W-:-:S02]  /*be630*/  IMAD.MOV.U32 R6, RZ, RZ, R9 ;  /* 0x000000ffff067224 */ /* 0x001fc400078e0009 */
[----:B------:R-:W-:-:S05]  /*be640*/  IMAD.MOV.U32 R7, RZ, RZ, R2 ;  /* 0x000000ffff077224 */ /* 0x000fca00078e0002 */
[----:B------:R0:W-:Y:S04]  /*be650*/  STL.64 [R1+0x6a18], R6 ;  /* 0x006a180601007387 */ /* 0x0001e80000100a00 */
[----:B0-----:R-:W3:Y:S04]  /*be660*/  LDL.64 R6, [R1+0x168] ;  /* 0x0001680001067983 */ /* 0x001ee80000100a00 */
[----:B---3--:R0:W-:Y:S01]  /*be670*/  STL.64 [R1+0x6a20], R6 ;  /* 0x006a200601007387 */ /* 0x0081e20000100a00 */
[----:B------:R-:W3:Y:S03]  /*be680*/  LDL.64 R18, [R1+0x108] ;  /* 0x0001080001127983 */ /* 0x000ee60000100a00 */
[----:B0-----:R-:W4:Y:S04]  /*be690*/  LDL.64 R6, [R1+0x178] ;  /* 0x0001780001067983 */ /* 0x001f280000100a00 */
[----:B---3--:R0:W-:Y:S01]  /*be6a0*/  STL.64 [R1+0x69d8], R18 ;  /* 0x0069d81201007387 */ /* 0x0081e20000100a00 */
        /* <DEDUP_REMOVED lines=28> */
[----:B------:R-:W3:Y:S01]  /*be870*/  LDL.LU R24, [R1+0x1450] ;  /* 0x0014500001187983 */ /* 0x000ee20000300800 */
[----:B------:R-:W3:Y:S04]  /*be880*/  LDL.LU R25, [R1+0x1454] ;  /* 0x0014540001197983 */ /* 0x000ee80000300800 */
[----:B0-----:R-:W3:Y:S01]  /*be890*/  LDL.LU R26, [R1+0x1458] ;  /* 0x00145800011a7983 */ /* 0x001ee20000300800 */
[----:B------:R-:W3:Y:S01]  /*be8a0*/  LDL.LU R27, [R1+0x145c] ;  /* 0x00145c00011b7983 */ /* 0x000ee20000300800 */
        /* <DEDUP_REMOVED lines=33> */
[----:B------:R-:W-:Y:S01]  /*beac0*/  STL.64 [R1+0x6978], R26 ;  /* 0x0069781a01007387 */ /* 0x000fe20000100a00 */
[----:B------:R0:W-:Y:S04]  /*bead0*/  STL.64 [R1+0x6970], R24 ;  /* 0x0069701801007387 */ /* 0x0001e80000100a00 */
        /* <DEDUP_REMOVED lines=19> */
[----:B------:R-:W4:Y:S02]  /*bec10*/  LDL.LU.64 R6, [R1+0x69d0] ;  /* 0x0069d00001067983 */ /* 0x000f240000300a00 */
[----:B------:R-:W4:Y:S02]  /*bec20*/  LDL.LU.64 R4, [R1+0x69c8] ;  /* 0x0069c80001047983 */ /* 0x000f240000300a00 */
[----:B----4-:R-:W-:Y:S11]  /*bec30*/  HMMA.16816.F32 R4, R12, R22, R4 ;  /* 0x000000160c04723c */ /* 0x010ff60000001804 */
[----:B------:R-:W-:Y:S11]  /*bec40*/  @!UPT UIADD3 URZ, URZ, URZ, URZ ;  /* 0x0000003f3f3ff290 */ /* 0x000ff6000fffe03f */
[----:B------:R-:W-:Y:S01]  /*bec50*/  @!UPT UIADD3 URZ, URZ, URZ, URZ ;  /* 0x0000003f3f3ff290 */ /* 0x000fe2000fffe03f */
[----:B------:R-:W-:Y:S01]  /*bec60*/  STL.64 [R1+0xe80], R4 ;  /* 0x000e800401007387 */ /* 0x000fe20000100a00 */
[----:B------:R0:W-:Y:S03]  /*bec70*/  STL.64 [R1+0xe88], R6 ;  /* 0x000e880601007387 */ /* 0x0001e60000100a00 */
[----:B0-----:R-:W3:Y:S01]  /*bec80*/  LDL.LU.64 R6, [R1+0x69c0] ;  /* 0x0069c00001067983 */ /* 0x001ee20000300a00 */
[----:B------:R-:W3:Y:S02]  /*bec90*/  LDL.LU.64 R4, [R1+0x69b8] ;  /* 0x0069b80001047983 */ /* 0x000ee40000300a00 */
[----:B------:R0:W-:Y:S02]  /*beca0*/  STL.64 [R1+0x6968], R22 ;  /* 0x0069681601007387 */ /* 0x0001e40000100a00 */
[----:B------:R1:W-:Y:S01]  /*becb0*/  STL.64 [R1+0x6990], R20 ;  /* 0x0069901401007387 */ /* 0x0003e20000100a00 */
[----:B0-----:R-:W4:Y:S01]  /*becc0*/  LDL.64 R22, [R1+0xe8] ;  /* 0x0000e80001167983 */ /* 0x001f220000100a00 */
[----:B--2---:R-:W-:-:S02]  /*becd0*/  IMAD.MOV.U32 R28, RZ, RZ, R18 ;  /* 0x000000ffff1c7224 */ /* 0x004fc400078e0012 */
[----:B------:R-:W-:Y:S01]  /*bece0*/  IMAD.MOV.U32 R9, RZ, RZ, R19 ;  /* 0x000000ffff097224 */ /* 0x000fe200078e0013 */
[C---:B---3--:R-:W-:Y:S01]  /*becf0*/  HMMA.16816.F32 R4, R12.reuse, R18, R4 ;  /* 0x000000120c04723c */ /* 0x048fe20000001804 */
[----:B----4-:R0:W-:Y:S01]  /*bed00*/  STL.64 [R1+0x69a8], R22 ;  /* 0x0069a81601007387 */ /* 0x0101e20000100a00 */
[----:B-1----:R-:W2:Y:S02]  /*bed10*/  LDL.LU R20, [R1+0x1520] ;  /* 0x0015200001147983 */ /* 0x002ea40000300800 */
[----:B------:R-:W2:Y:S01]  /*bed20*/  LDL.LU R21, [R1+0x1524] ;  /* 0x0015240001157983 */ /* 0x000ea20000300800 */
[----:B0-----:R-:W2:Y:S01]  /*bed30*/  LDL.LU R22, [R1+0x1528] ;  /* 0x0015280001167983 */ /* 0x001ea20000300800 */
[----:B------:R-:W2:Y:S11]  /*bed40*/  LDL.LU R23, [R1+0x152c] ;  /* 0x00152c0001177983 */ /* 0x000eb60000300800 */
[----:B------:R-:W-:Y:S06]  /*bed50*/  @!UPT UIADD3 URZ, URZ, URZ, URZ ;  /* 0x0000003f3f3ff290 */ /* 0x000fec000fffe03f */
[----:B------:R-:W-:Y:S02]  /*bed60*/  STL.64 [R1+0xeb0], R4 ;  /* 0x000eb00401007387 */ /* 0x000fe40000100a00 */
[----:B------:R0:W-:Y:S02]  /*bed70*/  STL.64 [R1+0xeb8], R6 ;  /* 0x000eb80601007387 */ /* 0x0001e40000100a00 */
[----:B0-----:R-:W2:Y:S01]  /*bed80*/  LDL.LU.64 R6, [R1+0x69b0] ;  /* 0x0069b00001067983 */ /* 0x001ea20000300a00 */
[----:B------:R-:W3:Y:S02]  /*bed90*/  LDL.LU R16, [R1+0x1560] ;  /* 0x0015600001107983 */ /* 0x000ee40000300800 */
[----:B------:R-:W3:Y:S02]  /*beda0*/  LDL.LU R17, [R1+0x1564] ;  /* 0x0015640001117983 */ /* 0x000ee40000300800 */
[----:B------:R-:W4:Y:S01]  /*bedb0*/  LDL.LU R18, [R1+0x1568] ;  /* 0x0015680001127983 */ /* 0x000f220000300800 */
[----:B------:R-:W4:Y:S01]  /*bedc0*/  LDL.LU R19, [R1+0x156c] ;  /* 0x00156c0001137983 */ /* 0x000f220000300800 */
[C---:B--2---:R-:W-:Y:S03]  /*bedd0*/  HMMA.16816.F32 R20, R12.reuse, R6, R20 ;  /* 0x000000060c14723c */ /* 0x044fe60000001814 */
[----:B----4-:R-:W-:Y:S01]  /*bede0*/  STL.64 [R1+0x69a0], R18 ;  /* 0x0069a01201007387 */ /* 0x010fe20000100a00 */
[----:B---3--:R0:W-:Y:S03]  /*bedf0*/  STL.64 [R1+0x6998], R16 ;  /* 0x0069981001007387 */ /* 0x0081e60000100a00 */
[----:B0-----:R-:W2:Y:S01]  /*bee00*/  LDL.LU R16, [R1+0x1540] ;  /* 0x0015400001107983 */ /* 0x001ea20000300800 */
[----:B------:R-:W2:Y:S02]  /*bee10*/  LDL.LU R17, [R1+0x1544] ;  /* 0x0015440001117983 */ /* 0x000ea40000300800 */
[----:B------:R-:W2:Y:S02]  /*bee20*/  LDL.LU R18, [R1+0x1548] ;  /* 0x0015480001127983 */ /* 0x000ea40000300800 */
[----:B------:R-:W2:Y:S01]  /*bee30*/  LDL.LU R19, [R1+0x154c] ;  /* 0x00154c0001137983 */ /* 0x000ea20000300800 */
[----:B------:R-:W3:Y:S01]  /*bee40*/  LDL.64 R26, [R1+0xd8] ;  /* 0x0000d800011a7983 */ /* 0x000ee20000100a00 */
[----:B------:R-:W-:Y:S02]  /*bee50*/  STL.64 [R1+0x6940], R10 ;  /* 0x0069400a01007387 */ /* 0x000fe40000100a00 */
[----:B------:R-:W-:Y:S07]  /*bee60*/  STL [R1+0x6938], R9 ;  /* 0x0069380901007387 */ /* 0x000fee0000100800 */
[----:B------:R-:W-:Y:S01]  /*bee70*/  STL.64 [R1+0xed0], R20 ;  /* 0x000ed01401007387 */ /* 0x000fe20000100a00 */
[----:B------:R0:W-:Y:S04]  /*bee80*/  STL.64 [R1+0xed8], R22 ;  /* 0x000ed81601007387 */ /* 0x0001e80000100a00 */
[----:B0-----:R-:W2:Y:S02]  /*bee90*/  LDL.LU.64 R22, [R1+0x69a8] ;  /* 0x0069a80001167983 */ /* 0x001ea40000300a00 */
[----:B--2---:R-:W-:Y:S01]  /*beea0*/  HMMA.16816.F32 R16, R12, R22, R16 ;  /* 0x000000160c10723c */ /* 0x004fe20000001810 */
        /* <DEDUP_REMOVED lines=8> */
[----:B------:R-:W-:Y:S01]  /*bef30*/  STL.64 [R1+0x6870], R6 ;  /* 0x0068700601007387 */ /* 0x000fe20000100a00 */
        /* <DEDUP_REMOVED lines=12> */
[----:B----4-:R0:W-:Y:S01]  /*bf000*/  STL.64 [R1+0x6890], R6 ;  /* 0x0068900601007387 */ /* 0x0101e20000100a00 */
[----:B--2---:R-:W-:Y:S02]  /*bf010*/  STL.64 [R1+0x6888], R4 ;  /* 0x0068880401007387 */ /* 0x004fe40000100a00 */
[----:B0-----:R-:W-:-:S02]  /*bf020*/  IMAD.MOV.U32 R6, RZ, RZ, R2 ;  /* 0x000000ffff067224 */ /* 0x001fc400078e0002 */
[----:B------:R-:W-:Y:S01]  /*bf030*/  IMAD.MOV.U32 R7, RZ, RZ, R29 ;  /* 0x000000ffff077224 */ /* 0x000fe200078e001d */
[----:B------:R-:W2:Y:S04]  /*bf040*/  LDL.LU R2, [R1+0x6988] ;  /* 0x0069880001027983 */ /* 0x000ea80000300800 */
[----:B------:R0:W-:Y:S02]  /*bf050*/  STL.64 [R1+0x68a0], R6 ;  /* 0x0068a00601007387 */ /* 0x0001e40000100a00 */
[----:B0-----:R-:W-:Y:S02]  /*bf060*/  IMAD.MOV.U32 R6, RZ, RZ, R25 ;  /* 0x000000ffff067224 */ /* 0x001fe400078e0019 */
[----:B------:R-:W-:-:S05]  /*bf070*/  IMAD.MOV.U32 R7, RZ, RZ, R24 ;  /* 0x000000ffff077224 */ /* 0x000fca00078e0018 */
[----:B------:R0:W-:Y:S01]  /*bf080*/  STL.64 [R1+0x68b8], R6 ;  /* 0x0068b80601007387 */ /* 0x0001e20000100a00 */
[----:B------:R-:W3:Y:S02]  /*bf090*/  LDL.LU R4, [R1+0x1580] ;  /* 0x0015800001047983 */ /* 0x000ee40000300800 */
[----:B------:R-:W3:Y:S01]  /*bf0a0*/  LDL.LU R5, [R1+0x1584] ;  /* 0x0015840001057983 */ /* 0x000ee20000300800 */
[----:B0-----:R-:W3:Y:S01]  /*bf0b0*/  LDL.LU R6, [R1+0x1588] ;  /* 0x0015880001067983 */ /* 0x001ee20000300800 */
[----:B------:R-:W3:Y:S02]  /*bf0c0*/  LDL.LU R7, [R1+0x158c] ;  /* 0x00158c0001077983 */ /* 0x000ee40000300800 */
[----:B------:R-:W-:Y:S02]  /*bf0d0*/  STL.64 [R1+0xf40], R16 ;  /* 0x000f401001007387 */ /* 0x000fe40000100a00 */
[----:B------:R0:W-:Y:S02]  /*bf0e0*/  STL.64 [R1+0xf48], R18 ;  /* 0x000f481201007387 */ /* 0x0001e40000100a00 */
[----:B0-----:R-:W3:Y:S01]  /*bf0f0*/  LDL.LU.64 R18, [R1+0x6980] ;  /* 0x0069800001127983 */ /* 0x001ee20000300a00 */
[----:B------:R-:W-:-:S02]  /*bf100*/  IMAD.MOV.U32 R17, RZ, RZ, R26 ;  /* 0x000000ffff117224 */ /* 0x000fc400078e001a */
[----:B------:R-:W-:Y:S02]  /*bf110*/  IMAD.MOV.U32 R16, RZ, RZ, R27 ;  /* 0x000000ffff107224 */ /* 0x000fe400078e001b */
[----:B------:R-:W4:Y:S01]  /*bf120*/  LDL.LU.64 R26, [R1+0x6978] ;  /* 0x00697800011a7983 */ /* 0x000f220000300a00 */
[----:B------:R-:W2:Y:S01]  /*bf130*/  LDL.LU.64 R24, [R1+0x6970] ;  /* 0x0069700001187983 */ /* 0x000ea20000300a00 */
[----:B---3--:R-:W-:Y:S11]  /*bf140*/  HMMA.16816.F32 R4, R12, R18, R4 ;  /* 0x000000120c04723c */ /* 0x008ff60000001804 */
[----:B------:R-:W-:Y:S11]  /*bf150*/  @!UPT UIADD3 URZ, URZ, URZ, URZ ;  /* 0x0000003f3f3ff290 */ /* 0x000ff6000fffe03f */
[----:B------:R-:W-:Y:S01]  /*bf160*/  @!UPT UIADD3 URZ, URZ, URZ, URZ ;  /* 0x0000003f3f3ff290 */ /* 0x000fe2000fffe03f */
[----:B------:R-:W-:Y:S01]  /*bf170*/  STL.64 [R1+0xf50], R4 ;  /* 0x000f500401007387 */ /* 0x000fe20000100a00 */
[----:B------:R4:W-:Y:S02]  /*bf180*/  STL.64 [R1+0xf58], R6 ;  /* 0x000f580601007387 */ /* 0x0009e40000100a00 */
[----:B----4-:R-:W-:Y:S02]  /*bf190*/  IMAD.MOV.U32 R6, RZ, RZ, R27 ;  /* 0x000000ffff067224 */ /* 0x010fe400078e001b */
[----:B------:R-:W-:-:S05]  /*bf1a0*/  IMAD.MOV.U32 R7, RZ, RZ, R26 ;  /* 0x000000ffff077224 */ /* 0x000fca00078e001a */
[----:B------:R0:W-:Y:S04]  /*bf1b0*/  STL.64 [R1+0x68d0], R6 ;  /* 0x0068d00601007387 */ /* 0x0001e80000100a00 */
[----:B0-----:R-:W3:Y:S04]  /*bf1c0*/  LDL.64 R6, [R1+0x158] ;  /* 0x0001580001067983 */ /* 0x001ee80000100a00 */
[----:B---3--:R2:W-:Y:S01]  /*bf1d0*/  STL.64 [R1+0x68e8], R6 ;  /* 0x0068e80601007387 */ /* 0x0085e20000100a00 */
[----:B------:R-:W-:Y:S02]  /*bf1e0*/  STL.64 [R1+0x6838], R18 ;  /* 0x0068381201007387 */ /* 0x000fe40000100a00 */
[----:B------:R0:W-:Y:S02]  /*bf1f0*/  STL.64 [R1+0x6898], R16 ;  /* 0x0068981001007387 */ /* 0x0001e40000100a00 */
[----:B--2---:R-:W-:-:S02]  /*bf200*/  IMAD.MOV.U32 R6, RZ, RZ, R25 ;  /* 0x000000ffff067224 */ /* 0x004fc400078e0019 */
[----:B------:R-:W-:Y:S01]  /*bf210*/  IMAD.MOV.U32 R7, RZ, RZ, R24 ;  /* 0x000000ffff077224 */ /* 0x000fe200078e0018 */
[----:B0-----:R-:W2:Y:S01]  /*bf220*/  LDL.LU R16, [R1+0x16d0] ;  /* 0x0016d00001107983 */ /* 0x001ea20000300800 */
[----:B------:R-:W2:Y:S02]  /*bf230*/  LDL.LU R17, [R1+0x16d4] ;  /* 0x0016d40001117983 */ /* 0x000ea40000300800 */
[----:B------:R-:W3:Y:S02]  /*bf240*/  LDL.LU R18, [R1+0x16d8] ;  /* 0x0016d80001127983 */ /* 0x000ee40000300800 */
[----:B------:R-:W3:Y:S01]  /*bf250*/  LDL.LU R19, [R1+0x16dc] ;  /* 0x0016dc0001137983 */ /* 0x000ee20000300800 */
[----:B------:R0:W-:Y:S02]  /*bf260*/  STL.64 [R1+0x6900], R6 ;  /* 0x0069000601007387 */ /* 0x0001e40000100a00 */
[----:B0-----:R-:W-:Y:S02]  /*bf270*/  IMAD.MOV.U32 R6, RZ, RZ, R21 ;  /* 0x000000ffff067224 */ /* 0x001fe400078e0015 */
[----:B------:R-:W-:-:S05]  /*bf280*/  IMAD.MOV.U32 R7, RZ, RZ, R20 ;  /* 0x000000ffff077224 */ /* 0x000fca00078e0014 */
[----:B------:R0:W-:Y:S01]  /*bf290*/  STL.64 [R1+0x6918], R6 ;  /* 0x0069180601007387 */ /* 0x0001e20000100a00 */
[----:B------:R-:W4:Y:S02]  /*bf2a0*/  LDL.LU R4, [R1+0x15f0] ;  /* 0x0015f00001047983 */ /* 0x000f240000300800 */
[----:B------:R-:W4:Y:S01]  /*bf2b0*/  LDL.LU R5, [R1+0x15f4] ;  /* 0x0015f40001057983 */ /* 0x000f220000300800 */
[----:B0-----:R-:W2:Y:S01]  /*bf2c0*/  LDL.LU R6, [R1+0x15f8] ;  /* 0x0015f80001067983 */ /* 0x001ea20000300800 */
[----:B------:R-:W2:Y:S03]  /*bf2d0*/  LDL.LU R7, [R1+0x15fc] ;  /* 0x0015fc0001077983 */ /* 0x000ea60000300800 */
[----:B--2---:R-:W-:Y:S01]  /*bf2e0*/  STL.64 [R1+0x6950], R6 ;  /* 0x0069500601007387 */ /* 0x004fe20000100a00 */
[----:B----4-:R0:W-:Y:S02]  /*bf2f0*/  STL.64 [R1+0x6948], R4 ;  /* 0x0069480401007387 */ /* 0x0101e40000100a00 */
[----:B------:R-:W2:Y:S02]  /*bf300*/  LDL.LU R24, [R1+0x15d0] ;  /* 0x0015d00001187983 */ /* 0x000ea40000300800 */
[----:B------:R-:W2:Y:S01]  /*bf310*/  LDL.LU R25, [R1+0x15d4] ;  /* 0x0015d40001197983 */ /* 0x000ea20000300800 */
[----:B------:R-:W4:Y:S01]  /*bf320*/  LDL.LU R26, [R1+0x15d8] ;  /* 0x0015d800011a7983 */ /* 0x000f220000300800 */
[----:B------:R-:W4:Y:S03]  /*bf330*/  LDL.LU R27, [R1+0x15dc] ;  /* 0x0015dc00011b7983 */ /* 0x000f260000300800 */
[----:B----4-:R1:W-:Y:S01]  /*bf340*/  STL.64 [R1+0x6960], R26 ;  /* 0x0069601a01007387 */ /* 0x0103e20000100a00 */
[----:B--2---:R-:W-:Y:S02]  /*bf350*/  STL.64 [R1+0x6958], R24 ;  /* 0x0069581801007387 */ /* 0x004fe40000100a00 */
[----:B0-----:R-:W2:Y:S02]  /*bf360*/  LDL.LU R4, [R1+0x15a0] ;  /* 0x0015a00001047983 */ /* 0x001ea40000300800 */
[----:B------:R-:W2:Y:S01]  /*bf370*/  LDL.LU R5, [R1+0x15a4] ;  /* 0x0015a40001057983 */ /* 0x000ea20000300800 */
[----:B------:R-:W2:Y:S01]  /*bf380*/  LDL.LU R6, [R1+0x15a8] ;  /* 0x0015a80001067983 */ /* 0x000ea20000300800 */
[----:B------:R-:W2:Y:S02]  /*bf390*/  LDL.LU R7, [R1+0x15ac] ;  /* 0x0015ac0001077983 */ /* 0x000ea40000300800 */
[----:B------:R-:W4:Y:S02]  /*bf3a0*/  LDL.LU R20, [R1+0x15b0] ;  /* 0x0015b00001147983 */ /* 0x000f240000300800 */
[----:B------:R-:W4:Y:S01]  /*bf3b0*/  LDL.LU R21, [R1+0x15b4] ;  /* 0x0015b40001157983 */ /* 0x000f220000300800 */
[----:B------:R-:W4:Y:S01]  /*bf3c0*/  LDL.LU R22, [R1+0x15b8] ;  /* 0x0015b80001167983 */ /* 0x000f220000300800 */
[----:B------:R-:W4:Y:S03]  /*bf3d0*/  LDL.LU R23, [R1+0x15bc] ;  /* 0x0015bc0001177983 */ /* 0x000f260000300800 */
[----:B-1----:R-:W4:Y:S01]  /*bf3e0*/  LDL.64 R26, [R1+0xb8] ;  /* 0x0000b800011a7983 */ /* 0x002f220000100a00 */
[----:B---3--:R-:W-:Y:S02]  /*bf3f0*/  STL.64 [R1+0x68b0], R18 ;  /* 0x0068b01201007387 */ /* 0x008fe40000100a00 */
[----:B------:R0:W-:Y:S02]  /*bf400*/  STL.64 [R1+0x68a8], R16 ;  /* 0x0068a81001007387 */ /* 0x0001e40000100a00 */
        /* <DEDUP_REMOVED lines=32> */
[----:B------:R0:W-:Y:S01]  /*bf610*/  STL.64 [R1+0xf70], R20 ;  /* 0x000f701401007387 */ /* 0x0001e20000100a00 */
[----:B------:R1:W-:Y:S02]  /*bf620*/  STL.64 [R1+0xf78], R22 ;  /* 0x000f781601007387 */ /* 0x0003e40000100a00 */
[----:B0-----:R-:W-:Y:S01]  /*bf630*/  IMAD.MOV.U32 R21, RZ, RZ, R26 ;  /* 0x000000ffff157224 */ /* 0x001fe200078e001a */
[----:B-1----:R-:W3:Y:S01]  /*bf640*/  LDL.LU.64 R22, [R1+0x6968] ;  /* 0x0069680001167983 */ /* 0x002ee20000300a00 */
[----:B------:R-:W-:-:S02]  /*bf650*/  IMAD.MOV.U32 R20, RZ, RZ, R27 ;  /* 0x000000ffff147224 */ /* 0x000fc400078e001b */
[----:B------:R-:W4:Y:S02]  /*bf660*/  LDL.LU.64 R26, [R1+0x6960] ;  /* 0x00696000011a7983 */ /* 0x000f240000300a00 */
[----:B------:R-:W4:Y:S01]  /*bf670*/  LDL.LU.64 R24, [R1+0x6958] ;  /* 0x0069580001187983 */ /* 0x000f220000300a00 */
[----:B------:R-:W2:Y:S01]  /*bf680*/  LDL.LU.64 R6, [R1+0x6950] ;  /* 0x0069500001067983 */ /* 0x000ea20000300a00 */
[----:B------:R-:W2:Y:S02]  /*bf690*/  LDL.LU.64 R4, [R1+0x6948] ;  /* 0x0069480001047983 */ /* 0x000ea40000300a00 */
[----:B------:R-:W4:Y:S02]  /*bf6a0*/  LDL.LU.64 R10, [R1+0x6940] ;  /* 0x00694000010a7983 */ /* 0x000f240000300a00 */
[----:B------:R-:W2:Y:S01]  /*bf6b0*/  LDL.LU R9, [R1+0x6938] ;  /* 0x0069380001097983 */ /* 0x000ea20000300800 */
        /* <DEDUP_REMOVED lines=45> */
[----:B------:R-:W-:Y:S01]  /*bf990*/  STL [R1+0x67e8], R8 ;  /* 0x0067e80801007387 */ /* 0x000fe20000100800 */
        /* <DEDUP_REMOVED lines=29> */
[----:B0-----:R-:W2:Y:S01]  /*bfb70*/  LDL.64 R22, [R1+0x148] ;  /* 0x0001480001167983 */ /* 0x001ea20000100a00 */
[----:B------:R-:W-:-:S02]  /*bfb80*/  IMAD.MOV.U32 R10, RZ, RZ, R28 ;  /* 0x000000ffff0a7224 */ /* 0x000fc400078e001c */
[----:B------:R-:W-:-:S07]  /*bfb90*/  IMAD.MOV.U32 R11, RZ, RZ, R9 ;  /* 0x000000ffff0b7224 */ /* 0x000fce00078e0009 */
[C---:B---3--:R-:W-:Y:S01]  /*bfba0*/  HMMA.16816.F32 R8, R12.reuse, R10, R4 ;  /* 0x0000000a0c08723c */ /* 0x048fe20000001804 */
[----:B--2---:R-:W-:Y:S01]  /*bfbb0*/  STL.64 [R1+0x67b0], R22 ;  /* 0x0067b01601007387 */ /* 0x004fe20000100a00 */
[----:B------:R-:W4:Y:S02]  /*bfbc0*/  LDL.LU.64 R6, [R1+0x6870] ;  /* 0x0068700001067983 */ /* 0x000f240000300a00 */
[----:B------:R-:W2:Y:S11]  /*bfbd0*/  LDL.LU.64 R4, [R1+0x6868] ;  /* 0x0068680001047983 */ /* 0x000eb60000300a00 */
[----:B------:R-:W-:Y:S08]  /*bfbe0*/  @!UPT UIADD3 URZ, URZ, URZ, URZ ;  /* 0x0000003f3f3ff290 */ /* 0x000ff0000fffe03f */
[----:B------:R-:W-:Y:S01]  /*bfbf0*/  STL.64 [R1+0x1110], R8 ;  /* 0x0011100801007387 */ /* 0x000fe20000100a00 */
[----:B------:R4:W-:Y:S02]  /*bfc00*/  STL.64 [R1+0x1118], R10 ;  /* 0x0011180a01007387 */ /* 0x0009e40000100a00 */
[----:B----4-:R-:W-:Y:S11]  /*bfc10*/  HMMA.16816.F32 R8, R12, R6, R24 ;  /* 0x000000060c08723c */ /* 0x010ff60000001818 */
[----:B------:R-:W-:Y:S11]  /*bfc20*/  @!UPT UIADD3 URZ, URZ, URZ, URZ ;  /* 0x0000003f3f3ff290 */ /* 0x000ff6000fffe03f */
[----:B------:R-:W-:Y:S01]  /*bfc30*/  @!UPT UIADD3 URZ, URZ, URZ, URZ ;  /* 0x0000003f3f3ff290 */ /* 0x000fe2000fffe03f */
[----:B------:R-:W-:Y:S01]  /*bfc40*/  STL.64 [R1+0x1130], R8 ;  /* 0x0011300801007387 */ /* 0x000fe20000100a00 */
[----:B------:R0:W-:Y:S03]  /*bfc50*/  STL.64 [R1+0x1138], R10 ;  /* 0x0011380a01007387 */ /* 0x0001e60000100a00 */
[----:B0-----:R-:W3:Y:S01]  /*bfc60*/  LDL.64 R10, [R1+0xa8] ;  /* 0x0000a800010a7983 */ /* 0x001ee20000100a00 */
[----:B------:R-:W-:Y:S02]  /*bfc70*/  IMAD.MOV.U32 R19, RZ, RZ, R12 ;  /* 0x000000ffff137224 */ /* 0x000fe400078e000c */
[----:B------:R-:W-:Y:S02]  /*bfc80*/  IMAD.MOV.U32 R18, RZ, RZ, R13 ;  /* 0x000000ffff127224 */ /* 0x000fe400078e000d */
[----:B------:R-:W-:Y:S02]  /*bfc90*/  IMAD.MOV.U32 R9, RZ, RZ, R14 ;  /* 0x000000ffff097224 */ /* 0x000fe400078e000e */
[----:B------:R-:W-:Y:S01]  /*bfca0*/  IMAD.MOV.U32 R8, RZ, RZ, R15 ;  /* 0x000000ffff087224 */ /* 0x000fe200078e000f */
[----:B---3--:R0:W-:Y:S01]  /*bfcb0*/  STL.64 [R1+0x6818], R10 ;  /* 0x0068180a01007387 */ /* 0x0081e20000100a00 */
[----:B------:R-:W3:Y:S02]  /*bfcc0*/  LDL.LU R12, [R1+0x18e0] ;  /* 0x0018e000010c7983 */ /* 0x000ee40000300800 */
[----:B------:R-:W3:Y:S02]  /*bfcd0*/  LDL.LU R13, [R1+0x18e4] ;  /* 0x0018e400010d7983 */ /* 0x000ee40000300800 */
[----:B------:R-:W4:Y:S01]  /*bfce0*/  LDL.LU R14, [R1+0x18e8] ;  /* 0x0018e800010e7983 */ /* 0x000f220000300800 */
[----:B------:R-:W4:Y:S01]  /*bfcf0*/  LDL.LU R15, [R1+0x18ec] ;  /* 0x0018ec00010f7983 */ /* 0x000f220000300800 */
[----:B------:R-:W2:Y:S02]  /*bfd00*/  LDL.LU R24, [R1+0x1930] ;  /* 0x0019300001187983 */ /* 0x000ea40000300800 */
[----:B------:R-:W2:Y:S02]  /*bfd10*/  LDL.LU R25, [R1+0x1934] ;  /* 0x0019340001197983 */ /* 0x000ea40000300800 */
[----:B------:R-:W2:Y:S01]  /*bfd20*/  LDL.LU R26, [R1+0x1938] ;  /* 0x00193800011a7983 */ /* 0x000ea20000300800 */
[----:B------:R-:W2:Y:S01]  /*bfd30*/  LDL.LU R27, [R1+0x193c] ;  /* 0x00193c00011b7983 */ /* 0x000ea20000300800 */
[----:B0-----:R-:W-:-:S02]  /*bfd40*/  IMAD.MOV.U32 R10, RZ, RZ, R21 ;  /* 0x000000ffff0a7224 */ /* 0x001fc400078e0015 */
[----:B------:R-:W-:-:S05]  /*bfd50*/  IMAD.MOV.U32 R11, RZ, RZ, R20 ;  /* 0x000000ffff0b7224 */ /* 0x000fca00078e0014 */
[----:B------:R-:W-:Y:S04]  /*bfd60*/  STL.64 [R1+0x6830], R10 ;  /* 0x0068300a01007387 */ /* 0x000fe80000100a00 */
[----:B--2---:R0:W-:Y:S01]  /*bfd70*/  STL.64 [R1+0x6800], R26 ;  /* 0x0068001a01007387 */ /* 0x0041e20000100a00 */
[----:B------:R1:W-:Y:S02]  /*bfd80*/  STL.64 [R1+0x67f8], R24 ;  /* 0x0067f81801007387 */ /* 0x0003e40000100a00 */
[----:B0-----:R-:W-:Y:S02]  /*bfd90*/  IMAD.MOV.U32 R27, RZ, RZ, R8 ;  /* 0x000000ffff1b7224 */ /* 0x001fe400078e0008 */
[----:B------:R-:W-:Y:S01]  /*bfda0*/  IMAD.MOV.U32 R26, RZ, RZ, R9 ;  /* 0x000000ffff1a7224 */ /* 0x000fe200078e0009 */
[----:B------:R-:W2:Y:S01]  /*bfdb0*/  LDL.LU R8, [R1+0x1980] ;  /* 0x0019800001087983 */ /* 0x000ea20000300800 */
[----:B------:R-:W2:Y:S02]  /*bfdc0*/  LDL.LU R9, [R1+0x1984] ;  /* 0x0019840001097983 */ /* 0x000ea40000300800 */
[----:B------:R-:W2:Y:S02]  /*bfdd0*/  LDL.LU R10, [R1+0x1988] ;  /* 0x00198800010a7983 */ /* 0x000ea40000300800 */
[----:B------:R-:W2:Y:S02]  /*bfde0*/  LDL.LU R11, [R1+0x198c] ;  /* 0x00198c00010b7983 */ /* 0x000ea40000300800 */
[----:B-1----:R-:W-:-:S02]  /*bfdf0*/  IMAD.MOV.U32 R24, RZ, RZ, R19 ;  /* 0x000000ffff187224 */ /* 0x002fc400078e0013 */
[----:B------:R-:W-:Y:S02]  /*bfe00*/  IMAD.MOV.U32 R25, RZ, RZ, R18 ;  /* 0x000000ffff197224 */ /* 0x000fe400078e0012 */
[----:B------:R-:W-:Y:S02]  /*bfe10*/  IMAD.MOV.U32 R18, RZ, RZ, R17 ;  /* 0x000000ffff127224 */ /* 0x000fe400078e0011 */
[----:B------:R-:W-:Y:S01]  /*bfe20*/  IMAD.MOV.U32 R19, RZ, RZ, R16 ;  /* 0x000000ffff137224 */ /* 0x000fe200078e0010 */
[----:B--2---:R-:W-:Y:S01]  /*bfe30*/  STL.64 [R1+0x6848], R10 ;  /* 0x0068480a01007387 */ /* 0x004fe20000100a00 */
[----:B------:R0:W-:Y:S03]  /*bfe40*/  STL.64 [R1+0x6840], R8 ;  /* 0x0068400801007387 */ /* 0x0001e60000100a00 */
[----:B------:R-:W-:Y:S01]  /*bfe50*/  STL.64 [R1+0x6850], R18 ;  /* 0x0068501201007387 */ /* 0x000fe20000100a00 */
        /* <DEDUP_REMOVED lines=32> */
[----:B------:R-:W4:Y:S01]  /*c0060*/  LDL.64 R22, [R1+0x168] ;  /* 0x0001680001167983 */ /* 0x000f220000100a00 */
[C---:B--2---:R-:W-:Y:S03]  /*c0070*/  HMMA.16816.F32 R16, R24.reuse, R18, R8 ;  /* 0x000000121810723c */ /* 0x044fe60000001808 */
[----:B----4-:R0:W-:Y:S01]  /*c0080*/  STL.64 [R1+0x67d0], R22 ;  /* 0x0067d01601007387 */ /* 0x0101e20000100a00 */
[----:B------:R-:W2:Y:S02]  /*c0090*/  LDL.LU R20, [R1+0x18f0] ;  /* 0x0018f00001147983 */ /* 0x000ea40000300800 */
[----:B------:R-:W2:Y:S01]  /*c00a0*/  LDL.LU R21, [R1+0x18f4] ;  /* 0x0018f40001157983 */ /* 0x000ea20000300800 */
[----:B0-----:R-:W2:Y:S01]  /*c00b0*/  LDL.LU R22, [R1+0x18f8] ;  /* 0x0018f80001167983 */ /* 0x001ea20000300800 */
[----:B------:R-:W2:Y:S02]  /*c00c0*/  LDL.LU R23, [R1+0x18fc] ;  /* 0x0018fc0001177983 */ /* 0x000ea40000300800 */
[----:B------:R0:W-:Y:S02]  /*c00d0*/  STL.64 [R1+0x6788], R6 ;  /* 0x0067880601007387 */ /* 0x0001e40000100a00 */
[----:B------:R-:W4:Y:S01]  /*c00e0*/  LDL R4, [R1+0x5c0] ;  /* 0x0005c00001047983 */ /* 0x000f220000100800 */
[----:B------:R-:W4:Y:S04]  /*c00f0*/  LDL R5, [R1+0x5c4] ;  /* 0x0005c40001057983 */ /* 0x000f280000100800 */
[----:B0-----:R-:W4:Y:S04]  /*c0100*/  LDL R6, [R1+0x5c8] ;  /* 0x0005c80001067983 */ /* 0x001f280000100800 */
[----:B------:R-:W4:Y:S01]  /*c0110*/  LDL R7, [R1+0x5cc] ;  /* 0x0005cc0001077983 */ /* 0x000f220000100800 */
        /* <DEDUP_REMOVED lines=17> */
[----:B0-----:R-:W3:Y:S02]  /*c0230*/  LDL.LU.64 R10, [R1+0x6830] ;  /* 0x00683000010a7983 */ /* 0x001ee40000300a00 */
[C---:B---3--:R-:W-:Y:S02]  /*c0240*/  HMMA.16816.F32 R8, R24.reuse, R10, R12 ;  /* 0x0000000a1808723c */ /* 0x048fe4000000180c */
        /* <DEDUP_REMOVED lines=10> */
[----:B------:R-:W-:Y:S11]  /*c02f0*/  IMAD.MOV.U32 R16, RZ, RZ, R11 ;  /* 0x000000ffff107224 */ /* 0x000ff600078e000b */
[----:B------:R-:W-:Y:S05]  /*c0300*/  @!UPT UIADD3 URZ, URZ, URZ, URZ ;  /* 0x0000003f3f3ff290 */ /* 0x000fea000fffe03f */
[----:B------:R-:W-:Y:S01]  /*c0310*/  STL.64 [R1+0x220], R24 ;  /* 0x0002201801007387 */ /* 0x000fe20000100a00 */
[----:B------:R0:W-:Y:S03]  /*c0320*/  STL.64 [R1+0x228], R26 ;  /* 0x0002281a01007387 */ /* 0x0001e60000100a00 */
[----:B0-----:R-:W4:Y:S01]  /*c0330*/  LDL.LU.64 R26, [R1+0x6800] ;  /* 0x00680000011a7983 */ /* 0x001f220000300a00 */
[----:B------:R-:W4:Y:S02]  /*c0340*/  LDL.LU.64 R24, [R1+0x67f8] ;  /* 0x0067f80001187983 */ /* 0x000f240000300a00 */
[----:B------:R-:W4:Y:S02]  /*c0350*/  LDL.LU.64 R10, [R1+0x67f0] ;  /* 0x0067f000010a7983 */ /* 0x000f240000300a00 */
[----:B------:R-:W3:Y:S01]  /*c0360*/  LDL.LU R8, [R1+0x67e8] ;  /* 0x0067e80001087983 */ /* 0x000ee20000300800 */
[----:B------:R-:W-:Y:S01]  /*c0370*/  STL.64 [R1+0x6730], R18 ;  /* 0x0067301201007387 */ /* 0x000fe20000100a00 */
[----:B------:R-:W-:Y:S01]  /*c0380*/  STL.64 [R1+0x6728], R16 ;  /* 0x0067281001007387 */ /* 0x000fe20000100a00 */
[C---:B----4-:R-:W-:Y:S11]  /*c0390*/  HMMA.16816.F32 R24, R4.reuse, R10, R24 ;  /* 0x0000000a0418723c */ /* 0x050ff60000001818 */
[----:B------:R-:W-:Y:S11]  /*c03a0*/  @!UPT UIADD3 URZ, URZ, URZ, URZ ;  /* 0x0000003f3f3ff290 */ /* 0x000ff6000fffe03f */
[----:B------:R-:W-:Y:S01]  /*c03b0*/  @!UPT UIADD3 URZ, URZ, URZ, URZ ;  /* 0x0000003f3f3ff290 */ /* 0x000fe2000fffe03f */
[----:B------:R-:W-:Y:S01]  /*c03c0*/  STL.64 [R1+0x1200], R24 ;  /* 0x0012001801007387 */ /* 0x000fe20000100a00 */
[----:B------:R0:W-:Y:S03]  /*c03d0*/  STL.64 [R1+0x1208], R26 ;  /* 0x0012081a01007387 */ /* 0x0001e60000100a00 */
[----:B0-----:R-:W2:Y:S01]  /*c03e0*/  LDL.LU.64 R26, [R1+0x67e0] ;  /* 0x0067e000011a7983 */ /* 0x001ea20000300a00 */
[----:B---3--:R-:W-:Y:S02]  /*c03f0*/  IMAD.MOV.U32 R18, RZ, RZ, R8 ;  /* 0x000000ffff127224 */ /* 0x008fe400078e0008 */
[----:B------:R0:W-:Y:S02]  /*c0400*/  STL.64 [R1+0x6760], R10 ;  /* 0x0067600a01007387 */ /* 0x0001e40000100a00 */
[----:B------:R-:W3:Y:S01]  /*c0410*/  LDL.LU R8, [R1+0x18c0] ;  /* 0x0018c00001087983 */ /* 0x000ee20000300800 */
[----:B------:R-:W3:Y:S04]  /*c0420*/  LDL.LU R9, [R1+0x18c4] ;  /* 0x0018c40001097983 */ /* 0x000ee80000300800 */
[----:B0-----:R-:W3:Y:S01]  /*c0430*/  LDL.LU R10, [R1+0x18c8] ;  /* 0x0018c800010a7983 */ /* 0x001ee20000300800 */
[----:B------:R-:W3:Y:S01]  /*c0440*/  LDL.LU R11, [R1+0x18cc] ;  /* 0x0018cc00010b7983 */ /* 0x000ee20000300800 */
[C---:B--2---:R-:W-:Y:S11]  /*c0450*/  HMMA.16816.F32 R12, R4.reuse, R26, R12 ;  /* 0x0000001a040c723c */ /* 0x044ff6000000180c */
[----:B------:R-:W-:Y:S11]  /*c0460*/  @!UPT UIADD3 URZ, URZ, URZ, URZ ;  /* 0x0000003f3f3ff290 */ /* 0x000ff6000fffe03f */
[----:B------:R-:W-:Y:S01]  /*c0470*/  @!UPT UIADD3 URZ, URZ, URZ, URZ ;  /* 0x0000003f3f3ff290 */ /* 0x000fe2000fffe03f */
        /* <DEDUP_REMOVED lines=13> */
[----:B------:R0:W-:Y:S01]  /*c0550*/  STL [R1+0x67a0], R25 ;  /* 0x0067a01901007387 */ /* 0x0001e20000100800 */
[----:B------:R-:W4:Y:S03]  /*c0560*/  LDL.LU R24, [R1+0x18d0] ;  /* 0x0018d00001187983 */ /* 0x000f260000300800 */
[----:B0-----:R-:W4:Y:S01]  /*c0570*/  LDL.LU R25, [R1+0x18d4] ;  /* 0x0018d40001197983 */ /* 0x001f220000300800 */
[----:B------:R-:W4:Y:S02]  /*c0580*/  LDL.LU R26, [R1+0x18d8] ;  /* 0x0018d800011a7983 */ /* 0x000f240000300800 */
[----:B------:R-:W4:Y:S02]  /*c0590*/  LDL.LU R27, [R1+0x18dc] ;  /* 0x0018dc00011b7983 */ /* 0x000f240000300800 */
[----:B------:R-:W-:Y:S01]  /*c05a0*/  IMAD.MOV.U32 R19, RZ, RZ, R3 ;  /* 0x000000ffff137224 */ /* 0x000fe200078e0003 */
[C---:B--2---:R-:W-:Y:S11]  /*c05b0*/  HMMA.16816.F32 R12, R4.reuse, R22, R12 ;  /* 0x00000016040c723c */ /* 0x044ff6000000180c */
[----:B------:R-:W-:Y:S11]  /*c05c0*/  @!UPT UIADD3 URZ, URZ, URZ, URZ ;  /* 0x0000003f3f3ff290 */ /* 0x000ff6000fffe03f */
[----:B------:R-:W-:Y:S01]  /*c05d0*/  @!UPT UIADD3 URZ, URZ, URZ, URZ ;  /* 0x0000003f3f3ff290 */ /* 0x000fe2000fffe03f */
[----:B------:R0:W-:Y:S01]  /*c05e0*/  STL.64 [R1+0x1270], R12 ;  /* 0x0012700c01007387 */ /* 0x0001e20000100a00 */
[----:B------:R1:W-:Y:S02]  /*c05f0*/  STL.64 [R1+0x1278], R14 ;  /* 0x0012780e01007387 */ /* 0x0003e40000100a00 */
[----:B0-----:R-:W-:Y:S01]  /*c0600*/  IMAD.MOV.U32 R13, RZ, RZ, R22 ;  /* 0x000000ffff0d7224 */ /* 0x001fe200078e0016 */
[----:B-1----:R-:W2:Y:S01]  /*c0610*/  LDL.LU R14, [R1+0x67b8] ;  /* 0x0067b800010e7983 */ /* 0x002ea20000300800 */
[----:B------:R-:W-:Y:S02]  /*c0620*/  IMAD.MOV.U32 R12, RZ, RZ, R23 ;  /* 0x000000ffff0c7224 */ /* 0x000fe400078e0017 */
[----:B------:R-:W3:Y:S01]  /*c0630*/  LDL.LU.64 R22, [R1+0x67b0] ;  /* 0x0067b00001167983 */ /* 0x000ee20000300a00 */
[C---:B----4-:R-:W-:Y:S01]  /*c0640*/  HMMA.16816.F32 R24, R4.reuse, R18, R24 ;  /* 0x000000120418723c */ /* 0x050fe20000001818 */
[----:B------:R-:W4:Y:S07]  /*c0650*/  LDL.64 R18, [R1+0xe8] ;  /* 0x0000e80001127983 */ /* 0x000f2e0000100a00 */
[----:B---3--:R-:W-:Y:S01]  /*c0660*/  HMMA.16816.F32 R4, R4, R22, R8 ;  /* 0x000000160404723c */ /* 0x008fe20000001808 */
[----:B----4-:R-:W-:Y:S11]  /*c0670*/  STL.64 [R1+0x6748], R18 ;  /* 0x0067481201007387 */ /* 0x010ff60000100a00 */
[----:B------:R-:W-:Y:S03]  /*c0680*/  @!UPT UIADD3 URZ, URZ, URZ, URZ ;  /* 0x0000003f3f3ff290 */ /* 0x000fe6000fffe03f */
[----:B------:R-:W-:Y:S02]  /*c0690*/  STL.64 [R1+0x12b0], R24 ;  /* 0x0012b01801007387 */ /* 0x000fe40000100a00 */
[----:B------:R-:W-:Y:S06]  /*c06a0*/  STL.64 [R1+0x12b8], R26 ;  /* 0x0012b81a01007387 */ /* 0x000fec0000100a00 */
[----:B------:R0:W-:Y:S01]  /*c06b0*/  STL.64 [R1+0x12c0], R4 ;  /* 0x0012c00401007387 */ /* 0x0001e20000100a00 */
[----:B------:R1:W-:Y:S03]  /*c06c0*/  STL.64 [R1+0x12c8], R6 ;  /* 0x0012c80601007387 */ /* 0x0003e60000100a00 */
[----:B0-----:R-:W3:Y:S01]  /*c06d0*/  LDL.LU R4, [R1+0x18a0] ;  /* 0x0018a00001047983 */ /* 0x001ee20000300800 */
[----:B------:R-:W3:Y:S02]  /*c06e0*/  LDL.LU R5, [R1+0x18a4] ;  /* 0x0018a40001057983 */ /* 0x000ee40000300800 */
[----:B-1----:R-:W4:Y:S02]  /*c06f0*/  LDL.LU R6, [R1+0x18a8] ;  /* 0x0018a80001067983 */ /* 0x002f240000300800 */
[----:B------:R-:W4:Y:S01]  /*c0700*/  LDL.LU R7, [R1+0x18ac] ;  /* 0x0018ac0001077983 */ /* 0x000f220000300800 */
[----:B------:R-:W2:Y:S01]  /*c0710*/  LDL.LU R24, [R1+0x18b0] ;  /* 0x0018b00001187983 */ /* 0x000ea20000300800 */
[----:B------:R-:W2:Y:S02]  /*c0720*/  LDL.LU R25, [R1+0x18b4] ;  /* 0x0018b40001197983 */ /* 0x000ea40000300800 */
[----:B------:R-:W2:Y:S02]  /*c0730*/  LDL.LU R26, [R1+0x18b8] ;  /* 0x0018b800011a7983 */ /* 0x000ea40000300800 */
[----:B------:R-:W2:Y:S02]  /*c0740*/  LDL.LU R27, [R1+0x18bc] ;  /* 0x0018bc00011b7983 */ /* 0x000ea40000300800 */
[----:B------:R-:W-:-:S02]  /*c0750*/  IMAD.MOV.U32 R15, RZ, RZ, R22 ;  /* 0x000000ffff0f7224 */ /* 0x000fc400078e0016 */
[----:B------:R-:W-:Y:S01]  /*c0760*/  IMAD.MOV.U32 R29, RZ, RZ, R23 ;  /* 0x000000ffff1d7224 */ /* 0x000fe200078e0017 */
[----:B----4-:R0:W-:Y:S01]  /*c0770*/  STL.64 [R1+0x6798], R6 ;  /* 0x0067980601007387 */ /* 0x0101e20000100a00 */
[----:B---3--:R-:W-:Y:S02]  /*c0780*/  STL.64 [R1+0x6790], R4 ;  /* 0x0067900401007387 */ /* 0x008fe40000100a00 */
[----:B------:R-:W3:Y:S01]  /*c0790*/  LDL.64 R22, [R1+0x128] ;  /* 0x0001280001167983 */ /* 0x000ee20000100a00 */
[----:B0-----:R-:W2:Y:S01]  /*c07a0*/  LDL.64 R6, [R1+0x138] ;  /* 0x0001380001067983 */ /* 0x001ea20000100a00 */
[----:B------:R-:W4:Y:S02]  /*c07b0*/  LDL.LU R8, [R1+0x1880] ;  /* 0x0018800001087983 */ /* 0x000f240000300800 */
[----:B------:R-:W4:Y:S02]  /*c07c0*/  LDL.LU R9, [R1+0x1884] ;  /* 0x0018840001097983 */ /* 0x000f240000300800 */
[----:B------:R-:W2:Y:S01]  /*c07d0*/  LDL.LU R10, [R1+0x1888] ;  /* 0x00188800010a7983 */ /* 0x000ea20000300800 */
[----:B------:R-:W2:Y:S04]  /*c07e0*/  LDL.LU R11, [R1+0x188c] ;  /* 0x00188c00010b7983 */ /* 0x000ea80000300800 */
[----:B--2---:R-:W-:Y:S01]  /*c07f0*/  STL.64 [R1+0x6770], R10 ;  /* 0x0067700a01007387 */ /* 0x004fe20000100a00 */
[----:B----4-:R0:W-:Y:S03]  /*c0800*/  STL.64 [R1+0x6768], R8 ;  /* 0x0067680801007387 */ /* 0x0101e60000100a00 */
[----:B0-----:R-:W2:Y:S01]  /*c0810*/  LDL.LU.64 R8, [R1+0x5c0] ;  /* 0x0005c00001087983 */ /* 0x001ea20000300a00 */
[----:B------:R-:W2:Y:S02]  /*c0820*/  LDL.LU.64 R10, [R1+0x5c8] ;  /* 0x0005c800010a7983 */ /* 0x000ea40000300a00 */
[----:B------:R-:W4:Y:S02]  /*c0830*/  LDL.LU R16, [R1+0x1870] ;  /* 0x0018700001107983 */ /* 0x000f240000300800 */
[----:B------:R-:W4:Y:S01]  /*c0840*/  LDL.LU R17, [R1+0x1874] ;  /* 0x0018740001117983 */ /* 0x000f220000300800 */
[----:B------:R-:W2:Y:S01]  /*c0850*/  LDL.LU R18, [R1+0x1878] ;  /* 0x0018780001127983 */ /* 0x000ea20000300800 */
[----:B------:R-:W2:Y:S03]  /*c0860*/  LDL.LU R19, [R1+0x187c] ;  /* 0x00187c0001137983 */ /* 0x000ea60000300800 */
[----:B--2---:R0:W-:Y:S01]  /*c0870*/  STL.64 [R1+0x6758], R18 ;  /* 0x0067581201007387 */ /* 0x0041e20000100a00 */
[----:B----4-:R1:W-:Y:S03]  /*c0880*/  STL.64 [R1+0x6750], R16 ;  /* 0x0067501001007387 */ /* 0x0103e60000100a00 */
[----:B0-----:R-:W2:Y:S01]  /*c0890*/  LDL.64 R18, [R1+0x108] ;  /* 0x0001080001127983 */ /* 0x001ea20000100a00 */
[----:B------:R-:W-:Y:S01]  /*c08a0*/  HMMA.16816.F32 R24, R8, R6, R24 ;  /* 0x000000060818723c */ /* 0x000fe20000001818 */
[----:B------:R-:W-:-:S02]  /*c08b0*/  IMAD.MOV.U32 R3, RZ, RZ, R7 ;  /* 0x000000ffff037224 */ /* 0x000fc400078e0007 */
[----:B--2---:R0:W-:Y:S01]  /*c08c0*/  STL.64 [R1+0x6778], R18 ;  /* 0x0067781201007387 */ /* 0x0041e20000100a00 */
[----:B-1----:R-:W2:Y:S02]  /*c08d0*/  LDL.LU R16, [R1+0x1890] ;  /* 0x0018900001107983 */ /* 0x002ea40000300800 */
[----:B------:R-:W2:Y:S01]  /*c08e0*/  LDL.LU R17, [R1+0x1894] ;  /* 0x0018940001117983 */ /* 0x000ea20000300800 */
[----:B0-----:R-:W2:Y:S01]  /*c08f0*/  LDL.LU R18, [R1+0x1898] ;  /* 0x0018980001127983 */ /* 0x001ea20000300800 */
[----:B------:R-:W2:Y:S02]  /*c0900*/  LDL.LU R19, [R1+0x189c] ;  /* 0x00189c0001137983 */ /* 0x000ea40000300800 */
[----:B------:R-:W-:Y:S02]  /*c0910*/  STL.64 [R1+0x6740], R14 ;  /* 0x0067400e01007387 */ /* 0x000fe40000100a00 */
[----:B------:R0:W-:Y:S02]  /*c0920*/  STL.64 [R1+0x6738], R12 ;  /* 0x0067380c01007387 */ /* 0x0001e40000100a00 */
[----:B0-----:R-:W4:Y:S01]  /*c0930*/  LDL.LU R12, [R1+0x1860] ;  /* 0x00186000010c7983 */ /* 0x001f220000300800 */
[----:B------:R-:W4:Y:S02]  /*c0940*/  LDL.LU R13, [R1+0x1864] ;  /* 0x00186400010d7983 */ /* 0x000f240000300800 */
[----:B------:R-:W4:Y:S02]  /*c0950*/  LDL.LU R14, [R1+0x1868] ;  /* 0x00186800010e7983 */ /* 0x000f240000300800 */
[----:B------:R-:W4:Y:S04]  /*c0960*/  LDL.LU R15, [R1+0x186c] ;  /* 0x00186c00010f7983 */ /* 0x000f280000300800 */
[----:B------:R0:W-:Y:S01]  /*c0970*/  STL.64 [R1+0x12f0], R24 ;  /* 0x0012f01801007387 */ /* 0x0001e20000100a00 */
[----:B------:R1:W-:Y:S02]  /*c0980*/  STL.64 [R1+0x12f8], R26 ;  /* 0x0012f81a01007387 */ /* 0x0003e40000100a00 */
[----:B0-----:R-:W-:Y:S01]  /*c0990*/  IMAD.MOV.U32 R24, RZ, RZ, R6 ;  /* 0x000000ffff187224 */ /* 0x001fe200078e0006 */
[----:B-1----:R-:W2:Y:S01]  /*c09a0*/  LDL.LU.64 R26, [R1+0x67a8] ;  /* 0x0067a800011a7983 */ /* 0x002ea20000300a00 */
[----:B------:R-:W2:Y:S02]  /*c09b0*/  LDL.LU R25, [R1+0x67a0] ;  /* 0x0067a00001197983 */ /* 0x000ea40000300800 */
[----:B------:R-:W3:Y:S02]  /*c09c0*/  LDL.LU.64 R6, [R1+0x6798] ;  /* 0x0067980001067983 */ /* 0x000ee40000300a00 */
[----:B------:R-:W3:Y:S02]  /*c09d0*/  LDL.LU.64 R4, [R1+0x6790] ;  /* 0x0067900001047983 */ /* 0x000ee40000300a00 */
[C---:B---3--:R-:W-:Y:S01]  /*c09e0*/  HMMA.16816.F32 R4, R8.reuse, R22, R4 ;  /* 0x000000160804723c */ /* 0x048fe20000001804 */
[----:B--2---:R-:W-:Y:S01]  /*c09f0*/  STL.64 [R1+0x66d0], R26 ;  /* 0x0066d01a01007387 */ /* 0x004fe20000100a00 */
[----:B------:R-:W-:Y:S11]  /*c0a00*/  STL [R1+0x66c8], R24 ;  /* 0x0066c81801007387 */ /* 0x000ff60000100800 */
[----:B------:R-:W-:Y:S10]  /*c0a10*/  @!UPT UIADD3 URZ, URZ, URZ, URZ ;  /* 0x0000003f3f3ff290 */ /* 0x000ff4000fffe03f */
[----:B------:R0:W-:Y:S01]  /*c0a20*/  STL.64 [R1+0x1320], R4 ;  /* 0x0013200401007387 */ /* 0x0001e20000100a00 */
[----:B------:R1:W-:Y:S02]  /*c0a30*/  STL.64 [R1+0x1328], R6 ;  /* 0x0013280601007387 */ /* 0x0003e40000100a00 */
[----:B0-----:R-:W-:Y:S01]  /*c0a40*/  IMAD.MOV.U32 R5, RZ, RZ, R22 ;  /* 0x000000ffff057224 */ /* 0x001fe200078e0016 */
[----:B-1----:R-:W2:Y:S01]  /*c0a50*/  LDL.LU.64 R6, [R1+0x6788] ;  /* 0x0067880001067983 */ /* 0x002ea20000300a00 */
[----:B------:R-:W-:Y:S02]  /*c0a60*/  IMAD.MOV.U32 R4, RZ, RZ, R23 ;  /* 0x000000ffff047224 */ /* 0x000fe400078e0017 */
        /* <DEDUP_REMOVED lines=13> */
[----:B------:R0:W-:Y:S01]  /*c0b40*/  STL.64 [R1+0x6630], R22 ;  /* 0x0066301601007387 */ /* 0x0001e20000100a00 */
[----:B------:R-:W2:Y:S02]  /*c0b50*/  LDL R20, [R1+0x470] ;  /* 0x0004700001147983 */ /* 0x000ea40000100800 */
[----:B------:R-:W2:Y:S01]  /*c0b60*/  LDL R21, [R1+0x474] ;  /* 0x0004740001157983 */ /* 0x000ea20000100800 */
[----:B0-----:R-:W2:Y:S04]  /*c0b70*/  LDL R22, [R1+0x478] ;  /* 0x0004780001167983 */ /* 0x001ea80000100800 */
[----:B------:R-:W2:Y:S04]  /*c0b80*/  LDL R23, [R1+0x47c] ;  /* 0x00047c0001177983 */ /* 0x000ea80000100800 */
[----:B--2---:R0:W-:Y:S01]  /*c0b90*/  STL.64 [R1+0x66e0], R22 ;  /* 0x0066e01601007387 */ /* 0x0041e20000100a00 */
[----:B------:R1:W-:Y:S02]  /*c0ba0*/  STL.64 [R1+0x66d8], R20 ;  /* 0x0066d81401007387 */ /* 0x0003e40000100a00 */
[----:B0-----:R-:W-:-:S02]  /*c0bb0*/  IMAD.MOV.U32 R22, RZ, RZ, R17 ;  /* 0x000000ffff167224 */ /* 0x001fc400078e0011 */
[----:B-1----:R-:W-:Y:S02]  /*c0bc0*/  IMAD.MOV.U32 R20, RZ, RZ, R26 ;  /* 0x000000ffff147224 */ /* 0x002fe400078e001a */
[----:B------:R-:W-:Y:S02]  /*c0bd0*/  IMAD.MOV.U32 R21, RZ, RZ, R24 ;  /* 0x000000ffff157224 */ /* 0x000fe400078e0018 */
[----:B------:R-:W-:-:S07]  /*c0be0*/  IMAD.MOV.U32 R23, RZ, RZ, R16 ;  /* 0x000000ffff177224 */ /* 0x000fce00078e0010 */
[C---:B---3--:R-:W-:Y:S11]  /*c0bf0*/  HMMA.16816.F32 R8, R20.reuse, R18, R8 ;  /* 0x000000121408723c */ /* 0x048ff60000001808 */
        /* <DEDUP_REMOVED lines=8> */
[----:B------:R-:W3:Y:S02]  /*c0c80*/  LDL.LU.64 R16, [R1+0x6750] ;  /* 0x0067500001107983 */ /* 0x000ee40000300a00 */
[C---:B---3--:R-:W-:Y:S01]  /*c0c90*/  HMMA.16816.F32 R16, R20.reuse, R6, R16 ;  /* 0x000000061410723c */ /* 0x048fe20000001810 */
[----:B--2---:R0:W-:Y:S01]  /*c0ca0*/  STL.64 [R1+0x66f0], R10 ;  /* 0x0066f00a01007387 */ /* 0x0041e20000100a00 */
[----:B------:R-:W-:Y:S03]  /*c0cb0*/  STL.64 [R1+0x66e8], R8 ;  /* 0x0066e80801007387 */ /* 0x000fe60000100a00 */
[----:B0-----:R-:W2:Y:S11]  /*c0cc0*/  LDL.64 R10, [R1+0xd8] ;  /* 0x0000d800010a7983 */ /* 0x001eb60000100a00 */
[----:B------:R-:W-:Y:S07]  /*c0cd0*/  @!UPT UIADD3 URZ, URZ, URZ, URZ ;  /* 0x0000003f3f3ff290 */ /* 0x000fee000fffe03f */
[----:B------:R-:W-:Y:S01]  /*c0ce0*/  STL.64 [R1+0x13b0], R16 ;  /* 0x0013b01001007387 */ /* 0x000fe20000100a00 */
[----:B------:R0:W-:Y:S03]  /*c0cf0*/  STL.64 [R1+0x13b8], R18 ;  /* 0x0013b81201007387 */ /* 0x0001e60000100a00 */
[----:B0-----:R-:W4:Y:S01]  /*c0d00*/  LDL.LU.64 R18, [R1+0x6748] ;  /* 0x0067480001127983 */ /* 0x001f220000300a00 */
[----:B------:R0:W-:Y:S01]  /*c0d10*/  STL.64 [R1+0x6610], R6 ;  /* 0x0066100601007387 */ /* 0x0001e20000100a00 */
[----:B----4-:R-:W-:Y:S01]  /*c0d20*/  HMMA.16816.F32 R12, R20, R18, R12 ;  /* 0x00000012140c723c */ /* 0x010fe2000000180c */
[----:B0-----:R-:W-:Y:S02]  /*c0d30*/  IMAD.MOV.U32 R7, RZ, RZ, R18 ;  /* 0x000000ffff077224 */ /* 0x001fe400078e0012 */
[----:B------:R-:W-:Y:S11]  /*c0d40*/  IMAD.MOV.U32 R6, RZ, RZ, R19 ;  /* 0x000000ffff067224 */ /* 0x000ff600078e0013 */
[----:B------:R-:W-:Y:S09]  /*c0d50*/  @!UPT UIADD3 URZ, URZ, URZ, URZ ;  /* 0x0000003f3f3ff290 */ /* 0x000ff2000fffe03f */
[----:B------:R-:W-:Y:S01]  /*c0d60*/  STL.64 [R1+0x13c0], R12 ;  /* 0x0013c00c01007387 */ /* 0x000fe20000100a00 */
[----:B------:R0:W-:Y:S03]  /*c0d70*/  STL.64 [R1+0x13c8], R14 ;  /* 0x0013c80e01007387 */ /* 0x0001e60000100a00 */
[----:B0-----:R-:W3:Y:S01]  /*c0d80*/  LDL.LU.64 R14, [R1+0x6740] ;  /* 0x00674000010e7983 */ /* 0x001ee20000300a00 */
[----:B------:R-:W4:Y:S02]  /*c0d90*/  LDL.LU.64 R12, [R1+0x6738] ;  /* 0x00673800010c7983 */ /* 0x000f240000300a00 */
        /* <DEDUP_REMOVED lines=10> */
[----:B---3--:R-:W-:-:S02]  /*c0e40*/  IMAD.MOV.U32 R6, RZ, RZ, R15 ;  /* 0x000000ffff067224 */ /* 0x008fc400078e000f */
[----:B------:R-:W-:Y:S01]  /*c0e50*/  IMAD.MOV.U32 R7, RZ, RZ, R29 ;  /* 0x000000ffff077224 */ /* 0x000fe200078e001d */
[----:B------:R-:W2:Y:S04]  /*c0e60*/  LDL.LU R15, [R1+0x6720] ;  /* 0x00672000010f7983 */ /* 0x000ea80000300800 */
[----:B------:R0:W-:Y:S04]  /*c0e70*/  STL.64 [R1+0x6678], R6 ;  /* 0x0066780601007387 */ /* 0x0001e80000100a00 */
[----:B0-----:R-:W3:Y:S04]  /*c0e80*/  LDL.LU.64 R6, [R1+0x158] ;  /* 0x0001580001067983 */ /* 0x001ee80000300a00 */
[----:B---3--:R4:W-:Y:S02]  /*c0e90*/  STL.64 [R1+0x6690], R6 ;  /* 0x0066900601007387 */ /* 0x0089e40000100a00 */
[----:B----4-:R-:W-:-:S02]  /*c0ea0*/  IMAD.MOV.U32 R6, RZ, RZ, R13 ;  /* 0x000000ffff067224 */ /* 0x010fc400078e000d */
[----:B------:R-:W-:-:S05]  /*c0eb0*/  IMAD.MOV.U32 R7, RZ, RZ, R12 ;  /* 0x000000ffff077224 */ /* 0x000fca00078e000c */
[----:B------:R0:W-:Y:S01]  /*c0ec0*/  STL.64 [R1+0x66a8], R6 ;  /* 0x0066a80601007387 */ /* 0x0001e20000100a00 */
[----:B------:R-:W3:Y:S02]  /*c0ed0*/  LDL.LU R4, [R1+0x1850] ;  /* 0x0018500001047983 */ /* 0x000ee40000300800 */
[----:B------:R-:W3:Y:S01]  /*c0ee0*/  LDL.LU R5, [R1+0x1854] ;  /* 0x0018540001057983 */ /* 0x000ee20000300800 */
[----:B0-----:R-:W3:Y:S01]  /*c0ef0*/  LDL.LU R6, [R1+0x1858] ;  /* 0x0018580001067983 */ /* 0x001ee20000300800 */
[----:B------:R-:W3:Y:S02]  /*c0f00*/  LDL.LU R7, [R1+0x185c] ;  /* 0x00185c0001077983 */ /* 0x000ee40000300800 */
[----:B---3--:R-:W-:Y:S11]  /*c0f10*/  HMMA.16816.F32 R4, R20, R10, R4 ;  /* 0x0000000a1404723c */ /* 0x008ff60000001804 */
[----:B------:R-:W-:Y:S11]  /*c0f20*/  @!UPT UIADD3 URZ, URZ, URZ, URZ ;  /* 0x0000003f3f3ff290 */ /* 0x000ff6000fffe03f */
[----:B------:R-:W-:Y:S01]  /*c0f30*/  @!UPT UIADD3 URZ, URZ, URZ, URZ ;  /* 0x0000003f3f3ff290 */ /* 0x000fe2000fffe03f */
[----:B------:R-:W-:Y:S01]  /*c0f40*/  STL.64 [R1+0x1400], R4 ;  /* 0x0014000401007387 */ /* 0x000fe20000100a00 */
[----:B------:R0:W-:Y:S02]  /*c0f50*/  STL.64 [R1+0x1408], R6 ;  /* 0x0014080601007387 */ /* 0x0001e40000100a00 */
[----:B0-----:R-:W-:Y:S02]  /*c0f60*/  IMAD.MOV.U32 R6, RZ, RZ, R28 ;  /* 0x000000ffff067224 */ /* 0x001fe400078e001c */
[----:B------:R-:W-:-:S05]  /*c0f70*/  IMAD.MOV.U32 R7, RZ, RZ, R25 ;  /* 0x000000ffff077224 */ /* 0x000fca00078e0019 */
[----:B------:R0:W-:Y:S01]  /*c0f80*/  STL.64 [R1+0x66c0], R6 ;  /* 0x0066c00601007387 */ /* 0x0001e20000100a00 */
[----:B------:R-:W3:Y:S02]  /*c0f90*/  LDL.LU R4, [R1+0x1800] ;  /* 0x0018000001047983 */ /* 0x000ee40000300800 */
[----:B------:R-:W3:Y:S01]  /*c0fa0*/  LDL.LU R5, [R1+0x1804] ;  /* 0x0018040001057983 */ /* 0x000ee20000300800 */
[----:B0-----:R-:W4:Y:S01]  /*c0fb0*/  LDL.LU R6, [R1+0x1808] ;  /* 0x0018080001067983 */ /* 0x001f220000300800 */
[----:B------:R-:W4:Y:S02]  /*c0fc0*/  LDL.LU R7, [R1+0x180c] ;  /* 0x00180c0001077983 */ /* 0x000f240000300800 */
[----:B------:R-:W-:Y:S02]  /*c0fd0*/  IMAD.MOV.U32 R13, RZ, RZ, R10 ;  /* 0x000000ffff0d7224 */ /* 0x000fe400078e000a */
[----:B------:R-:W-:Y:S02]  /*c0fe0*/  IMAD.MOV.U32 R12, RZ, RZ, R11 ;  /* 0x000000ffff0c7224 */ /* 0x000fe400078e000b */
[----:B------:R-:W-:-:S02]  /*c0ff0*/  IMAD.MOV.U32 R10, RZ, RZ, R17 ;  /* 0x000000ffff0a7224 */ /* 0x000fc400078e0011 */
[----:B------:R-:W-:Y:S01]  /*c1000*/  IMAD.MOV.U32 R11, RZ, RZ, R16 ;  /* 0x000000ffff0b7224 */ /* 0x000fe200078e0010 */
[----:B----4-:R-:W-:Y:S01]  /*c1010*/  STL.64 [R1+0x6700], R6 ;  /* 0x0067000601007387 */ /* 0x010fe20000100a00 */
[----:B---3--:R0:W-:Y:S03]  /*c1020*/  STL.64 [R1+0x66f8], R4 ;  /* 0x0066f80401007387 */ /* 0x0081e60000100a00 */
[----:B------:R-:W-:Y:S01]  /*c1030*/  STL.64 [R1+0x6708], R10 ;  /* 0x0067080a01007387 */ /* 0x000fe20000100a00 */
        /* <DEDUP_REMOVED lines=11> */
[----:B------:R-:W3:Y:S02]  /*c10f0*/  LDL.LU R24, [R1+0x1810] ;  /* 0x0018100001187983 */ /* 0x000ee40000300800 */
[----:B------:R-:W3:Y:S02]  /*c1100*/  LDL.LU R25, [R1+0x1814] ;  /* 0x0018140001197983 */ /* 0x000ee40000300800 */
[----:B------:R-:W3:Y:S01]  /*c1110*/  LDL.LU R26, [R1+0x1818] ;  /* 0x00181800011a7983 */ /* 0x000ee20000300800 */
[----:B------:R-:W3:Y:S01]  /*c1120*/  LDL.LU R27, [R1+0x181c] ;  /* 0x00181c00011b7983 */ /* 0x000ee20000300800 */
[----:B--2---:R-:W-:Y:S02]  /*c1130*/  STL.64 [R1+0x6670], R14 ;  /* 0x0066700e01007387 */ /* 0x004fe40000100a00 */
        /* <DEDUP_REMOVED lines=40> */
[----:B------:R-:W3:Y:S02]  /*c13c0*/  LDL.LU.64 R10, [R1+0x6708] ;  /* 0x00670800010a7983 */ /* 0x000ee40000300a00 */
[----:B---3--:R-:W-:Y:S02]  /*c13d0*/  HMMA.16816.F32 R20, R20, R10, R4 ;  /* 0x0000000a1414723c */ /* 0x008fe40000001804 */
[----:B------:R-:W3:Y:S01]  /*c13e0*/  LDL.LU.64 R6, [R1+0x6700] ;  /* 0x0067000001067983 */ /* 0x000ee20000300a00 */
[----:B------:R-:W3:Y:S02]  /*c13f0*/  LDL.LU.64 R4, [R1+0x66f8] ;  /* 0x0066f80001047983 */ /* 0x000ee40000300a00 */
[----:B------:R-:W4:Y:S02]  /*c1400*/  LDL.LU.64 R10, [R1+0x66f0] ;  /* 0x0066f000010a7983 */ /* 0x000f240000300a00 */
[----:B------:R-:W2:Y:S11]  /*c1410*/  LDL.LU.64 R8, [R1+0x66e8] ;  /* 0x0066e80001087983 */ /* 0x000eb60000300a00 */
[----:B------:R-:W-:Y:S05]  /*c1420*/  @!UPT UIADD3 URZ, URZ, URZ, URZ ;  /* 0x0000003f3f3ff290 */ /* 0x000fea000fffe03f */
        /* <DEDUP_REMOVED lines=10> */
[----:B------:R-:W4:Y:S02]  /*c14d0*/  LDL.LU R24, [R1+0x66c8] ;  /* 0x0066c80001187983 */ /* 0x000f240000300800 */
[----:B------:R-:W-:Y:S01]  /*c14e0*/  STL.64 [R1+0x65a0], R10 ;  /* 0x0065a00a01007387 */ /* 0x000fe20000100a00 */
        /* <DEDUP_REMOVED lines=35> */
[----:B------:R-:W-:Y:S01]  /*c1720*/  STL.64 [R1+0x17c0], R4 ;  /* 0x0017c00401007387 */ /* 0x000fe20000100a00 */
[----:B------:R0:W-:Y:S03]  /*c1730*/  STL.64 [R1+0x17c8], R6 ;  /* 0x0017c80601007387 */ /* 0x0001e60000100a00 */
[----:B0-----:R-:W2:Y:S01]  /*c1740*/  LDL.LU.64 R6, [R1+0x6660] ;  /* 0x0066600001067983 */ /* 0x001ea20000300a00 */
[----:B------:R-:W2:Y:S02]  /*c1750*/  LDL.LU.64 R4, [R1+0x6658] ;  /* 0x0066580001047983 */ /* 0x000ea40000300a00 */
[----:B----4-:R-:W-:-:S07]  /*c1760*/  IMAD.MOV.U32 R26, RZ, RZ, R24 ;  /* 0x000000ffff1a7224 */ /* 0x010fce00078e0018 */
[----:B--2---:R-:W-:Y:S01]  /*c1770*/  HMMA.16816.F32 R20, R20, R26, R4 ;  /* 0x0000001a1414723c */ /* 0x004fe20000001804 */
[----:B------:R-:W2:Y:S01]  /*c1780*/  LDL.LU.64 R6, [R1+0x6650] ;  /* 0x0066500001067983 */ /* 0x000ea20000300a00 */
[----:B------:R-:W4:Y:S05]  /*c1790*/  LDL.LU.64 R4, [R1+0x6648] ;  /* 0x0066480001047983 */ /* 0x000f2a0000300a00 */
[----:B------:R-:W-:Y:S02]  /*c17a0*/  IMAD.MOV.U32 R26, RZ, RZ, R17 ;  /* 0x000000ffff1a7224 */ /* 0x000fe400078e0011 */
[----:B------:R-:W-:Y:S11]  /*c17b0*/  IMAD.MOV.U32 R27, RZ, RZ, R16 ;  /* 0x000000ffff1b7224 */ /* 0x000ff600078e0010 */
[----:B------:R-:W-:Y:S03]  /*c17c0*/  @!UPT UIADD3 URZ, URZ, URZ, URZ ;  /* 0x0000003f3f3ff290 */ /* 0x000fe6000fffe03f */
[----:B------:R-:W-:Y:S01]  /*c17d0*/  STL.64 [R1+0x17b0], R20 ;  /* 0x0017b01401007387 */ /* 0x000fe20000100a00 */
[----:B------:R-:W-:Y:S02]  /*c17e0*/  STL.64 [R1+0x17b8], R22 ;  /* 0x0017b81601007387 */ /* 0x000fe40000100a00 */
[----:B------:R0:W-:Y:S02]  /*c17f0*/  STL.64 [R1+0x65c0], R26 ;  /* 0x0065c01a01007387 */ /* 0x0001e40000100a00 */
[----:B------:R-:W2:Y:S01]  /*c1800*/  LDL.LU R24, [R1+0x1700] ;  /* 0x0017000001187983 */ /* 0x000ea20000300800 */
[----:B------:R-:W2:Y:S04]  /*c1810*/  LDL.LU R25, [R1+0x1704] ;  /* 0x0017040001197983 */ /* 0x000ea80000300800 */
[----:B0-----:R-:W2:Y:S01]  /*c1820*/  LDL.LU R26, [R1+0x1708] ;  /* 0x00170800011a7983 */ /* 0x001ea20000300800 */
        /* <DEDUP_REMOVED lines=14> */
[----:B----4-:R-:W-:Y:S02]  /*c1910*/  IMAD.MOV.U32 R23, RZ, RZ, R4 ;  /* 0x000000ffff177224 */ /* 0x010fe400078e0004 */
[----:B------:R-:W-:Y:S01]  /*c1920*/  IMAD.MOV.U32 R22, RZ, RZ, R5 ;  /* 0x000000ffff167224 */ /* 0x000fe200078e0005 */
[----:B---3--:R-:W-:Y:S01]  /*c1930*/  STL.64 [R1+0x65f0], R26 ;  /* 0x0065f01a01007387 */ /* 0x008fe20000100a00 */
[----:B--2---:R-:W-:Y:S02]  /*c1940*/  STL.64 [R1+0x65e8], R24 ;  /* 0x0065e81801007387 */ /* 0x004fe40000100a00 */
[----:B------:R0:W-:Y:S02]  /*c1950*/  STL.64 [R1+0x65f8], R18 ;  /* 0x0065f81201007387 */ /* 0x0001e40000100a00 */
[----:B------:R-:W2:Y:S01]  /*c1960*/  LDL.LU.64 R16, [R1+0x470] ;  /* 0x0004700001107983 */ /* 0x000ea20000300a00 */
[----:B0-----:R-:W2:Y:S01]  /*c1970*/  LDL.LU.64 R18, [R1+0x478] ;  /* 0x0004780001127983 */ /* 0x001ea20000300a00 */
[----:B------:R-:W3:Y:S02]  /*c1980*/  LDL.LU R24, [R1+0x1730] ;  /* 0x0017300001187983 */ /* 0x000ee40000300800 */
[----:B------:R-:W3:Y:S02]  /*c1990*/  LDL.LU R25, [R1+0x1734] ;  /* 0x0017340001197983 */ /* 0x000ee40000300800 */
[----:B------:R-:W4:Y:S01]  /*c19a0*/  LDL.LU R26, [R1+0x1738] ;  /* 0x00173800011a7983 */ /* 0x000f220000300800 */
[----:B------:R-:W4:Y:S01]  /*c19b0*/  LDL.LU R27, [R1+0x173c] ;  /* 0x00173c00011b7983 */ /* 0x000f220000300800 */
[----:B------:R0:W-:Y:S02]  /*c19c0*/  STL.64 [R1+0x6628], R6 ;  /* 0x0066280601007387 */ /* 0x0001e40000100a00 */
        /* <DEDUP_REMOVED lines=27> */
[----:B---3--:R-:W-:Y:S01]  /*c1b80*/  STL.64 [R1+0x65b8], R10 ;  /* 0x0065b80a01007387 */ /* 0x008fe20000100a00 */
[----:B----4-:R0:W-:Y:S03]  /*c1b90*/  STL.64 [R1+0x65b0], R8 ;  /* 0x0065b00801007387 */ /* 0x0101e60000100a00 */
[----:B0-----:R-:W2:Y:S01]  /*c1ba0*/  LDL.LU R8, [R1+0x16f0] ;  /* 0x0016f00001087983 */ /* 0x001ea20000300800 */
[----:B------:R-:W2:Y:S02]  /*c1bb0*/  LDL.LU R9, [R1+0x16f4] ;  /* 0x0016f40001097983 */ /* 0x000ea40000300800 */
[----:B------:R-:W3:Y:S02]  /*c1bc0*/  LDL.LU R12, [R1+0x1c0] ;  /* 0x0001c000010c7983 */ /* 0x000ee40000300800 */
[----:B------:R-:W-:Y:S01]  /*c1bd0*/  IMAD.MOV.U32 R11, RZ, RZ, R14 ;  /* 0x000000ffff0b7224 */ /* 0x000fe200078e000e */
[----:B------:R-:W3:Y:S01]  /*c1be0*/  LDL.LU R13, [R1+0x1c4] ;  /* 0x0001c400010d7983 */ /* 0x000ee20000300800 */
[----:B------:R-:W-:-:S02]  /*c1bf0*/  IMAD.MOV.U32 R10, RZ, RZ, R15 ;  /* 0x000000ffff0a7224 */ /* 0x000fc400078e000f */
[----:B------:R-:W4:Y:S02]  /*c1c00*/  LDL.LU R14, [R1+0x1c8] ;  /* 0x0001c800010e7983 */ /* 0x000f240000300800 */
[----:B------:R-:W4:Y:S02]  /*c1c10*/  LDL.LU R15, [R1+0x1cc] ;  /* 0x0001cc00010f7983 */ /* 0x000f240000300800 */
[----:B----4-:R0:W-:Y:S01]  /*c1c20*/  STL.64 [R1+0x6470], R14 ;  /* 0x0064700e01007387 */ /* 0x0101e20000100a00 */
[----:B---3--:R-:W-:Y:S03]  /*c1c30*/  STL.64 [R1+0x6468], R12 ;  /* 0x0064680c01007387 */ /* 0x008fe60000100a00 */
[----:B0-----:R-:W3:Y:S01]  /*c1c40*/  LDL.LU.64 R14, [R1+0xa8] ;  /* 0x0000a800010e7983 */ /* 0x001ee20000300a00 */
[----:B------:R-:W4:Y:S02]  /*c1c50*/  LDL.LU.64 R6, [R1+0x6640] ;  /* 0x0066400001067983 */ /* 0x000f240000300a00 */
[----:B------:R-:W4:Y:S02]  /*c1c60*/  LDL.LU.64 R4, [R1+0x6638] ;  /* 0x0066380001047983 */ /* 0x000f240000300a00 */
[----:B------:R-:W-:Y:S01]  /*c1c70*/  STL.64 [R1+0x1790], R20 ;  /* 0x0017901401007387 */ /* 0x000fe20000100a00 */
[----:B------:R0:W-:Y:S04]  /*c1c80*/  STL.64 [R1+0x1798], R22 ;  /* 0x0017981601007387 */ /* 0x0001e80000100a00 */
[----:B0-----:R-:W4:Y:S02]  /*c1c90*/  LDL.LU.64 R22, [R1+0x6630] ;  /* 0x0066300001167983 */ /* 0x001f240000300a00 */
[C---:B----4-:R-:W-:Y:S11]  /*c1ca0*/  HMMA.16816.F32 R4, R16.reuse, R22, R4 ;  /* 0x000000161004723c */ /* 0x050ff60000001804 */
[----:B------:R-:W-:Y:S11]  /*c1cb0*/  @!UPT UIADD3 URZ, URZ, URZ, URZ ;  /* 0x0000003f3f3ff290 */ /* 0x000ff6000fffe03f */
[----:B------:R-:W-:Y:S01]  /*c1cc0*/  @!UPT UIADD3 URZ, URZ, URZ, URZ ;  /* 0x0000003f3f3ff290 */ /* 0x000fe2000fffe03f */
[----:B------:R-:W-:Y:S01]  /*c1cd0*/  STL.64 [R1+0x1770], R4 ;  /* 0x0017700401007387 */ /* 0x000fe20000100a00 */
[----:B------:R0:W-:Y:S03]  /*c1ce0*/  STL.64 [R1+0x1778], R6 ;  /* 0x0017780601007387 */ /* 0x0001e60000100a00 */
[----:B0-----:R-:W4:Y:S01]  /*c1cf0*/  LDL.LU.64 R6, [R1+0x6628] ;  /* 0x0066280001067983 */ /* 0x001f220000300a00 */
[----:B------:R0:W-:Y:S02]  /*c1d00*/  STL.64 [R1+0x6548], R22 ;  /* 0x0065481601007387 */ /* 0x0001e40000100a00 */
[----:B------:R-:W2:Y:S02]  /*c1d10*/  LDL.LU R20, [R1+0x16b0] ;  /* 0x0016b00001147983 */ /* 0x000ea40000300800 */
[----:B------:R-:W2:Y:S01]  /*c1d20*/  LDL.LU R21, [R1+0x16b4] ;  /* 0x0016b40001157983 */ /* 0x000ea20000300800 */
[----:B0-----:R-:W2:Y:S01]  /*c1d30*/  LDL.LU R22, [R1+0x16b8] ;  /* 0x0016b80001167983 */ /* 0x001ea20000300800 */
[----:B------:R-:W2:Y:S01]  /*c1d40*/  LDL.LU R23, [R1+0x16bc] ;  /* 0x0016bc0001177983 */ /* 0x000ea20000300800 */
[C---:B----4-:R-:W-:Y:S02]  /*c1d50*/  HMMA.16816.F32 R4, R16.reuse, R6, R24 ;  /* 0x000000061004723c */ /* 0x050fe40000001818 */
[----:B------:R-:W4:Y:S01]  /*c1d60*/  LDL.LU.64 R26, [R1+0x6620] ;  /* 0x00662000011a7983 */ /* 0x000f220000300a00 */
[----:B------:R-:W4:Y:S11]  /*c1d70*/  LDL.LU.64 R24, [R1+0x6618] ;  /* 0x0066180001187983 */ /* 0x000f360000300a00 */
[----:B------:R-:W-:Y:S09]  /*c1d80*/  @!UPT UIADD3 URZ, URZ, URZ, URZ ;  /* 0x0000003f3f3ff290 */ /* 0x000ff2000fffe03f */
[----:B------:R-:W-:Y:S01]  /*c1d90*/  STL.64 [R1+0x1760], R4 ;  /* 0x0017600401007387 */ /* 0x000fe20000100a00 */
[----:B------:R0:W-:Y:S03]  /*c1da0*/  STL.64 [R1+0x1768], R6 ;  /* 0x0017680601007387 */ /* 0x0001e60000100a00 */
[----:B0-----:R-:W4:Y:S01]  /*c1db0*/  LDL.LU.64 R6, [R1+0x6610] ;  /* 0x0066100001067983 */ /* 0x001f220000300a00 */
[----:B------:R-:W-:Y:S02]  /*c1dc0*/  IMAD.MOV.U32 R13, RZ, RZ, R18 ;  /* 0x000000ffff0d7224 */ /* 0x000fe400078e0012 */
[----:B------:R-:W-:Y:S01]  /*c1dd0*/  IMAD.MOV.U32 R12, RZ, RZ, R19 ;  /* 0x000000ffff0c7224 */ /* 0x000fe200078e0013 */
[----:B----4-:R-:W-:Y:S11]  /*c1de0*/  HMMA.16816.F32 R24, R16, R6, R24 ;  /* 0x000000061018723c */ /* 0x010ff60000001818 */
[----:B------:R-:W-:Y:S11]  /*c1df0*/  @!UPT UIADD3 URZ, URZ, URZ, URZ ;  /* 0x0000003f3f3ff290 */ /* 0x000ff6000fffe03f */
[----:B------:R-:W-:Y:S01]  /*c1e00*/  @!UPT UIADD3 URZ, URZ, URZ, URZ ;  /* 0x0000003f3f3ff290 */ /* 0x000fe2000fffe03f */
[----:B------:R-:W-:Y:S01]  /*c1e10*/  STL.64 [R1+0x1740], R24 ;  /* 0x0017401801007387 */ /* 0x000fe20000100a00 */
[----:B------:R0:W-:Y:S03]  /*c1e20*/  STL.64 [R1+0x1748], R26 ;  /* 0x0017481a01007387 */ /* 0x0001e60000100a00 */
[----:B0-----:R-:W4:Y:S01]  /*c1e30*/  LDL.LU.64 R26, [R1+0x6608] ;  /* 0x00660800011a7983 */ /* 0x001f220000300a00 */
[----:B------:R-:W4:Y:S02]  /*c1e40*/  LDL.LU.64 R24, [R1+0x6600] ;  /* 0x0066000001187983 */ /* 0x000f240000300a00 */
[----:B------:R-:W4:Y:S02]  /*c1e50*/  LDL.LU.64 R18, [R1+0x65f8] ;  /* 0x0065f80001127983 */ /* 0x000f240000300a00 */
[----:B------:R0:W-:Y:S02]  /*c1e60*/  STL.64 [R1+0x64f8], R6 ;  /* 0x0064f80601007387 */ /* 0x0001e40000100a00 */
[----:B------:R-:W-:-:S02]  /*c1e70*/  IMAD.MOV.U32 R4, RZ, RZ, R16 ;  /* 0x000000ffff047224 */ /* 0x000fc400078e0010 */
[----:B------:R-:W-:Y:S02]  /*c1e80*/  IMAD.MOV.U32 R5, RZ, RZ, R17 ;  /* 0x000000ffff057224 */ /* 0x000fe400078e0011 */
[----:B0-----:R-:W-:Y:S02]  /*c1e90*/  IMAD.MOV.U32 R6, RZ, RZ, R13 ;  /* 0x000000ffff067224 */ /* 0x001fe400078e000d */
[----:B------:R-:W-:-:S07]  /*c1ea0*/  IMAD.MOV.U32 R7, RZ, RZ, R12 ;  /* 0x000000ffff077224 */ /* 0x000fce00078e000c */
        /* <DEDUP_REMOVED lines=21> */
[----:B------:R-:W4:Y:S02]  /*c2000*/  LDL R16, [R1+0x320] ;  /* 0x0003200001107983 */ /* 0x000f240000100800 */
[----:B------:R-:W4:Y:S01]  /*c2010*/  LDL R17, [R1+0x324] ;  /* 0x0003240001117983 */ /* 0x000f220000100800 */
[----:B0-----:R-:W4:Y:S04]  /*c2020*/  LDL R18, [R1+0x328] ;  /* 0x0003280001127983 */ /* 0x001f280000100800 */
[----:B------:R-:W4:Y:S01]  /*c2030*/  LDL R19, [R1+0x32c] ;  /* 0x00032c0001137983 */ /* 0x000f220000100800 */
[C---:B--2---:R-:W-:Y:S03]  /*c2040*/  HMMA.16816.F32 R24, R4.reuse, R26, R8 ;  /* 0x0000001a0418723c */ /* 0x044fe60000001808 */
[----:B------:R-:W3:Y:S01]  /*c2050*/  LDL.LU.64 R10, [R1+0x65b8] ;  /* 0x0065b800010a7983 */ /* 0x000ee20000300a00 */
[----:B------:R-:W3:Y:S11]  /*c2060*/  LDL.LU.64 R8, [R1+0x65b0] ;  /* 0x0065b00001087983 */ /* 0x000ef60000300a00 */
[----:B------:R-:W-:Y:S08]  /*c2070*/  @!UPT UIADD3 URZ, URZ, URZ, URZ ;  /* 0x0000003f3f3ff290 */ /* 0x000ff0000fffe03f */
[----:B------:R-:W-:Y:S01]  /*c2080*/  STL.64 [R1+0x16d0], R24 ;  /* 0x0016d01801007387 */ /* 0x000fe20000100a00 */
[----:B------:R0:W-:Y:S03]  /*c2090*/  STL.64 [R1+0x16d8], R26 ;  /* 0x0016d81a01007387 */ /* 0x0001e60000100a00 */
[----:B0-----:R-:W2:Y:S01]  /*c20a0*/  LDL.LU.64 R26, [R1+0x65a8] ;  /* 0x0065a800011a7983 */ /* 0x001ea20000300a00 */
[----:B---3--:R-:W-:Y:S03]  /*c20b0*/  HMMA.16816.F32 R4, R4, R14, R8 ;  /* 0x0000000e0404723c */ /* 0x008fe60000001808 */
[----:B------:R-:W4:Y:S01]  /*c20c0*/  LDL.LU.64 R10, [R1+0x65a0] ;  /* 0x0065a000010a7983 */ /* 0x000f220000300a00 */
[----:B------:R-:W-:Y:S11]  /*c20d0*/  STL.64 [R1+0x6490], R14 ;  /* 0x0064900e01007387 */ /* 0x000ff60000100a00 */
[----:B------:R-:W-:Y:S08]  /*c20e0*/  @!UPT UIADD3 URZ, URZ, URZ, URZ ;  /* 0x0000003f3f3ff290 */ /* 0x000ff0000fffe03f */
[----:B------:R-:W-:Y:S01]  /*c20f0*/  STL.64 [R1+0x16c0], R4 ;  /* 0x0016c00401007387 */ /* 0x000fe20000100a00 */
[----:B------:R0:W-:Y:S01]  /*c2100*/  STL.64 [R1+0x16c8], R6 ;  /* 0x0016c80601007387 */ /* 0x0001e20000100a00 */
[C---:B----4-:R-:W-:Y:S01]  /*c2110*/  HMMA.16816.F32 R20, R16.reuse, R10, R20 ;  /* 0x0000000a1014723c */ /* 0x050fe20000001814 */
[----:B------:R-:W-:Y:S02]  /*c2120*/  IMAD.MOV.U32 R12, RZ, RZ, R10 ;  /* 0x000000ffff0c7224 */ /* 0x000fe400078e000a */
[----:B0-----:R-:W-:Y:S11]  /*c2130*/  IMAD.MOV.U32 R7, RZ, RZ, R11 ;  /* 0x000000ffff077224 */ /* 0x001ff600078e000b */
[----:B------:R-:W-:Y:S09]  /*c2140*/  @!UPT UIADD3 URZ, URZ, URZ, URZ ;  /* 0x0000003f3f3ff290 */ /* 0x000ff2000fffe03f */
[----:B------:R0:W-:Y:S01]  /*c2150*/  STL.64 [R1+0x16a0], R20 ;  /* 0x0016a01401007387 */ /* 0x0001e20000100a00 */
[----:B------:R1:W-:Y:S02]  /*c2160*/  STL.64 [R1+0x16a8], R22 ;  /* 0x0016a81601007387 */ /* 0x0003e40000100a00 */
[----:B------:R-:W3:Y:S02]  /*c2170*/  LDL.LU R8, [R1+0x1600] ;  /* 0x0016000001087983 */ /* 0x000ee40000300800 */
[----:B------:R-:W3:Y:S01]  /*c2180*/  LDL.LU R9, [R1+0x1604] ;  /* 0x0016040001097983 */ /* 0x000ee20000300800 */
[----:B------:R-:W4:Y:S01]  /*c2190*/  LDL.LU R10, [R1+0x1608] ;  /* 0x00160800010a7983 */ /* 0x000f220000300800 */
[----:B------:R-:W4:Y:S03]  /*c21a0*/  LDL.LU R11, [R1+0x160c] ;  /* 0x00160c00010b7983 */ /* 0x000f260000300800 */
        /* <DEDUP_REMOVED lines=10> */
[----:B--2---:R0:W-:Y:S01]  /*c2250*/  STL.64 [R1+0x6568], R22 ;  /* 0x0065681601007387 */ /* 0x0041e20000100a00 */
[----:B------:R-:W-:Y:S03]  /*c2260*/  STL.64 [R1+0x6560], R20 ;  /* 0x0065601401007387 */ /* 0x000fe60000100a00 */
[----:B0-----:R-:W2:Y:S04]  /*c2270*/  LDL.LU.64 R22, [R1+0x168] ;  /* 0x0001680001167983 */ /* 0x001ea80000300a00 */
[----:B--2---:R0:W-:Y:S04]  /*c2280*/  STL.64 [R1+0x6578], R22 ;  /* 0x0065781601007387 */ /* 0x0041e80000100a00 */
[----:B0-----:R-:W2:Y:S04]  /*c2290*/  LDL.LU.64 R22, [R1+0x178] ;  /* 0x0001780001167983 */ /* 0x001ea80000300a00 */
[----:B--2---:R0:W-:Y:S01]  /*c22a0*/  STL.64 [R1+0x6590], R22 ;  /* 0x0065901601007387 */ /* 0x0041e20000100a00 */
[----:B------:R-:W2:Y:S02]  /*c22b0*/  LDL.LU R20, [R1+0x1690] ;  /* 0x0016900001147983 */ /* 0x000ea40000300800 */
[----:B------:R-:W2:Y:S01]  /*c22c0*/  LDL.LU R21, [R1+0x1694] ;  /* 0x0016940001157983 */ /* 0x000ea20000300800 */
[----:B0-----:R-:W2:Y:S01]  /*c22d0*/  LDL.LU R22, [R1+0x1698] ;  /* 0x0016980001167983 */ /* 0x001ea20000300800 */
[----:B------:R-:W2:Y:S02]  /*c22e0*/  LDL.LU R23, [R1+0x169c] ;  /* 0x00169c0001177983 */ /* 0x000ea40000300800 */
[----:B----4-:R0:W-:Y:S02]  /*c22f0*/  STL.64 [R1+0x6540], R10 ;  /* 0x0065400a01007387 */ /* 0x0101e40000100a00 */
[----:B---3--:R1:W-:Y:S01]  /*c2300*/  STL.64 [R1+0x6538], R8 ;  /* 0x0065380801007387 */ /* 0x0083e20000100a00 */
[----:B0-----:R-:W3:Y:S04]  /*c2310*/  LDL.LU.64 R10, [R1+0x148] ;  /* 0x00014800010a7983 */ /* 0x001ee80000300a00 */
[----:B---3--:R0:W-:Y:S01]  /*c2320*/  STL.64 [R1+0x6570], R10 ;  /* 0x0065700a01007387 */ /* 0x0081e20000100a00 */
[----:B-1----:R-:W3:Y:S02]  /*c2330*/  LDL.LU R8, [R1+0x1660] ;  /* 0x0016600001087983 */ /* 0x002ee40000300800 */
[----:B------:R-:W3:Y:S01]  /*c2340*/  LDL.LU R9, [R1+0x1664] ;  /* 0x0016640001097983 */ /* 0x000ee20000300800 */
[----:B0-----:R-:W4:Y:S01]  /*c2350*/  LDL.LU R10, [R1+0x1668] ;  /* 0x00166800010a7983 */ /* 0x001f220000300800 */
[----:B------:R-:W4:Y:S01]  /*c2360*/  LDL.LU R11, [R1+0x166c] ;  /* 0x00166c00010b7983 */ /* 0x000f220000300800 */
[----:B--2---:R-:W-:Y:S02]  /*c2370*/  HMMA.16816.F32 R20, R16, R26, R20 ;  /* 0x0000001a1014723c */ /* 0x004fe40000001814 */
[----:B----4-:R-:W-:Y:S01]  /*c2380*/  STL.64 [R1+0x6588], R10 ;  /* 0x0065880a01007387 */ /* 0x010fe20000100a00 */
[----:B---3--:R0:W-:Y:S03]  /*c2390*/  STL.64 [R1+0x6580], R8 ;  /* 0x0065800801007387 */ /* 0x0081e60000100a00 */
[----:B0-----:R-:W2:Y:S01]  /*c23a0*/  LDL.LU R8, [R1+0x1680] ;  /* 0x0016800001087983 */ /* 0x001ea20000300800 */
[----:B------:R-:W2:Y:S02]  /*c23b0*/  LDL.LU R9, [R1+0x1684] ;  /* 0x0016840001097983 */ /* 0x000ea40000300800 */
[----:B------:R-:W2:Y:S02]  /*c23c0*/  LDL.LU R10, [R1+0x1688] ;  /* 0x00168800010a7983 */ /* 0x000ea40000300800 */
[----:B------:R-:W2:Y:S01]  /*c23d0*/  LDL.LU R11, [R1+0x168c] ;  /* 0x00168c00010b7983 */ /* 0x000ea20000300800 */
[----:B------:R0:W-:Y:S01]  /*c23e0*/  STL [R1+0x6520], R7 ;  /* 0x0065200701007387 */ /* 0x0001e20000100800 */
[----:B------:R-:W3:Y:S02]  /*c23f0*/  LDL.LU R4, [R1+0x15e0] ;  /* 0x0015e00001047983 */ /* 0x000ee40000300800 */
[----:B------:R-:W3:Y:S02]  /*c2400*/  LDL.LU R5, [R1+0x15e4] ;  /* 0x0015e40001057983 */ /* 0x000ee40000300800 */
[----:B------:R-:W4:Y:S01]  /*c2410*/  LDL.LU R6, [R1+0x15e8] ;  /* 0x0015e80001067983 */ /* 0x000f220000300800 */
[----:B0-----:R-:W4:Y:S04]  /*c2420*/  LDL.LU R7, [R1+0x15ec] ;  /* 0x0015ec0001077983 */ /* 0x001f280000300800 */
[----:B----4-:R0:W-:Y:S01]  /*c2430*/  STL.64 [R1+0x6530], R6 ;  /* 0x0065300601007387 */ /* 0x0101e20000100a00 */
[----:B---3--:R-:W-:Y:S03]  /*c2440*/  STL.64 [R1+0x6528], R4 ;  /* 0x0065280401007387 */ /* 0x008fe60000100a00 */
[----:B0-----:R-:W3:Y:S01]  /*c2450*/  LDL.LU.64 R6, [R1+0x138] ;  /* 0x0001380001067983 */ /* 0x001ee20000300a00 */
[----:B------:R-:W4:Y:S02]  /*c2460*/  LDL.LU.64 R24, [R1+0x6598] ;  /* 0x0065980001187983 */ /* 0x000f240000300a00 */
[----:B------:R0:W-:Y:S02]  /*c2470*/  STL.64 [R1+0x1678], R22 ;  /* 0x0016781601007387 */ /* 0x0001e40000100a00 */
[----:B0-----:R-:W2:Y:S01]  /*c2480*/  LDL.LU.64 R22, [R1+0x6590] ;  /* 0x0065900001167983 */ /* 0x001ea20000300a00 */
[----:B------:R-:W-:-:S02]  /*c2490*/  IMAD.MOV.U32 R13, RZ, RZ, R27 ;  /* 0x000000ffff0d7224 */ /* 0x000fc400078e001b */
[----:B------:R-:W-:Y:S02]  /*c24a0*/  IMAD.MOV.U32 R14, RZ, RZ, R26 ;  /* 0x000000ffff0e7224 */ /* 0x000fe400078e001a */
[----:B------:R-:W-:Y:S02]  /*c24b0*/  IMAD.MOV.U32 R27, RZ, RZ, R21 ;  /* 0x000000ffff1b7224 */ /* 0x000fe400078e0015 */
[----:B------:R-:W-:-:S03]  /*c24c0*/  IMAD.MOV.U32 R26, RZ, RZ, R20 ;  /* 0x000000ffff1a7224 */ /* 0x000fc600078e0014 */
[----:B------:R-:W-:Y:S02]  /*c24d0*/  STL [R1+0x562c], R27 ;  /* 0x00562c1b01007387 */ /* 0x000fe40000100800 */
[----:B------:R-:W-:Y:S01]  /*c24e0*/  STL [R1+0x5628], R26 ;  /* 0x0056281a01007387 */ /* 0x000fe20000100800 */
[----:B--2---:R-:W-:Y:S01]  /*c24f0*/  HMMA.16816.F32 R16, R16, R22, R8 ;  /* 0x000000161010723c */ /* 0x004fe20000001808 */
[----:B----4-:R-:W-:Y:S01]  /*c2500*/  STL.64 [R1+0x6198], R24 ;  /* 0x0061981801007387 */ /* 0x010fe20000100a00 */
[----:B------:R-:W2:Y:S02]  /*c2510*/  LDL.LU.64 R10, [R1+0x6588] ;  /* 0x00658800010a7983 */ /* 0x000ea40000300a00 */
[----:B------:R-:W-:Y:S02]  /*c2520*/  IMAD.MOV.U32 R15, RZ, RZ, R23 ;  /* 0x000000ffff0f7224 */ /* 0x000fe400078e0017 */
[----:B------:R-:W2:Y:S11]  /*c2530*/  LDL.LU.64 R8, [R1+0x6580] ;  /* 0x0065800001087983 */ /* 0x000eb60000300a00 */
[----:B------:R-:W-:Y:S06]  /*c2540*/  @!UPT UIADD3 URZ, URZ, URZ, URZ ;  /* 0x0000003f3f3ff290 */ /* 0x000fec000fffe03f */
[----:B------:R0:W-:Y:S01]  /*c2550*/  STL.64 [R1+0x1650], R16 ;  /* 0x0016501001007387 */ /* 0x0001e20000100a00 */
[----:B------:R-:W-:Y:S02]  /*c2560*/  STL.64 [R1+0x1658], R18 ;  /* 0x0016581201007387 */ /* 0x000fe40000100a00 */
[----:B0-----:R-:W-:Y:S02]  /*c2570*/  IMAD.MOV.U32 R16, RZ, RZ, R22 ;  /* 0x000000ffff107224 */ /* 0x001fe400078e0016 */
[----:B------:R-:W2:Y:S01]  /*c2580*/  LDL.LU.64 R22, [R1+0x6578] ;  /* 0x0065780001167983 */ /* 0x000ea20000300a00 */
[----:B------:R-:W-:Y:S02]  /*c2590*/  STL.64 [R1+0x6518], R14 ;  /* 0x0065180e01007387 */ /* 0x000fe40000100a00 */
[----:B------:R0:W-:Y:S02]  /*c25a0*/  STL.64 [R1+0x6510], R12 ;  /* 0x0065100c01007387 */ /* 0x0001e40000100a00 */
[----:B0-----:R-:W2:Y:S01]  /*c25b0*/  LDL.LU.64 R12, [R1+0x320] ;  /* 0x00032000010c7983 */ /* 0x001ea20000300a00 */
        /* <DEDUP_REMOVED lines=17> */
[----:B0-----:R-:W2:Y:S01]  /*c26d0*/  LDL.LU.64 R22, [R1+0x6558] ;  /* 0x0065580001167983 */ /* 0x001ea20000300a00 */
[----:B------:R-:W2:Y:S02]  /*c26e0*/  LDL.LU.64 R20, [R1+0x6550] ;  /* 0x0065500001147983 */ /* 0x000ea40000300a00 */
[----:B------:R0:W-:Y:S02]  /*c26f0*/  STL.64 [R1+0x6408], R26 ;  /* 0x0064081a01007387 */ /* 0x0001e40000100a00 */
[----:B0-----:R-:W4:Y:S01]  /*c2700*/  LDL.LU.64 R26, [R1+0x128] ;  /* 0x00012800011a7983 */ /* 0x001f220000300a00 */
        /* <DEDUP_REMOVED lines=18> */
[----:B------:R-:W3:Y:S02]  /*c2830*/  LDL.LU.64 R4, [R1+0x6528] ;  /* 0x0065280001047983 */ /* 0x000ee40000300a00 */
[----:B------:R-:W-:-:S02]  /*c2840*/  IMAD.MOV.U32 R3, RZ, RZ, R15 ;  /* 0x000000ffff037224 */ /* 0x000fc400078e000f */
[----:B----4-:R-:W-:Y:S02]  /*c2850*/  IMAD.MOV.U32 R11, RZ, RZ, R26 ;  /* 0x000000ffff0b7224 */ /* 0x010fe400078e001a */
[----:B------:R-:W-:Y:S01]  /*c2860*/  IMAD.MOV.U32 R10, RZ, RZ, R27 ;  /* 0x000000ffff0a7224 */ /* 0x000fe200078e001b */
[----:B---3--:R-:W-:Y:S07]  /*c2870*/  HMMA.16816.F32 R4, R12, R26, R4 ;  /* 0x0000001a0c04723c */ /* 0x008fee0000001804 */
[----:B------:R-:W-:-:S02]  /*c2880*/  IMAD.MOV.U32 R26, RZ, RZ, R18 ;  /* 0x000000ffff1a7224 */ /* 0x000fc400078e0012 */
[----:B------:R-:W-:Y:S11]  /*c2890*/  IMAD.MOV.U32 R27, RZ, RZ, R17 ;  /* 0x000000ffff1b7224 */ /* 0x000ff600078e0011 */
[----:B------:R-:W-:Y:S03]  /*c28a0*/  @!UPT UIADD3 URZ, URZ, URZ, URZ ;  /* 0x0000003f3f3ff290 */ /* 0x000fe6000fffe03f */
[----:B------:R0:W-:Y:S01]  /*c28b0*/  STL.64 [R1+0x15b0], R4 ;  /* 0x0015b00401007387 */ /* 0x0001e20000100a00 */
[----:B------:R1:W-:Y:S02]  /*c28c0*/  STL.64 [R1+0x15b8], R6 ;  /* 0x0015b80601007387 */ /* 0x0003e40000100a00 */
[----:B0-----:R-:W-:Y:S01]  /*c28d0*/  IMAD.MOV.U32 R4, RZ, RZ, R14 ;  /* 0x000000ffff047224 */ /* 0x001fe200078e000e */
[----:B-1----:R-:W3:Y:S01]  /*c28e0*/  LDL.LU R7, [R1+0x6520] ;  /* 0x0065200001077983 */ /* 0x002ee20000300800 */
[----:B------:R-:W4:Y:S02]  /*c28f0*/  LDL.LU.64 R14, [R1+0x6518] ;  /* 0x00651800010e7983 */ /* 0x000f240000300a00 */
[----:B------:R-:W-:Y:S02]  /*c2900*/  IMAD.MOV.U32 R6, RZ, RZ, R12 ;  /* 0x000000ffff067224 */ /* 0x000fe400078e000c */
[----:B------:R-:W-:Y:S02]  /*c2910*/  IMAD.MOV.U32 R5, RZ, RZ, R13 ;  /* 0x000000ffff057224 */ /* 0x000fe400078e000d */
[----:B------:R-:W2:Y:S01]  /*c2920*/  LDL.LU.64 R12, [R1+0x6510] ;  /* 0x00651000010c7983 */ /* 0x000ea20000300a00 */
[----:B------:R-:W-:Y:S02]  /*c2930*/  STL.64 [R1+0x6420], R26 ;  /* 0x0064201a01007387 */ /* 0x000fe40000100a00 */
[----:B------:R-:W-:Y:S02]  /*c2940*/  STL.64 [R1+0x6400], R10 ;  /* 0x0064000a01007387 */ /* 0x000fe40000100a00 */
[----:B------:R0:W-:Y:S02]  /*c2950*/  STL.64 [R1+0x63f8], R8 ;  /* 0x0063f80801007387 */ /* 0x0001e40000100a00 */
[----:B0-----:R-:W3:Y:S01]  /*c2960*/  LDL.LU R8, [R1+0x1420] ;  /* 0x0014200001087983 */ /* 0x001ee20000300800 */
[----:B------:R-:W3:Y:S02]  /*c2970*/  LDL.LU R9, [R1+0x1424] ;  /* 0x0014240001097983 */ /* 0x000ee40000300800 */
[----:B------:R-:W3:Y:S02]  /*c2980*/  LDL.LU R10, [R1+0x1428] ;  /* 0x00142800010a7983 */ /* 0x000ee40000300800 */
[----:B------:R-:W3:Y:S02]  /*c2990*/  LDL.LU R11, [R1+0x142c] ;  /* 0x00142c00010b7983 */ /* 0x000ee40000300800 */
[----:B------:R-:W-:-:S02]  /*c29a0*/  IMAD.MOV.U32 R26, RZ, RZ, R16 ;  /* 0x000000ffff1a7224 */ /* 0x000fc400078e0010 */
[----:B----4-:R-:W-:-:S05]  /*c29b0*/  IMAD.MOV.U32 R27, RZ, RZ, R15 ;  /* 0x000000ffff1b7224 */ /* 0x010fca00078e000f */
[----:B------:R0:W-:Y:S02]  /*c29c0*/  STL.64 [R1+0x6438], R26 ;  /* 0x0064381a01007387 */ /* 0x0001e40000100a00 */
[----:B0-----:R-:W-:Y:S02]  /*c29d0*/  IMAD.MOV.U32 R26, RZ, RZ, R14 ;  /* 0x000000ffff1a7224 */ /* 0x001fe400078e000e */
[----:B--2---:R-:W-:-:S05]  /*c29e0*/  IMAD.MOV.U32 R27, RZ, RZ, R13 ;  /* 0x000000ffff1b7224 */ /* 0x004fca00078e000d */
[----:B------:R-:W-:Y:S01]  /*c29f0*/  STL.64 [R1+0x6450], R26 ;  /* 0x0064501a01007387 */ /* 0x000fe20000100a00 */
[----:B---3--:R-:W-:Y:S02]  /*c2a00*/  STL.64 [R1+0x6418], R10 ;  /* 0x0064180a01007387 */ /* 0x008fe40000100a00 */
        /* <DEDUP_REMOVED lines=14> */
[----:B------:R-:W4:Y:S04]  /*c2af0*/  LDL.LU.64 R14, [R1+0xb8] ;  /* 0x0000b800010e7983 */ /* 0x000f280000300a00 */
[----:B----4-:R-:W-:Y:S01]  /*c2b00*/  STL.64 [R1+0x64a8], R14 ;  /* 0x0064a80e01007387 */ /* 0x010fe20000100a00 */
[----:B---3--:R-:W-:Y:S02]  /*c2b10*/  STL.64 [R1+0x6448], R10 ;  /* 0x0064480a01007387 */ /* 0x008fe40000100a00 */
[----:B--2---:R0:W-:Y:S02]  /*c2b20*/  STL.64 [R1+0x6440], R8 ;  /* 0x0064400801007387 */ /* 0x0041e40000100a00 */
[----:B0-----:R-:W2:Y:S01]  /*c2b30*/  LDL.LU R8, [R1+0x1480] ;  /* 0x0014800001087983 */ /* 0x001ea20000300800 */
[----:B------:R-:W2:Y:S02]  /*c2b40*/  LDL.LU R9, [R1+0x1484] ;  /* 0x0014840001097983 */ /* 0x000ea40000300800 */
[----:B------:R-:W3:Y:S02]  /*c2b50*/  LDL.LU R10, [R1+0x1488] ;  /* 0x00148800010a7983 */ /* 0x000ee40000300800 */
[----:B------:R-:W3:Y:S01]  /*c2b60*/  LDL.LU R11, [R1+0x148c] ;  /* 0x00148c00010b7983 */ /* 0x000ee20000300800 */
[----:B------:R-:W4:Y:S04]  /*c2b70*/  LDL.LU.64 R18, [R1+0xd8] ;  /* 0x0000d80001127983 */ /* 0x000f280000300a00 */
[----:B----4-:R0:W-:Y:S01]  /*c2b80*/  STL.64 [R1+0x64c8], R18 ;  /* 0x0064c81201007387 */ /* 0x0101e20000100a00 */
[----:B------:R-:W4:Y:S02]  /*c2b90*/  LDL.LU R12, [R1+0x1510] ;  /* 0x00151000010c7983 */ /* 0x000f240000300800 */
[----:B------:R-:W4:Y:S02]  /*c2ba0*/  LDL.LU R13, [R1+0x1514] ;  /* 0x00151400010d7983 */ /* 0x000f240000300800 */
[----:B------:R-:W2:Y:S01]  /*c2bb0*/  LDL.LU R14, [R1+0x1518] ;  /* 0x00151800010e7983 */ /* 0x000ea20000300800 */
[----:B------:R-:W2:Y:S04]  /*c2bc0*/  LDL.LU R15, [R1+0x151c] ;  /* 0x00151c00010f7983 */ /* 0x000ea80000300800 */
[----:B0-----:R-:W2:Y:S01]  /*c2bd0*/  LDL.LU.64 R18, [R1+0xe8] ;  /* 0x0000e80001127983 */ /* 0x001ea20000300a00 */
[----:B------:R-:W-:-:S02]  /*c2be0*/  IMAD.MOV.U32 R26, RZ, RZ, R4 ;  /* 0x000000ffff1a7224 */ /* 0x000fc400078e0004 */
[----:B------:R-:W-:Y:S02]  /*c2bf0*/  IMAD.MOV.U32 R25, RZ, RZ, R5 ;  /* 0x000000ffff197224 */ /* 0x000fe400078e0005 */
[----:B------:R-:W-:Y:S01]  /*c2c00*/  IMAD.MOV.U32 R24, RZ, RZ, R6 ;  /* 0x000000ffff187224 */ /* 0x000fe200078e0006 */
[----:B--2---:R0:W-:Y:S01]  /*c2c10*/  STL.64 [R1+0x64e0], R18 ;  /* 0x0064e01201007387 */ /* 0x0041e20000100a00 */
[----:B------:R-:W2:Y:S02]  /*c2c20*/  LDL.LU R16, [R1+0x1570] ;  /* 0x0015700001107983 */ /* 0x000ea40000300800 */
[----:B------:R-:W2:Y:S01]  /*c2c30*/  LDL.LU R17, [R1+0x1574] ;  /* 0x0015740001117983 */ /* 0x000ea20000300800 */
        /* <DEDUP_REMOVED lines=14> */
[----:B0-----:R-:W2:Y:S01]  /*c2d20*/  LDL.LU.64 R18, [R1+0x108] ;  /* 0x0001080001127983 */ /* 0x001ea20000300a00 */
        /* <DEDUP_REMOVED lines=18> */
[----:B------:R-:W-:-:S07]  /*c2e50*/  IMAD.MOV.U32 R27, RZ, RZ, R3 ;  /* 0x000000ffff1b7224 */ /* 0x000fce00078e0003 */
[C---:B------:R-:W-:Y:S01]  /*c2e60*/  HMMA.16816.F32 R4, R24.reuse, R22, R4 ;  /* 0x000000161804723c */ /* 0x040fe20000001804 */
        /* <DEDUP_REMOVED lines=11> */
[----:B------:R-:W3:Y:S02]  /*c2f20*/  LDL.LU R11, [R1+0x14fc] ;  /* 0x0014fc00010b7983 */ /* 0x000ee40000300800 */
        /* <DEDUP_REMOVED lines=57> */
[----:B------:R-:W2:Y:S02]  /*c32c0*/  LDL.LU.64 R8, [R1+0x6480] ;  /* 0x0064800001087983 */ /* 0x000ea40000300a00 */
[----:B------:R-:W-:-:S02]  /*c32d0*/  IMAD.MOV.U32 R28, RZ, RZ, R14 ;  /* 0x000000ffff1c7224 */ /* 0x000fc400078e000e */
[----:B------:R-:W-:Y:S11]  /*c32e0*/  IMAD.MOV.U32 R29, RZ, RZ, R15 ;  /* 0x000000ffff1d7224 */ /* 0x000ff600078e000f */
[----:B------:R-:W-:Y:S06]  /*c32f0*/  @!UPT UIADD3 URZ, URZ, URZ, URZ ;  /* 0x0000003f3f3ff290 */ /* 0x000fec000fffe03f */
        /* <DEDUP_REMOVED lines=11> */
[----:B0-----:R-:W2:Y:S01]  /*c33b0*/  LDL.LU.64 R26, [R1+0x6450] ;  /* 0x00645000011a7983 */ /* 0x001ea20000300a00 */
[----:B------:R-:W-:Y:S01]  /*c33c0*/  IMAD.MOV.U32 R3, RZ, RZ, R18 ;  /* 0x000000ffff037224 */ /* 0x000fe200078e0012 */
[C---:B--2---:R-:W-:Y:S02]  /*c33d0*/  HMMA.16816.F32 R24, R12.reuse, R26, R8 ;  /* 0x0000001a0c18723c */ /* 0x044fe40000001808 */
[----:B------:R-:W2:Y:S01]  /*c33e0*/  LDL.LU.64 R10, [R1+0x6448] ;  /* 0x00644800010a7983 */ /* 0x000ea20000300a00 */
[----:B------:R-:W2:Y:S11]  /*c33f0*/  LDL.LU.64 R8, [R1+0x6440] ;  /* 0x0064400001087983 */ /* 0x000eb60000300a00 */
[----:B------:R-:W-:Y:S09]  /*c3400*/  @!UPT UIADD3 URZ, URZ, URZ, URZ ;  /* 0x0000003f3f3ff290 */ /* 0x000ff2000fffe03f */
[----:B------:R-:W-:Y:S01]  /*c3410*/  STL.64 [R1+0x180], R24 ;  /* 0x0001801801007387 */ /* 0x000fe20000100a00 */
[----:B------:R0:W-:Y:S02]  /*c3420*/  STL [R1+0x188], R26 ;  /* 0x0001881a01007387 */ /* 0x0001e40000100800 */
[----:B------:R-:W-:Y:S02]  /*c3430*/  IMAD.MOV.U32 R18, RZ, RZ, R27 ;  /* 0x000000ffff127224 */ /* 0x000fe400078e001b */
[----:B0-----:R-:W2:Y:S03]  /*c3440*/  LDL.LU.64 R26, [R1+0x6438] ;  /* 0x00643800011a7983 */ /* 0x001ea60000300a00 */
[----:B------:R-:W-:Y:S01]  /*c3450*/  STL [R1+0x5164], R18 ;  /* 0x0051641201007387 */ /* 0x000fe20000100800 */
        /* <DEDUP_REMOVED lines=16> */
[----:B------:R-:W3:Y:S11]  /*c3560*/  LDL.LU.64 R8, [R1+0x63f8] ;  /* 0x0063f80001087983 */ /* 0x000ef60000300a00 */
[----:B------:R-:W-:Y:S09]  /*c3570*/  @!UPT UIADD3 URZ, URZ, URZ, URZ ;  /* 0x0000003f3f3ff290 */ /* 0x000ff2000fffe03f */
[----:B------:R0:W-:Y:S01]  /*c3580*/  STL.64 [R1+0x150], R24 ;  /* 0x0001501801007387 */ /* 0x0001e20000100a00 */
[----:B------:R1:W-:Y:S03]  /*c3590*/  STL.64 [R1+0x158], R26 ;  /* 0x0001581a01007387 */ /* 0x0003e60000100a00 */
[----:B0-----:R-:W4:Y:S04]  /*c35a0*/  LDL R24, [R1+0x6b0] ;  /* 0x0006b00001187983 */ /* 0x001f280000100800 */
[----:B-1----:R-:W2:Y:S04]  /*c35b0*/  LDL R26, [R1+0x6b8] ;  /* 0x0006b800011a7983 */ /* 0x002ea80000100800 */
[----:B------:R-:W2:Y:S04]  /*c35c0*/  LDL R27, [R1+0x6bc] ;  /* 0x0006bc00011b7983 */ /* 0x000ea80000100800 */
[----:B------:R-:W4:Y:S01]  /*c35d0*/  LDL R25, [R1+0x6b4] ;  /* 0x0006b40001197983 */ /* 0x000f220000100800 */
[----:B------:R-:W-:-:S02]  /*c35e0*/  IMAD.MOV.U32 R18, RZ, RZ, R3 ;  /* 0x000000ffff127224 */ /* 0x000fc400078e0003 */
[----:B------:R-:W3:Y:S03]  /*c35f0*/  LDL.LU R3, [R1+0x63f0] ;  /* 0x0063f00001037983 */ /* 0x000ee60000300800 */
[----:B------:R0:W-:Y:S02]  /*c3600*/  STL.64 [R1+0x6338], R18 ;  /* 0x0063381201007387 */ /* 0x0001e40000100a00 */
[----:B0-----:R-:W-:Y:S02]  /*c3610*/  IMAD.MOV.U32 R18, RZ, RZ, R23 ;  /* 0x000000ffff127224 */ /* 0x001fe400078e0017 */
[----:B------:R-:W-:Y:S01]  /*c3620*/  IMAD.MOV.U32 R19, RZ, RZ, R22 ;  /* 0x000000ffff137224 */ /* 0x000fe200078e0016 */
[----:B--2---:R0:W-:Y:S01]  /*c3630*/  STL.64 [R1+0x6308], R26 ;  /* 0x0063081a01007387 */ /* 0x0041e20000100a00 */
[----:B----4-:R-:W-:Y:S02]  /*c3640*/  STL.64 [R1+0x6300], R24 ;  /* 0x0063001801007387 */ /* 0x010fe40000100a00 */
[----:B0-----:R-:W-:-:S02]  /*c3650*/  IMAD.MOV.U32 R26, RZ, RZ, R28 ;  /* 0x000000ffff1a7224 */ /* 0x001fc400078e001c */
[----:B------:R-:W-:Y:S01]  /*c3660*/  IMAD.MOV.U32 R27, RZ, RZ, R29 ;  /* 0x000000ffff1b7224 */ /* 0x000fe200078e001d */
[----:B------:R-:W2:Y:S01]  /*c3670*/  LDL.LU R28, [R1+0x63ec] ;  /* 0x0063ec00011c7983 */ /* 0x000ea20000300800 */
[----:B------:R-:W4:Y:S02]  /*c3680*/  LDL.LU R29, [R1+0x63e8] ;  /* 0x0063e800011d7983 */ /* 0x000f240000300800 */
[----:B------:R0:W-:Y:S01]  /*c3690*/  STL.64 [R1+0x6350], R18 ;  /* 0x0063501201007387 */ /* 0x0001e20000100a00 */
[----:B------:R1:W-:Y:S01]  /*c36a0*/  STL.64 [R1+0x6318], R26 ;  /* 0x0063181a01007387 */ /* 0x0003e20000100a00 */
[----:B0-----:R-:W-:Y:S02]  /*c36b0*/  IMAD.MOV.U32 R18, RZ, RZ, R7 ;  /* 0x000000ffff127224 */ /* 0x001fe400078e0007 */
[----:B------:R-:W-:Y:S02]  /*c36c0*/  IMAD.MOV.U32 R19, RZ, RZ, R6 ;  /* 0x000000ffff137224 */ /* 0x000fe400078e0006 */
[----:B-1----:R-:W-:-:S02]  /*c36d0*/  IMAD.MOV.U32 R26, RZ, RZ, R17 ;  /* 0x000000ffff1a7224 */ /* 0x002fc400078e0011 */
[----:B------:R-:W-:Y:S02]  /*c36e0*/  IMAD.MOV.U32 R27, RZ, RZ, R16 ;  /* 0x000000ffff1b7224 */ /* 0x000fe400078e0010 */
[----:B------:R-:W-:Y:S02]  /*c36f0*/  IMAD.MOV.U32 R6, RZ, RZ, R5 ;  /* 0x000000ffff067224 */ /* 0x000fe400078e0005 */
[----:B------:R-:W-:Y:S01]  /*c3700*/  IMAD.MOV.U32 R7, RZ, RZ, R4 ;  /* 0x000000ffff077224 */ /* 0x000fe200078e0004 */
[----:B------:R-:W-:Y:S01]  /*c3710*/  STL.64 [R1+0x6368], R18 ;  /* 0x0063681201007387 */ /* 0x000fe20000100a00 */
[----:B------:R0:W-:Y:S02]  /*c3720*/  STL.64 [R1+0x6330], R26 ;  /* 0x0063301a01007387 */ /* 0x0001e40000100a00 */
[----:B------:R-:W2:Y:S02]  /*c3730*/  LDL.LU R24, [R1+0x1220] ;  /* 0x0012200001187983 */ /* 0x000ea40000300800 */
[----:B------:R-:W2:Y:S01]  /*c3740*/  LDL.LU R25, [R1+0x1224] ;  /* 0x0012240001197983 */ /* 0x000ea20000300800 */
[----:B0-----:R-:W2:Y:S01]  /*c3750*/  LDL.LU R26, [R1+0x1228] ;  /* 0x00122800011a7983 */ /* 0x001ea20000300800 */
[----:B------:R-:W2:Y:S02]  /*c3760*/  LDL.LU R27, [R1+0x122c] ;  /* 0x00122c00011b7983 */ /* 0x000ea40000300800 */
[----:B------:R0:W-:Y:S02]  /*c3770*/  STL.64 [R1+0x6388], R6 ;  /* 0x0063880601007387 */ /* 0x0001e40000100a00 */
[----:B------:R-:W2:Y:S01]  /*c3780*/  LDL.LU R16, [R1+0x12e0] ;  /* 0x0012e00001107983 */ /* 0x000ea20000300800 */
[----:B------:R-:W2:Y:S01]  /*c3790*/  LDL.LU R17, [R1+0x12e4] ;  /* 0x0012e40001117983 */ /* 0x000ea20000300800 */
[----:B------:R-:W2:Y:S02]  /*c37a0*/  LDL.LU R18, [R1+0x12e8] ;  /* 0x0012e80001127983 */ /* 0x000ea40000300800 */
[----:B------:R-:W2:Y:S02]  /*c37b0*/  LDL.LU R19, [R1+0x12ec] ;  /* 0x0012ec0001137983 */ /* 0x000ea40000300800 */
[----:B------:R-:W2:Y:S01]  /*c37c0*/  LDL.LU R4, [R1+0x1340] ;  /* 0x0013400001047983 */ /* 0x000ea20000300800 */
[----:B------:R-:W2:Y:S04]  /*c37d0*/  LDL.LU R5, [R1+0x1344] ;  /* 0x0013440001057983 */ /* 0x000ea80000300800 */
        /* <DEDUP_REMOVED lines=16> */
[----:B------:R0:W-:Y:S02]  /*c38e0*/  STL.64 [R1+0x63b0], R4 ;  /* 0x0063b00401007387 */ /* 0x0001e40000100a00 */
[----:B------:R-:W2:Y:S02]  /*c38f0*/  LDL.LU R8, [R1+0x63dc] ;  /* 0x0063dc0001087983 */ /* 0x000ea40000300800 */
[----:B------:R-:W3:Y:S01]  /*c3900*/  LDL.LU R9, [R1+0x63d8] ;  /* 0x0063d80001097983 */ /* 0x000ee20000300800 */
        /* <DEDUP_REMOVED lines=23> */
[----:B--2---:R3:W-:Y:S01]  /*c3a80*/  STL.64 [R1+0x6360], R26 ;  /* 0x0063601a01007387 */ /* 0x0047e20000100a00 */
[----:B------:R0:W-:Y:S02]  /*c3a90*/  STL.64 [R1+0x6358], R24 ;  /* 0x0063581801007387 */ /* 0x0001e40000100a00 */
[----:B---3--:R-:W-:Y:S01]  /*c3aa0*/  IMAD.MOV.U32 R26, RZ, RZ, R9 ;  /* 0x000000ffff1a7224 */ /* 0x008fe200078e0009 */
[----:B0-----:R-:W2:Y:S01]  /*c3ab0*/  LDL.LU R24, [R1+0x12a0] ;  /* 0x0012a00001187983 */ /* 0x001ea20000300800 */
[----:B------:R-:W2:Y:S02]  /*c3ac0*/  LDL.LU R25, [R1+0x12a4] ;  /* 0x0012a40001197983 */ /* 0x000ea40000300800 */
[----:B------:R-:W-:-:S02]  /*c3ad0*/  IMAD.MOV.U32 R27, RZ, RZ, R8 ;  /* 0x000000ffff1b7224 */ /* 0x000fc400078e0008 */
[----:B------:R-:W3:Y:S01]  /*c3ae0*/  LDL.64 R8, [R1+0x90] ;  /* 0x0000900001087983 */ /* 0x000ee20000100a00 */
[----:B------:R-:W-:Y:S02]  /*c3af0*/  IMAD.MOV.U32 R22, RZ, RZ, R21 ;  /* 0x000000ffff167224 */ /* 0x000fe400078e0015 */
[----:B------:R-:W-:-:S07]  /*c3b00*/  IMAD.MOV.U32 R23, RZ, RZ, R20 ;  /* 0x000000ffff177224 */ /* 0x000fce00078e0014 */
[C---:B------:R-:W-:Y:S01]  /*c3b10*/  HMMA.16816.F32 R20, R12.reuse, R22, R4 ;  /* 0x000000160c14723c */ /* 0x040fe20000001804 */
[----:B---3--:R0:W-:Y:S04]  /*c3b20*/  STL.64 [R1+0x6310], R8 ;  /* 0x0063100801007387 */ /* 0x0081e80000100a00 */
[----:B0-----:R-:W3:Y:S01]  /*c3b30*/  LDL.LU R8, [R1+0x1170] ;  /* 0x0011700001087983 */ /* 0x001ee20000300800 */
[----:B------:R-:W3:Y:S02]  /*c3b40*/  LDL.LU R9, [R1+0x1174] ;  /* 0x0011740001097983 */ /* 0x000ee40000300800 */
[----:B------:R-:W-:Y:S01]  /*c3b50*/  STL.64 [R1+0x6328], R10 ;  /* 0x0063280a01007387 */ /* 0x000fe20000100a00 */
[----:B---3--:R0:W-:Y:S04]  /*c3b60*/  STL.64 [R1+0x6320], R8 ;  /* 0x0063200801007387 */ /* 0x0081e80000100a00 */
[----:B0-----:R-:W3:Y:S01]  /*c3b70*/  LDL.LU R8, [R1+0x11f0] ;  /* 0x0011f00001087983 */ /* 0x001ee20000300800 */
[----:B------:R-:W3:Y:S02]  /*c3b80*/  LDL.LU R9, [R1+0x11f4] ;  /* 0x0011f40001097983 */ /* 0x000ee40000300800 */
[----:B------:R-:W3:Y:S02]  /*c3b90*/  LDL.LU R10, [R1+0x11f8] ;  /* 0x0011f800010a7983 */ /* 0x000ee40000300800 */
[----:B------:R-:W3:Y:S01]  /*c3ba0*/  LDL.LU R11, [R1+0x11fc] ;  /* 0x0011fc00010b7983 */ /* 0x000ee20000300800 */
[----:B------:R-:W2:Y:S01]  /*c3bb0*/  LDL.LU.64 R6, [R1+0x63d0] ;  /* 0x0063d00001067983 */ /* 0x000ea20000300a00 */
[----:B------:R-:W2:Y:S03]  /*c3bc0*/  LDL.LU.64 R4, [R1+0x63c8] ;  /* 0x0063c80001047983 */ /* 0x000ea60000300a00 */
        /* <DEDUP_REMOVED lines=35> */
[----:B0-----:R-:W3:Y:S01]  /*c3e00*/  LDL.LU R4, [R1+0x10f0] ;  /* 0x0010f00001047983 */ /* 0x001ee20000300800 */
        /* <DEDUP_REMOVED lines=14> */
[----:B------:R-:W-:Y:S02]  /*c3ef0*/  IMAD.MOV.U32 R6, RZ, RZ, R2 ;  /* 0x000000ffff067224 */ /* 0x000fe400078e0002 */
[----:B------:R-:W-:Y:S01]  /*c3f00*/  IMAD.MOV.U32 R7, RZ, RZ, R0 ;  /* 0x000000ffff077224 */ /* 0x000fe200078e0000 */
[----:B--2---:R-:W-:Y:S11]  /*c3f10*/  HMMA.16816.F32 R24, R12, R18, R24 ;  /* 0x000000120c18723c */ /* 0x004ff60000001818 */
[----:B------:R-:W-:Y:S11]  /*c3f20*/  @!UPT UIADD3 URZ, URZ, URZ, URZ ;  /* 0x0000003f3f3ff290 */ /* 0x000ff6000fffe03f */
[----:B------:R-:W-:Y:S02]  /*c3f30*/  @!UPT UIADD3 URZ, URZ, URZ, URZ ;  /* 0x0000003f3f3ff290 */ /* 0x000fe4000fffe03f */
[----:B------:R-:W-:Y:S02]  /*c3f40*/  IMAD.MOV.U32 R2, RZ, RZ, R26 ;  /* 0x000000ffff027224 */ /* 0x000fe400078e001a */
[----:B------:R-:W-:Y:S02]  /*c3f50*/  IMAD.MOV.U32 R0, RZ, RZ, R27 ;  /* 0x000000ffff007224 */ /* 0x000fe400078e001b */
[----:B------:R-:W3:Y:S01]  /*c3f60*/  LDL.LU.64 R26, [R1+0x6330] ;  /* 0x00633000011a7983 */ /* 0x000ee20000300a00 */
[----:B------:R-:W-:Y:S02]  /*c3f70*/  IMAD.MOV.U32 R5, RZ, RZ, R3 ;  /* 0x000000ffff057224 */ /* 0x000fe400078e0003 */
[----:B------:R-:W-:Y:S02]  /*c3f80*/  IMAD.MOV.U32 R19, RZ, RZ, R24 ;  /* 0x000000ffff137224 */ /* 0x000fe400078e0018 */
[----:B------:R-:W-:-:S03]  /*c3f90*/  IMAD.MOV.U32 R3, RZ, RZ, R25 ;  /* 0x000000ffff037224 */ /* 0x000fc600078e0019 */
[----:B------:R-:W-:Y:S01]  /*c3fa0*/  STL [R1+0x5168], R19 ;  /* 0x0051681301007387 */ /* 0x000fe20000100800 */
[----:B------:R-:W2:Y:S02]  /*c3fb0*/  LDL.LU R16, [R1+0x1140] ;  /* 0x0011400001107983 */ /* 0x000ea40000300800 */
[----:B------:R-:W2:Y:S02]  /*c3fc0*/  LDL.LU R17, [R1+0x1144] ;  /* 0x0011440001117983 */ /* 0x000ea40000300800 */
[----:B------:R-:W-:Y:S01]  /*c3fd0*/  STL [R1+0x5048], R0 ;  /* 0x0050480001007387 */ /* 0x000fe20000100800 */
[----:B------:R-:W-:Y:S01]  /*c3fe0*/  STL [R1+0x5044], R2 ;  /* 0x0050440201007387 */ /* 0x000fe20000100800 */
[----:B------:R-:W-:Y:S01]  /*c3ff0*/  STL [R1+0x5040], R3 ;  /* 0x0050400301007387 */ /* 0x000fe20000100800 */
[C---:B---3--:R-:W-:Y:S02]  /*c4000*/  HMMA.16816.F32 R24, R12.reuse, R26, R8 ;  /* 0x0000001a0c18723c */ /* 0x048fe40000001808 */
[----:B------:R-:W3:Y:S01]  /*c4010*/  LDL.LU.64 R10, [R1+0x6328] ;  /* 0x00632800010a7983 */ /* 0x000ee20000300a00 */
[----:B------:R-:W3:Y:S11]  /*c4020*/  LDL.LU.64 R8, [R1+0x6320] ;  /* 0x0063200001087983 */ /* 0x000ef60000300a00 */
[----:B------:R-:W-:Y:S09]  /*c4030*/  @!UPT UIADD3 URZ, URZ, URZ, URZ ;  /* 0x0000003f3f3ff290 */ /* 0x000ff2000fffe03f */
[----:B------:R-:W-:Y:S01]  /*c4040*/  STL.64 [R1+0xb0], R24 ;  /* 0x0000b01801007387 */ /* 0x000fe20000100a00 */
[----:B------:R0:W-:Y:S03]  /*c4050*/  STL.64 [R1+0xb8], R26 ;  /* 0x0000b81a01007387 */ /* 0x0001e60000100a00 */
[----:B0-----:R-:W3:Y:S01]  /*c4060*/  LDL.LU.64 R26, [R1+0x6318] ;  /* 0x00631800011a7983 */ /* 0x001ee20000300a00 */
[----:B----4-:R-:W-:Y:S02]  /*c4070*/  IMAD.MOV.U32 R18, RZ, RZ, R29 ;  /* 0x000000ffff127224 */ /* 0x010fe400078e001d */
[----:B------:R-:W-:Y:S01]  /*c4080*/  IMAD.MOV.U32 R19, RZ, RZ, R28 ;  /* 0x000000ffff137224 */ /* 0x000fe200078e001c */
[----:B---3--:R-:W-:Y:S01]  /*c4090*/  HMMA.16816.F32 R12, R12, R26, R8 ;  /* 0x0000001a0c0c723c */ /* 0x008fe20000001808 */
[----:B------:R-:W2:Y:S01]  /*c40a0*/  LDL.LU.64 R8, [R1+0x6310] ;  /* 0x0063100001087983 */ /* 0x000ea20000300a00 */
[----:B------:R-:W2:Y:S02]  /*c40b0*/  LDL.LU.64 R26, [R1+0x6308] ;  /* 0x00630800011a7983 */ /* 0x000ea40000300a00 */
[----:B------:R-:W2:Y:S11]  /*c40c0*/  LDL.LU.64 R24, [R1+0x6300] ;  /* 0x0063000001187983 */ /* 0x000eb60000300a00 */
[----:B------:R-:W-:Y:S09]  /*c40d0*/  @!UPT UIADD3 URZ, URZ, URZ, URZ ;  /* 0x0000003f3f3ff290 */ /* 0x000ff2000fffe03f */
[----:B------:R-:W-:Y:S02]  /*c40e0*/  IMAD.MOV.U32 R3, RZ, RZ, R15 ;  /* 0x000000ffff037224 */ /* 0x000fe400078e000f */
[----:B------:R-:W-:Y:S02]  /*c40f0*/  IMAD.MOV.U32 R2, RZ, RZ, R14 ;  /* 0x000000ffff027224 */ /* 0x000fe400078e000e */
[----:B------:R-:W-:Y:S01]  /*c4100*/  IMAD.MOV.U32 R0, RZ, RZ, R13 ;  /* 0x000000ffff007224 */ /* 0x000fe200078e000d */
[----:B------:R0:W-:Y:S04]  /*c4110*/  STL [R1+0xa0], R12 ;  /* 0x0000a00c01007387 */ /* 0x0001e80000100800 */
[----:B0-----:R-:W3:Y:S01]  /*c4120*/  LDL.LU.64 R12, [R1+0x62f8] ;  /* 0x0062f800010c7983 */ /* 0x001ee20000300a00 */
[----:B------:R-:W-:Y:S02]  /*c4130*/  STL [R1+0x516c], R3 ;  /* 0x00516c0301007387 */ /* 0x000fe40000100800 */
[----:B------:R-:W-:Y:S02]  /*c4140*/  STL [R1+0x515c], R2 ;  /* 0x00515c0201007387 */ /* 0x000fe40000100800 */
[----:B------:R-:W-:Y:S01]  /*c4150*/  STL [R1+0x5158], R0 ;  /* 0x0051580001007387 */ /* 0x000fe20000100800 */
[----:B--2---:R-:W-:Y:S07]  /*c4160*/  HMMA.16816.F32 R16, R24, R8, R16 ;  /* 0x000000081810723c */ /* 0x004fee0000001810 */
[----:B------:R-:W-:-:S02]  /*c4170*/  IMAD.MOV.U32 R24, RZ, RZ, R9 ;  /* 0x000000ffff187224 */ /* 0x000fc400078e0009 */
[----:B------:R-:W-:Y:S02]  /*c4180*/  IMAD.MOV.U32 R25, RZ, RZ, R8 ;  /* 0x000000ffff197224 */ /* 0x000fe400078e0008 */
[----:B------:R-:W2:Y:S11]  /*c4190*/  LDL.LU.64 R8, [R1+0x62f0] ;  /* 0x0062f00001087983 */ /* 0x000eb60000300a00 */
[----:B------:R-:W-:Y:S01]  /*c41a0*/  @!UPT UIADD3 URZ, URZ, URZ, URZ ;  /* 0x0000003f3f3ff290 */ /* 0x000fe2000fffe03f */
[----:B------:R-:W-:Y:S01]  /*c41b0*/  STL.64 [R1+0x1520], R16 ;  /* 0x0015201001007387 */ /* 0x000fe20000100a00 */
[----:B------:R-:W-:Y:S02]  /*c41c0*/  STL [R1+0x61ec], R24 ;  /* 0x0061ec1801007387 */ /* 0x000fe40000100800 */
[----:B------:R0:W-:Y:S02]  /*c41d0*/  STL [R1+0x61e8], R25 ;  /* 0x0061e81901007387 */ /* 0x0001e40000100800 */
[----:B------:R-:W4:Y:S01]  /*c41e0*/  LDL.64 R26, [R1+0x6b8] ;  /* 0x0006b800011a7983 */ /* 0x000f220000100a00 */
[----:B0-----:R-:W4:Y:S01]  /*c41f0*/  LDL.64 R24, [R1+0x6b0] ;  /* 0x0006b00001187983 */ /* 0x001f220000100a00 */
[----:B------:R-:W-:Y:S02]  /*c4200*/  IMAD.MOV.U32 R29, RZ, RZ, R18 ;  /* 0x000000ffff1d7224 */ /* 0x000fe400078e0012 */
[----:B------:R-:W-:-:S05]  /*c4210*/  IMAD.MOV.U32 R28, RZ, RZ, R19 ;  /* 0x000000ffff1c7224 */ /* 0x000fca00078e0013 */
[----:B------:R-:W-:Y:S01]  /*c4220*/  STL [R1+0x5174], R28 ;  /* 0x0051741c01007387 */ /* 0x000fe20000100800 */
[----:B------:R-:W-:Y:S01]  /*c4230*/  STL [R1+0x5170], R29 ;  /* 0x0051701d01007387 */ /* 0x000fe20000100800 */
[----:B----4-:R-:W-:Y:S11]  /*c4240*/  HMMA.16816.F32 R16, R24, R20, R4 ;  /* 0x000000141810723c */ /* 0x010ff60000001804 */
[----:B------:R-:W-:Y:S11]  /*c4250*/  @!UPT UIADD3 URZ, URZ, URZ, URZ ;  /* 0x0000003f3f3ff290 */ /* 0x000ff6000fffe03f */
[----:B------:R-:W-:Y:S02]  /*c4260*/  @!UPT UIADD3 URZ, URZ, URZ, URZ ;  /* 0x0000003f3f3ff290 */ /* 0x000fe4000fffe03f */
[----:B------:R-:W-:Y:S02]  /*c4270*/  IMAD.MOV.U32 R10, RZ, RZ, R18 ;  /* 0x000000ffff0a7224 */ /* 0x000fe400078e0012 */
[----:B------:R-:W-:-:S05]  /*c4280*/  IMAD.MOV.U32 R11, RZ, RZ, R19 ;  /* 0x000000ffff0b7224 */ /* 0x000fca00078e0013 */
[----:B------:R-:W-:Y:S01]  /*c4290*/  STL.64 [R1+0x6238], R10 ;  /* 0x0062380a01007387 */ /* 0x000fe20000100a00 */
[----:B--2---:R0:W-:Y:S03]  /*c42a0*/  STL.64 [R1+0x6230], R8 ;  /* 0x0062300801007387 */ /* 0x0041e60000100a00 */
[----:B0-----:R-:W2:Y:S01]  /*c42b0*/  LDL.LU R8, [R1+0xf30] ;  /* 0x000f300001087983 */ /* 0x001ea20000300800 */
[----:B------:R-:W2:Y:S02]  /*c42c0*/  LDL.LU R9, [R1+0xf34] ;  /* 0x000f340001097983 */ /* 0x000ea40000300800 */
[----:B------:R-:W4:Y:S02]  /*c42d0*/  LDL.LU R10, [R1+0xf38] ;  /* 0x000f3800010a7983 */ /* 0x000f240000300800 */
[----:B------:R-:W4:Y:S02]  /*c42e0*/  LDL.LU R11, [R1+0xf3c] ;  /* 0x000f3c00010b7983 */ /* 0x000f240000300800 */
[----:B----4-:R-:W-:Y:S01]  /*c42f0*/  STL.64 [R1+0x6248], R10 ;  /* 0x0062480a01007387 */ /* 0x010fe20000100a00 */
[----:B--2---:R0:W-:Y:S03]  /*c4300*/  STL.64 [R1+0x6240], R8 ;  /* 0x0062400801007387 */ /* 0x0041e60000100a00 */
[----:B0-----:R-:W2:Y:S01]  /*c4310*/  LDL.64 R8, [R1+0x10] ;  /* 0x0000100001087983 */ /* 0x001ea20000100a00 */
[----:B------:R-:W-:-:S02]  /*c4320*/  IMAD.MOV.U32 R2, RZ, RZ, R26 ;  /* 0x000000ffff027224 */ /* 0x000fc400078e001a */
[----:B------:R-:W-:Y:S02]  /*c4330*/  IMAD.MOV.U32 R0, RZ, RZ, R27 ;  /* 0x000000ffff007224 */ /* 0x000fe400078e001b */
[----:B------:R-:W-:Y:S02]  /*c4340*/  IMAD.MOV.U32 R27, RZ, RZ, R20 ;  /* 0x000000ffff1b7224 */ /* 0x000fe400078e0014 */
[----:B------:R-:W-:Y:S01]  /*c4350*/  IMAD.MOV.U32 R26, RZ, RZ, R21 ;  /* 0x000000ffff1a7224 */ /* 0x000fe200078e0015 */
[----:B--2---:R0:W-:Y:S01]  /*c4360*/  STL.64 [R1+0x6268], R8 ;  /* 0x0062680801007387 */ /* 0x0041e20000100a00 */
[----:B------:R-:W2:Y:S02]  /*c4370*/  LDL.64 R20, [R1] ;  /* 0x0000000001147983 */ /* 0x000ea40000100a00 */
[----:B------:R-:W-:Y:S02]  /*c4380*/  IMAD.MOV.U32 R14, RZ, RZ, R16 ;  /* 0x000000ffff0e7224 */ /* 0x000fe400078e0010 */
[----:B------:R-:W-:Y:S01]  /*c4390*/  IMAD.MOV.U32 R15, RZ, RZ, R17 ;  /* 0x000000ffff0f7224 */ /* 0x000fe200078e0011 */
[----:B--2---:R-:W-:Y:S01]  /*c43a0*/  STL.64 [R1+0x6250], R20 ;  /* 0x0062501401007387 */ /* 0x004fe20000100a00 */
[----:B------:R-:W2:Y:S02]  /*c43b0*/  LDL.LU R16, [R1+0x1090] ;  /* 0x0010900001107983 */ /* 0x000ea40000300800 */
[----:B------:R-:W2:Y:S02]  /*c43c0*/  LDL.LU R17, [R1+0x1094] ;  /* 0x0010940001117983 */ /* 0x000ea40000300800 */
[----:B------:R-:W4:Y:S01]  /*c43d0*/  LDL.LU R18, [R1+0x1098] ;  /* 0x0010980001127983 */ /* 0x000f220000300800 */
[----:B------:R-:W4:Y:S04]  /*c43e0*/  LDL.LU R19, [R1+0x109c] ;  /* 0x00109c0001137983 */ /* 0x000f280000300800 */
[----:B----4-:R-:W-:Y:S01]  /*c43f0*/  STL.64 [R1+0x62e0], R18 ;  /* 0x0062e01201007387 */ /* 0x010fe20000100a00 */
[----:B--2---:R1:W-:Y:S02]  /*c4400*/  STL.64 [R1+0x62d8], R16 ;  /* 0x0062d81001007387 */ /* 0x0043e40000100a00 */
[----:B0-----:R-:W2:Y:S01]  /*c4410*/  LDL.64 R8, [R1+0x20] ;  /* 0x0000200001087983 */ /* 0x001ea20000100a00 */
[----:B-1----:R-:W4:Y:S04]  /*c4420*/  LDL.64 R16, [R1+0x70] ;  /* 0x0000700001107983 */ /* 0x002f280000100a00 */
[----:B--2---:R0:W-:Y:S04]  /*c4430*/  STL.64 [R1+0x6280], R8 ;  /* 0x0062800801007387 */ /* 0x0041e80000100a00 */
[----:B0-----:R-:W2:Y:S01]  /*c4440*/  LDL.64 R8, [R1+0x30] ;  /* 0x0000300001087983 */ /* 0x001ea20000100a00 */
[----:B------:R-:W-:-:S02]  /*c4450*/  IMAD.MOV.U32 R4, RZ, RZ, R24 ;  /* 0x000000ffff047224 */ /* 0x000fc400078e0018 */
[----:B------:R-:W-:Y:S01]  /*c4460*/  IMAD.MOV.U32 R3, RZ, RZ, R25 ;  /* 0x000000ffff037224 */ /* 0x000fe200078e0019 */
[----:B--2---:R-:W-:Y:S01]  /*c4470*/  STL.64 [R1+0x6288], R8 ;  /* 0x0062880801007387 */ /* 0x004fe20000100a00 */
[----:B------:R0:W-:Y:S02]  /*c4480*/  STL [R1+0x61f4], R26 ;  /* 0x0061f41a01007387 */ /* 0x0001e40000100800 */
[----:B------:R1:W-:Y:S02]  /*c4490*/  STL [R1+0x61f0], R27 ;  /* 0x0061f01b01007387 */ /* 0x0003e40000100800 */
[----:B------:R-:W2:Y:S01]  /*c44a0*/  LDL.LU R24, [R1+0x1000] ;  /* 0x0010000001187983 */ /* 0x000ea20000300800 */
[----:B------:R-:W2:Y:S04]  /*c44b0*/  LDL.LU R25, [R1+0x1004] ;  /* 0x0010040001197983 */ /* 0x000ea80000300800 */
[----:B0-----:R-:W2:Y:S01]  /*c44c0*/  LDL.LU R26, [R1+0x1008] ;  /* 0x00100800011a7983 */ /* 0x001ea20000300800 */
[----:B-1----:R-:W2:Y:S02]  /*c44d0*/  LDL.LU R27, [R1+0x100c] ;  /* 0x00100c00011b7983 */ /* 0x002ea40000300800 */
        /* <DEDUP_REMOVED lines=16> */
[----:B------:R-:W-:Y:S01]  /*c45e0*/  IMAD.MOV.U32 R23, RZ, RZ, R0 ;  /* 0x000000ffff177224 */ /* 0x000fe200078e0000 */
[----:B--2---:R0:W-:Y:S04]  /*c45f0*/  STL.64 [R1+0x62e8], R4 ;  /* 0x0062e80401007387 */ /* 0x0041e80000100a00 */
[----:B0-----:R-:W2:Y:S01]  /*c4600*/  LDL.LU R4, [R1+0x10c0] ;  /* 0x0010c00001047983 */ /* 0x001ea20000300800 */
[----:B------:R-:W2:Y:S02]  /*c4610*/  LDL.LU R5, [R1+0x10c4] ;  /* 0x0010c40001057983 */ /* 0x000ea40000300800 */
[----:B------:R-:W2:Y:S02]  /*c4620*/  LDL.LU R6, [R1+0x10c8] ;  /* 0x0010c80001067983 */ /* 0x000ea40000300800 */
[----:B------:R-:W2:Y:S01]  /*c4630*/  LDL.LU R7, [R1+0x10cc] ;  /* 0x0010cc0001077983 */ /* 0x000ea20000300800 */
[----:B------:R-:W-:Y:S01]  /*c4640*/  STL.64 [R1+0x62a8], R26 ;  /* 0x0062a81a01007387 */ /* 0x000fe20000100a00 */
[----:B------:R0:W-:Y:S02]  /*c4650*/  STL.64 [R1+0x62a0], R24 ;  /* 0x0062a01801007387 */ /* 0x0001e40000100a00 */
[----:B------:R-:W3:Y:S02]  /*c4660*/  LDL.64 R8, [R1+0x40] ;  /* 0x0000400001087983 */ /* 0x000ee40000100a00 */
[----:B----4-:R-:W-:-:S02]  /*c4670*/  IMAD.MOV.U32 R29, RZ, RZ, R16 ;  /* 0x000000ffff1d7224 */ /* 0x010fc400078e0010 */
[----:B------:R-:W-:Y:S01]  /*c4680*/  IMAD.MOV.U32 R28, RZ, RZ, R17 ;  /* 0x000000ffff1c7224 */ /* 0x000fe200078e0011 */
[----:B0-----:R-:W4:Y:S01]  /*c4690*/  LDL.64 R24, [R1+0x50] ;  /* 0x0000500001187983 */ /* 0x001f220000100a00 */
[----:B------:R-:W-:Y:S02]  /*c46a0*/  STL [R1+0x5404], R15 ;  /* 0x0054040f01007387 */ /* 0x000fe40000100800 */
[----:B------:R-:W-:Y:S01]  /*c46b0*/  STL [R1+0x5400], R14 ;  /* 0x0054000e01007387 */ /* 0x000fe20000100800 */
[C---:B--2---:R-:W-:Y:S11]  /*c46c0*/  HMMA.16816.F32 R4, R20.reuse, R16, R4 ;  /* 0x000000101404723c */ /* 0x044ff60000001804 */
[----:B------:R-:W-:Y:S11]  /*c46d0*/  @!UPT UIADD3 URZ, URZ, URZ, URZ ;  /* 0x0000003f3f3ff290 */ /* 0x000ff6000fffe03f */
[----:B------:R-:W-:Y:S01]  /*c46e0*/  @!UPT UIADD3 URZ, URZ, URZ, URZ ;  /* 0x0000003f3f3ff290 */ /* 0x000fe2000fffe03f */
[----:B------:R0:W-:Y:S01]  /*c46f0*/  STL.64 [R1+0x1500], R4 ;  /* 0x0015000401007387 */ /* 0x0001e20000100a00 */
[----:B------:R1:W-:Y:S03]  /*c4700*/  STL.64 [R1+0x1508], R6 ;  /* 0x0015080601007387 */ /* 0x0003e60000100a00 */
[----:B0-----:R-:W2:Y:S01]  /*c4710*/  LDL.LU.64 R4, [R1+0x62e8] ;  /* 0x0062e80001047983 */ /* 0x001ea20000300a00 */
[----:B------:R-:W2:Y:S02]  /*c4720*/  LDL.LU.64 R18, [R1+0x62e0] ;  /* 0x0062e00001127983 */ /* 0x000ea40000300a00 */
[----:B------:R-:W2:Y:S02]  /*c4730*/  LDL.LU.64 R16, [R1+0x62d8] ;  /* 0x0062d80001107983 */ /* 0x000ea40000300a00 */
[----:B------:R-:W-:Y:S01]  /*c4740*/  STL [R1+0x61fc], R28 ;  /* 0x0061fc1c01007387 */ /* 0x000fe20000100800 */
[----:B------:R-:W-:Y:S01]  /*c4750*/  STL [R1+0x61f8], R29 ;  /* 0x0061f81d01007387 */ /* 0x000fe20000100800 */
[----:B--2---:R-:W-:Y:S11]  /*c4760*/  HMMA.16816.F32 R16, R20, R4, R16 ;  /* 0x000000041410723c */ /* 0x004ff60000001810 */
[----:B------:R-:W-:Y:S11]  /*c4770*/  @!UPT UIADD3 URZ, URZ, URZ, URZ ;  /* 0x0000003f3f3ff290 */ /* 0x000ff6000fffe03f */
[----:B------:R-:W-:Y:S01]  /*c4780*/  @!UPT UIADD3 URZ, URZ, URZ, URZ ;  /* 0x0000003f3f3ff290 */ /* 0x000fe2000fffe03f */
[----:B------:R0:W-:Y:S01]  /*c4790*/  STL.64 [R1+0x14f0], R16 ;  /* 0x0014f01001007387 */ /* 0x0001e20000100a00 */
[----:B------:R-:W-:Y:S02]  /*c47a0*/  STL.64 [R1+0x14f8], R18 ;  /* 0x0014f81201007387 */ /* 0x000fe40000100a00 */
[----:B-1----:R-:W4:Y:S02]  /*c47b0*/  LDL.LU.64 R6, [R1+0x62d0] ;  /* 0x0062d00001067983 */ /* 0x002f240000300a00 */
[----:B0-----:R-:W-:Y:S02]  /*c47c0*/  IMAD.MOV.U32 R17, RZ, RZ, R4 ;  /* 0x000000ffff117224 */ /* 0x001fe400078e0004 */
[----:B------:R-:W-:Y:S02]  /*c47d0*/  IMAD.MOV.U32 R16, RZ, RZ, R5 ;  /* 0x000000ffff107224 */ /* 0x000fe400078e0005 */
[----:B------:R-:W4:Y:S03]  /*c47e0*/  LDL.LU.64 R4, [R1+0x62c8] ;  /* 0x0062c80001047983 */ /* 0x000f260000300a00 */
[----:B------:R0:W-:Y:S02]  /*c47f0*/  STL.64 [R1+0x6210], R16 ;  /* 0x0062101001007387 */ /* 0x0001e40000100a00 */
[----:B0-----:R-:W2:Y:S01]  /*c4800*/  LDL.LU R16, [R1+0xea0] ;  /* 0x000ea00001107983 */ /* 0x001ea20000300800 */
[----:B------:R-:W2:Y:S02]  /*c4810*/  LDL.LU R17, [R1+0xea4] ;  /* 0x000ea40001117983 */ /* 0x000ea40000300800 */
[----:B---3--:R-:W-:-:S02]  /*c4820*/  IMAD.MOV.U32 R18, RZ, RZ, R13 ;  /* 0x000000ffff127224 */ /* 0x008fc400078e000d */
[----:B------:R-:W-:Y:S01]  /*c4830*/  IMAD.MOV.U32 R19, RZ, RZ, R12 ;  /* 0x000000ffff137224 */ /* 0x000fe200078e000c */
[----:B------:R-:W3:Y:S01]  /*c4840*/  LDL.LU R13, [R1+0x62c4] ;  /* 0x0062c400010d7983 */ /* 0x000ee20000300800 */
[----:B------:R-:W3:Y:S03]  /*c4850*/  LDL.LU R12, [R1+0x62c0] ;  /* 0x0062c000010c7983 */ /* 0x000ee60000300800 */
[----:B------:R-:W-:Y:S04]  /*c4860*/  STL.64 [R1+0x6260], R18 ;  /* 0x0062601201007387 */ /* 0x000fe80000100a00 */
[----:B--2---:R0:W-:Y:S04]  /*c4870*/  STL.64 [R1+0x6258], R16 ;  /* 0x0062581001007387 */ /* 0x0041e80000100a00 */
[----:B0-----:R-:W2:Y:S01]  /*c4880*/  LDL.LU R16, [R1+0xf60] ;  /* 0x000f600001107983 */ /* 0x001ea20000300800 */
[----:B------:R-:W2:Y:S02]  /*c4890*/  LDL.LU R17, [R1+0xf64] ;  /* 0x000f640001117983 */ /* 0x000ea40000300800 */
[----:B------:R-:W2:Y:S02]  /*c48a0*/  LDL.LU R18, [R1+0xf68] ;  /* 0x000f680001127983 */ /* 0x000ea40000300800 */
[----:B------:R-:W2:Y:S01]  /*c48b0*/  LDL.LU R19, [R1+0xf6c] ;  /* 0x000f6c0001137983 */ /* 0x000ea20000300800 */
[----:B----4-:R-:W-:Y:S01]  /*c48c0*/  HMMA.16816.F32 R4, R20, R24, R4 ;  /* 0x000000181404723c */ /* 0x010fe20000001804 */
[----:B--2---:R3:W-:Y:S01]  /*c48d0*/  STL.64 [R1+0x6278], R18 ;  /* 0x0062781201007387 */ /* 0x0047e20000100a00 */
[----:B------:R0:W-:Y:S02]  /*c48e0*/  STL.64 [R1+0x6270], R16 ;  /* 0x0062701001007387 */ /* 0x0001e40000100a00 */
[----:B---3--:R-:W-:Y:S01]  /*c48f0*/  IMAD.MOV.U32 R18, RZ, RZ, R12 ;  /* 0x000000ffff127224 */ /* 0x008fe200078e000c */
[----:B0-----:R-:W2:Y:S01]  /*c4900*/  LDL.LU R16, [R1+0xfc0] ;  /* 0x000fc00001107983 */ /* 0x001ea20000300800 */
[----:B------:R-:W2:Y:S02]  /*c4910*/  LDL.LU R17, [R1+0xfc4] ;  /* 0x000fc40001117983 */ /* 0x000ea40000300800 */
[----:B------:R-:W3:Y:S02]  /*c4920*/  LDL.LU R12, [R1+0x62bc] ;  /* 0x0062bc00010c7983 */ /* 0x000ee40000300800 */
[----:B------:R-:W-:-:S02]  /*c4930*/  IMAD.MOV.U32 R19, RZ, RZ, R13 ;  /* 0x000000ffff137224 */ /* 0x000fc400078e000d */
[----:B------:R-:W3:Y:S11]  /*c4940*/  LDL.LU R13, [R1+0x62b8] ;  /* 0x0062b800010d7983 */ /* 0x000ef60000300800 */
[----:B------:R0:W-:Y:S02]  /*c4950*/  STL.64 [R1+0x14e0], R4 ;  /* 0x0014e00401007387 */ /* 0x0001e40000100a00 */
[----:B------:R1:W-:Y:S01]  /*c4960*/  STL.64 [R1+0x14e8], R6 ;  /* 0x0014e80601007387 */ /* 0x0003e20000100a00 */
[----:B0-----:R-:W4:Y:S01]  /*c4970*/  LDL.LU.64 R4, [R1+0x62b0] ;  /* 0x0062b00001047983 */ /* 0x001f220000300a00 */
[----:B-1----:R-:W-:-:S02]  /*c4980*/  IMAD.MOV.U32 R7, RZ, RZ, R24 ;  /* 0x000000ffff077224 */ /* 0x002fc400078e0018 */
[----:B------:R-:W-:Y:S02]  /*c4990*/  IMAD.MOV.U32 R6, RZ, RZ, R25 ;  /* 0x000000ffff067224 */ /* 0x000fe400078e0019 */
[----:B------:R-:W2:Y:S01]  /*c49a0*/  LDL.LU.64 R26, [R1+0x62a8] ;  /* 0x0062a800011a7983 */ /* 0x000ea20000300a00 */
[----:B------:R-:W2:Y:S01]  /*c49b0*/  LDL.LU.64 R24, [R1+0x62a0] ;  /* 0x0062a00001187983 */ /* 0x000ea20000300a00 */
[----:B------:R-:W-:Y:S02]  /*c49c0*/  IMAD.MOV.U32 R15, RZ, RZ, R8 ;  /* 0x000000ffff0f7224 */ /* 0x000fe400078e0008 */
        /* <DEDUP_REMOVED lines=34> */
[----:B0-----:R-:W2:Y:S01]  /*c4bf0*/  LDL.LU.64 R20, [R1+0x6250] ;  /* 0x0062500001147983 */ /* 0x001ea20000300a00 */
[----:B------:R-:W2:Y:S02]  /*c4c00*/  LDL.LU.64 R10, [R1+0x6248] ;  /* 0x00624800010a7983 */ /* 0x000ea40000300a00 */
[----:B------:R-:W2:Y:S02]  /*c4c10*/  LDL.LU.64 R8, [R1+0x6240] ;  /* 0x0062400001087983 */ /* 0x000ea40000300a00 */
[----:B------:R-:W-:Y:S01]  /*c4c20*/  STL.64 [R1+0x6208], R26 ;  /* 0x0062081a01007387 */ /* 0x000fe20000100a00 */
[----:B------:R0:W-:Y:S04]  /*c4c30*/  STL.64 [R1+0x6200], R24 ;  /* 0x0062001801007387 */ /* 0x0001e80000100a00 */
        /* <DEDUP_REMOVED lines=11> */
[----:B------:R-:W4:Y:S02]  /*c4cf0*/  LDL.LU.64 R20, [R1+0x6220] ;  /* 0x0062200001147983 */ /* 0x000f240000300a00 */
[C---:B----4-:R-:W-:Y:S08]  /*c4d00*/  HMMA.16816.F32 R20, R24.reuse, R4, R20 ;  /* 0x000000041814723c */ /* 0x050ff00000001814 */
[----:B--2---:R-:W-:Y:S11]  /*c4d10*/  HMMA.16816.F32 R16, R24, R8, R16 ;  /* 0x000000081810723c */ /* 0x004ff60000001810 */
[----:B------:R-:W-:Y:S04]  /*c4d20*/  @!UPT UIADD3 URZ, URZ, URZ, URZ ;  /* 0x0000003f3f3ff290 */ /* 0x000fe8000fffe03f */
[----:B------:R0:W-:Y:S01]  /*c4d30*/  STL.64 [R1+0x1480], R20 ;  /* 0x0014801401007387 */ /* 0x0001e20000100a00 */
[----:B------:R-:W-:Y:S03]  /*c4d40*/  STL.64 [R1+0x1488], R22 ;  /* 0x0014881601007387 */ /* 0x000fe60000100a00 */
[----:B0-----:R-:W2:Y:S04]  /*c4d50*/  LDL.LU.64 R20, [R1+0x6218] ;  /* 0x0062180001147983 */ /* 0x001ea80000300a00 */
[----:B------:R0:W-:Y:S02]  /*c4d60*/  STL.64 [R1+0x1470], R16 ;  /* 0x0014701001007387 */ /* 0x0001e40000100a00 */
[----:B0-----:R-:W4:Y:S01]  /*c4d70*/  LDL.LU.64 R16, [R1+0x6210] ;  /* 0x0062100001107983 */ /* 0x001f220000300a00 */
[----:B------:R-:W-:Y:S02]  /*c4d80*/  STL.64 [R1+0x60a8], R10 ;  /* 0x0060a80a01007387 */ /* 0x000fe40000100a00 */
[----:B------:R0:W-:Y:S02]  /*c4d90*/  STL.64 [R1+0x60a0], R8 ;  /* 0x0060a00801007387 */ /* 0x0001e40000100a00 */
[----:B0-----:R-:W3:Y:S01]  /*c4da0*/  LDL.LU R8, [R1+0xe70] ;  /* 0x000e700001087983 */ /* 0x001ee20000300800 */
[----:B------:R-:W3:Y:S02]  /*c4db0*/  LDL.LU R9, [R1+0xe74] ;  /* 0x000e740001097983 */ /* 0x000ee40000300800 */
[----:B------:R-:W3:Y:S02]  /*c4dc0*/  LDL.LU R10, [R1+0xe78] ;  /* 0x000e7800010a7983 */ /* 0x000ee40000300800 */
[----:B------:R-:W3:Y:S02]  /*c4dd0*/  LDL.LU R11, [R1+0xe7c] ;  /* 0x000e7c00010b7983 */ /* 0x000ee40000300800 */
[----:B------:R-:W-:-:S02]  /*c4de0*/  IMAD.MOV.U32 R23, RZ, RZ, R19 ;  /* 0x000000ffff177224 */ /* 0x000fc400078e0013 */
[----:B------:R-:W-:-:S03]  /*c4df0*/  IMAD.MOV.U32 R22, RZ, RZ, R18 ;  /* 0x000000ffff167224 */ /* 0x000fc600078e0012 */
[----:B------:R-:W-:Y:S02]  /*c4e00*/  STL [R1+0x517c], R23 ;  /* 0x00517c1701007387 */ /* 0x000fe40000100800 */
[----:B------:R-:W-:Y:S02]  /*c4e10*/  STL [R1+0x5178], R22 ;  /* 0x0051781601007387 */ /* 0x000fe40000100800 */
[----:B------:R-:W-:Y:S02]  /*c4e20*/  IMAD.MOV.U32 R18, RZ, RZ, R26 ;  /* 0x000000ffff127224 */ /* 0x000fe400078e001a */
[----:B------:R-:W-:Y:S02]  /*c4e30*/  IMAD.MOV.U32 R3, RZ, RZ, R27 ;  /* 0x000000ffff037224 */ /* 0x000fe400078e001b */
[----:B------:R-:W-:Y:S01]  /*c4e40*/  IMAD.MOV.U32 R19, RZ, RZ, R25 ;  /* 0x000000ffff137224 */ /* 0x000fe200078e0019 */
[----:B--2---:R0:W-:Y:S01]  /*c4e50*/  STL.64 [R1+0x61a0], R20 ;  /* 0x0061a01401007387 */ /* 0x0041e20000100a00 */
[----:B---3--:R-:W-:Y:S01]  /*c4e60*/  HMMA.16816.F32 R8, R24, R12, R8 ;  /* 0x0000000c1808723c */ /* 0x008fe20000001808 */
[----:B0-----:R-:W-:Y:S11]  /*c4e70*/  IMAD.MOV.U32 R20, RZ, RZ, R24 ;  /* 0x000000ffff147224 */ /* 0x001ff600078e0018 */
[----:B------:R-:W-:Y:S11]  /*c4e80*/  @!UPT UIADD3 URZ, URZ, URZ, URZ ;  /* 0x0000003f3f3ff290 */ /* 0x000ff6000fffe03f */
[----:B------:R0:W-:Y:S01]  /*c4e90*/  STL.64 [R1+0x1460], R8 ;  /* 0x0014600801007387 */ /* 0x0001e20000100a00 */
[----:B------:R1:W-:Y:S02]  /*c4ea0*/  STL.64 [R1+0x1468], R10 ;  /* 0x0014680a01007387 */ /* 0x0003e40000100a00 */
[----:B------:R-:W2:Y:S02]  /*c4eb0*/  LDL.LU.64 R26, [R1+0x6208] ;  /* 0x00620800011a7983 */ /* 0x000ea40000300a00 */
[----:B------:R-:W3:Y:S01]  /*c4ec0*/  LDL.LU.64 R24, [R1+0x6200] ;  /* 0x0062000001187983 */ /* 0x000ee20000300a00 */
        /* <DEDUP_REMOVED lines=13> */
[----:B------:R-:W-:Y:S01]  /*c4fa0*/  IMAD.MOV.U32 R9, RZ, RZ, R29 ;  /* 0x000000ffff097224 */ /* 0x000fe200078e001d */
[----:B------:R-:W2:Y:S01]  /*c4fb0*/  LDL.LU R28, [R1+0x61fc] ;  /* 0x0061fc00011c7983 */ /* 0x000ea20000300800 */
[----:B------:R-:W2:Y:S03]  /*c4fc0*/  LDL.LU R29, [R1+0x61f8] ;  /* 0x0061f800011d7983 */ /* 0x000ea60000300800 */
[----:B------:R0:W-:Y:S02]  /*c4fd0*/  STL.64 [R1+0x60d8], R8 ;  /* 0x0060d80801007387 */ /* 0x0001e40000100a00 */
[----:B0-----:R-:W-:Y:S02]  /*c4fe0*/  IMAD.MOV.U32 R8, RZ, RZ, R26 ;  /* 0x000000ffff087224 */ /* 0x001fe400078e001a */
[----:B------:R-:W-:Y:S01]  /*c4ff0*/  IMAD.MOV.U32 R9, RZ, RZ, R27 ;  /* 0x000000ffff097224 */ /* 0x000fe200078e001b */
[----:B------:R-:W2:Y:S01]  /*c5000*/  LDL.LU R26, [R1+0x61f4] ;  /* 0x0061f400011a7983 */ /* 0x000ea20000300800 */
[----:B------:R-:W2:Y:S03]  /*c5010*/  LDL.LU R27, [R1+0x61f0] ;  /* 0x0061f000011b7983 */ /* 0x000ea60000300800 */
[----:B------:R0:W-:Y:S01]  /*c5020*/  STL.64 [R1+0x60f0], R8 ;  /* 0x0060f00801007387 */ /* 0x0001e20000100a00 */
[----:B------:R3:W-:Y:S02]  /*c5030*/  STL.64 [R1+0x6098], R12 ;  /* 0x0060980c01007387 */ /* 0x0007e40000100a00 */
[----:B0-----:R-:W-:-:S02]  /*c5040*/  IMAD.MOV.U32 R8, RZ, RZ, R15 ;  /* 0x000000ffff087224 */ /* 0x001fc400078e000f */
[----:B------:R-:W-:Y:S02]  /*c5050*/  IMAD.MOV.U32 R9, RZ, RZ, R14 ;  /* 0x000000ffff097224 */ /* 0x000fe400078e000e */
[----:B---3--:R-:W-:Y:S02]  /*c5060*/  IMAD.MOV.U32 R12, RZ, RZ, R24 ;  /* 0x000000ffff0c7224 */ /* 0x008fe400078e0018 */
[----:B------:R-:W-:Y:S01]  /*c5070*/  IMAD.MOV.U32 R13, RZ, RZ, R25 ;  /* 0x000000ffff0d7224 */ /* 0x000fe200078e0019 */
[----:B------:R-:W3:Y:S01]  /*c5080*/  LDL.LU R24, [R1+0x61ec] ;  /* 0x0061ec0001187983 */ /* 0x000ee20000300800 */
[----:B------:R-:W2:Y:S02]  /*c5090*/  LDL.LU R25, [R1+0x61e8] ;  /* 0x0061e80001197983 */ /* 0x000ea40000300800 */
[----:B------:R-:W-:Y:S01]  /*c50a0*/  STL.64 [R1+0x6108], R8 ;  /* 0x0061080801007387 */ /* 0x000fe20000100a00 */
[----:B------:R0:W-:Y:S04]  /*c50b0*/  STL.64 [R1+0x60d0], R12 ;  /* 0x0060d00c01007387 */ /* 0x0001e80000100a00 */
        /* <DEDUP_REMOVED lines=16> */
[----:B------:R-:W-:Y:S01]  /*c51c0*/  IMAD.MOV.U32 R9, RZ, RZ, R16 ;  /* 0x000000ffff097224 */ /* 0x000fe200078e0010 */
[----:B------:R-:W4:Y:S01]  /*c51d0*/  LDL.LU R17, [R1+0x61dc] ;  /* 0x0061dc0001117983 */ /* 0x000f220000300800 */
[----:B------:R-:W3:Y:S03]  /*c51e0*/  LDL.LU R16, [R1+0x61d8] ;  /* 0x0061d80001107983 */ /* 0x000ee60000300800 */
[----:B------:R-:W-:Y:S04]  /*c51f0*/  STL.64 [R1+0x6138], R8 ;  /* 0x0061380801007387 */ /* 0x000fe80000100a00 */
[----:B--2---:R-:W-:Y:S01]  /*c5200*/  STL.64 [R1+0x6100], R14 ;  /* 0x0061000e01007387 */ /* 0x004fe20000100a00 */
[----:B------:R0:W-:Y:S03]  /*c5210*/  STL.64 [R1+0x60f8], R12 ;  /* 0x0060f80c01007387 */ /* 0x0001e60000100a00 */
[----:B0-----:R-:W2:Y:S01]  /*c5220*/  LDL.LU R12, [R1+0xda0] ;  /* 0x000da000010c7983 */ /* 0x001ea20000300800 */
[----:B------:R-:W2:Y:S02]  /*c5230*/  LDL.LU R13, [R1+0xda4] ;  /* 0x000da400010d7983 */ /* 0x000ea40000300800 */
[----:B------:R-:W-:-:S02]  /*c5240*/  IMAD.MOV.U32 R8, RZ, RZ, R29 ;  /* 0x000000ffff087224 */ /* 0x000fc400078e001d */
[----:B------:R-:W-:Y:S02]  /*c5250*/  IMAD.MOV.U32 R9, RZ, RZ, R28 ;  /* 0x000000ffff097224 */ /* 0x000fe400078e001c */
[----:B---3--:R-:W-:Y:S02]  /*c5260*/  IMAD.MOV.U32 R14, RZ, RZ, R6 ;  /* 0x000000ffff0e7224 */ /* 0x008fe400078e0006 */
[----:B------:R-:W-:Y:S01]  /*c5270*/  IMAD.MOV.U32 R15, RZ, RZ, R7 ;  /* 0x000000ffff0f7224 */ /* 0x000fe200078e0007 */
[----:B------:R-:W3:Y:S01]  /*c5280*/  LDL.LU R6, [R1+0x61d4] ;  /* 0x0061d40001067983 */ /* 0x000ee20000300800 */
[----:B------:R-:W3:Y:S02]  /*c5290*/  LDL.LU R7, [R1+0x61d0] ;  /* 0x0061d00001077983 */ /* 0x000ee40000300800 */
[----:B------:R0:W-:Y:S02]  /*c52a0*/  STL.64 [R1+0x6150], R8 ;  /* 0x0061500801007387 */ /* 0x0001e40000100a00 */
[----:B0-----:R-:W-:-:S02]  /*c52b0*/  IMAD.MOV.U32 R8, RZ, RZ, R27 ;  /* 0x000000ffff087224 */ /* 0x001fc400078e001b */
[----:B------:R-:W-:-:S05]  /*c52c0*/  IMAD.MOV.U32 R9, RZ, RZ, R26 ;  /* 0x000000ffff097224 */ /* 0x000fca00078e001a */
[----:B------:R-:W-:Y:S01]  /*c52d0*/  STL.64 [R1+0x6168], R8 ;  /* 0x0061680801007387 */ /* 0x000fe20000100a00 */
[----:B------:R-:W-:Y:S03]  /*c52e0*/  STL.64 [R1+0x6118], R14 ;  /* 0x0061180e01007387 */ /* 0x000fe60000100a00 */
[----:B--2---:R0:W-:Y:S04]  /*c52f0*/  STL.64 [R1+0x6110], R12 ;  /* 0x0061100c01007387 */ /* 0x0041e80000100a00 */
[----:B0-----:R-:W2:Y:S01]  /*c5300*/  LDL.LU R12, [R1+0xdb0] ;  /* 0x000db000010c7983 */ /* 0x001ea20000300800 */
[----:B------:R-:W2:Y:S02]  /*c5310*/  LDL.LU R13, [R1+0xdb4] ;  /* 0x000db400010d7983 */ /* 0x000ea40000300800 */
[----:B------:R-:W-:-:S02]  /*c5320*/  IMAD.MOV.U32 R8, RZ, RZ, R25 ;  /* 0x000000ffff087224 */ /* 0x000fc400078e0019 */
[----:B------:R-:W-:Y:S02]  /*c5330*/  IMAD.MOV.U32 R9, RZ, RZ, R24 ;  /* 0x000000ffff097224 */ /* 0x000fe400078e0018 */
[----:B------:R-:W-:Y:S02]  /*c5340*/  IMAD.MOV.U32 R14, RZ, RZ, R16 ;  /* 0x000000ffff0e7224 */ /* 0x000fe400078e0010 */
[----:B----4-:R-:W-:Y:S01]  /*c5350*/  IMAD.MOV.U32 R15, RZ, RZ, R17 ;  /* 0x000000ffff0f7224 */ /* 0x010fe200078e0011 */
[----:B------:R-:W4:Y:S01]  /*c5360*/  LDL.LU R16, [R1+0x61cc] ;  /* 0x0061cc0001107983 */ /* 0x000f220000300800 */
[----:B------:R-:W3:Y:S02]  /*c5370*/  LDL.LU R17, [R1+0x61c8] ;  /* 0x0061c80001117983 */ /* 0x000ee40000300800 */
[----:B------:R0:W-:Y:S02]  /*c5380*/  STL.64 [R1+0x6180], R8 ;  /* 0x0061800801007387 */ /* 0x0001e40000100a00 */
[----:B0-----:R-:W-:-:S02]  /*c5390*/  IMAD.MOV.U32 R8, RZ, RZ, R20 ;  /* 0x000000ffff087224 */ /* 0x001fc400078e0014 */
[----:B------:R-:W4:Y:S01]  /*c53a0*/  LDL.LU R20, [R1+0xe60] ;  /* 0x000e600001147983 */ /* 0x000f220000300800 */
[----:B------:R-:W4:Y:S02]  /*c53b0*/  LDL.LU R21, [R1+0xe64] ;  /* 0x000e640001157983 */ /* 0x000f240000300800 */
[----:B------:R-:W4:Y:S02]  /*c53c0*/  LDL.LU R22, [R1+0xe68] ;  /* 0x000e680001167983 */ /* 0x000f240000300800 */
[----:B------:R-:W4:Y:S01]  /*c53d0*/  LDL.LU R23, [R1+0xe6c] ;  /* 0x000e6c0001177983 */ /* 0x000f220000300800 */
[----:B------:R-:W-:Y:S04]  /*c53e0*/  STL.64 [R1+0x6130], R14 ;  /* 0x0061300e01007387 */ /* 0x000fe80000100a00 */
[----:B--2---:R0:W-:Y:S04]  /*c53f0*/  STL.64 [R1+0x6128], R12 ;  /* 0x0061280c01007387 */ /* 0x0041e80000100a00 */
[----:B0-----:R-:W2:Y:S01]  /*c5400*/  LDL.LU R12, [R1+0xdc0] ;  /* 0x000dc000010c7983 */ /* 0x001ea20000300800 */
[----:B------:R-:W2:Y:S02]  /*c5410*/  LDL.LU R13, [R1+0xdc4] ;  /* 0x000dc400010d7983 */ /* 0x000ea40000300800 */
[----:B---3--:R-:W-:-:S02]  /*c5420*/  IMAD.MOV.U32 R14, RZ, RZ, R7 ;  /* 0x000000ffff0e7224 */ /* 0x008fc400078e0007 */
[----:B------:R-:W-:Y:S01]  /*c5430*/  IMAD.MOV.U32 R15, RZ, RZ, R6 ;  /* 0x000000ffff0f7224 */ /* 0x000fe200078e0006 */
[----:B------:R-:W3:Y:S01]  /*c5440*/  LDL.LU R7, [R1+0x61c4] ;  /* 0x0061c40001077983 */ /* 0x000ee20000300800 */
[----:B------:R-:W3:Y:S02]  /*c5450*/  LDL.LU R6, [R1+0x61c0] ;  /* 0x0061c00001067983 */ /* 0x000ee40000300800 */
[----:B------:R-:W3:Y:S02]  /*c5460*/  LDL.LU R24, [R1+0xe50] ;  /* 0x000e500001187983 */ /* 0x000ee40000300800 */
[----:B------:R-:W3:Y:S01]  /*c5470*/  LDL.LU R25, [R1+0xe54] ;  /* 0x000e540001197983 */ /* 0x000ee20000300800 */
[----:B------:R-:W3:Y:S01]  /*c5480*/  LDL.LU R26, [R1+0xe58] ;  /* 0x000e5800011a7983 */ /* 0x000ee20000300800 */
[----:B------:R-:W3:Y:S02]  /*c5490*/  LDL.LU R27, [R1+0xe5c] ;  /* 0x000e5c00011b7983 */ /* 0x000ee40000300800 */
[----:B------:R-:W-:Y:S01]  /*c54a0*/  STL.64 [R1+0x6148], R14 ;  /* 0x0061480e01007387 */ /* 0x000fe20000100a00 */
[----:B--2---:R0:W-:Y:S04]  /*c54b0*/  STL.64 [R1+0x6140], R12 ;  /* 0x0061400c01007387 */ /* 0x0041e80000100a00 */
[----:B0-----:R-:W2:Y:S01]  /*c54c0*/  LDL.LU R12, [R1+0xdd0] ;  /* 0x000dd000010c7983 */ /* 0x001ea20000300800 */
[----:B------:R-:W2:Y:S02]  /*c54d0*/  LDL.LU R13, [R1+0xdd4] ;  /* 0x000dd400010d7983 */ /* 0x000ea40000300800 */
[----:B------:R-:W-:-:S02]  /*c54e0*/  IMAD.MOV.U32 R14, RZ, RZ, R17 ;  /* 0x000000ffff0e7224 */ /* 0x000fc400078e0011 */
[----:B----4-:R-:W-:Y:S01]  /*c54f0*/  IMAD.MOV.U32 R15, RZ, RZ, R16 ;  /* 0x000000ffff0f7224 */ /* 0x010fe200078e0010 */
[----:B------:R-:W4:Y:S01]  /*c5500*/  LDL.LU R17, [R1+0x61bc] ;  /* 0x0061bc0001117983 */ /* 0x000f220000300800 */
[----:B------:R-:W3:Y:S03]  /*c5510*/  LDL.LU R16, [R1+0x61b8] ;  /* 0x0061b80001107983 */ /* 0x000ee60000300800 */
[----:B------:R-:W-:Y:S04]  /*c5520*/  STL.64 [R1+0x6160], R14 ;  /* 0x0061600e01007387 */ /* 0x000fe80000100a00 */
[----:B--2---:R0:W-:Y:S04]  /*c5530*/  STL.64 [R1+0x6158], R12 ;  /* 0x0061580c01007387 */ /* 0x0041e80000100a00 */
[----:B0-----:R-:W2:Y:S01]  /*c5540*/  LDL.LU R12, [R1+0xde0] ;  /* 0x000de000010c7983 */ /* 0x001ea20000300800 */
[----:B------:R-:W2:Y:S02]  /*c5550*/  LDL.LU R13, [R1+0xde4] ;  /* 0x000de400010d7983 */ /* 0x000ea40000300800 */
[----:B---3--:R-:W-:-:S02]  /*c5560*/  IMAD.MOV.U32 R14, RZ, RZ, R6 ;  /* 0x000000ffff0e7224 */ /* 0x008fc400078e0006 */
[----:B------:R-:W-:Y:S01]  /*c5570*/  IMAD.MOV.U32 R15, RZ, RZ, R7 ;  /* 0x000000ffff0f7224 */ /* 0x000fe200078e0007 */
[----:B------:R-:W3:Y:S01]  /*c5580*/  LDL.LU R6, [R1+0x61b4] ;  /* 0x0061b40001067983 */ /* 0x000ee20000300800 */
[----:B------:R-:W3:Y:S03]  /*c5590*/  LDL.LU R7, [R1+0x61b0] ;  /* 0x0061b00001077983 */ /* 0x000ee60000300800 */
[----:B------:R4:W-:Y:S02]  /*c55a0*/  STL.64 [R1+0x6178], R14 ;  /* 0x0061780e01007387 */ /* 0x0009e40000100a00 */
[----:B----4-:R-:W-:Y:S02]  /*c55b0*/  IMAD.MOV.U32 R14, RZ, RZ, R17 ;  /* 0x000000ffff0e7224 */ /* 0x010fe400078e0011 */
[----:B--2---:R0:W-:Y:S04]  /*c55c0*/  STL.64 [R1+0x6170], R12 ;  /* 0x0061700c01007387 */ /* 0x0041e80000100a00 */
[----:B0-----:R-:W2:Y:S01]  /*c55d0*/  LDL.LU R12, [R1+0xdf0] ;  /* 0x000df000010c7983 */ /* 0x001ea20000300800 */
[----:B------:R-:W-:-:S02]  /*c55e0*/  IMAD.MOV.U32 R13, RZ, RZ, R16 ;  /* 0x000000ffff0d7224 */ /* 0x000fc400078e0010 */
[----:B------:R-:W4:Y:S02]  /*c55f0*/  LDL.LU R16, [R1+0x61ac] ;  /* 0x0061ac0001107983 */ /* 0x000f240000300800 */
[----:B------:R-:W4:Y:S01]  /*c5600*/  LDL.LU R17, [R1+0x61a8] ;  /* 0x0061a80001117983 */ /* 0x000f220000300800 */
[----:B------:R-:W2:Y:S01]  /*c5610*/  LDL.LU R15, [R1+0xdfc] ;  /* 0x000dfc00010f7983 */ /* 0x000ea20000300800 */
[----:B------:R-:W-:Y:S02]  /*c5620*/  IMAD.MOV.U32 R9, RZ, RZ, R19 ;  /* 0x000000ffff097224 */ /* 0x000fe400078e0013 */
[----:B------:R-:W-:Y:S02]  /*c5630*/  IMAD.MOV.U32 R10, RZ, RZ, R18 ;  /* 0x000000ffff0a7224 */ /* 0x000fe400078e0012 */
[----:B------:R-:W-:-:S07]  /*c5640*/  IMAD.MOV.U32 R11, RZ, RZ, R3 ;  /* 0x000000ffff0b7224 */ /* 0x000fce00078e0003 */
[C---:B----4-:R-:W-:Y:S01]  /*c5650*/  HMMA.16816.F32 R20, R8.reuse, R16, R20 ;  /* 0x000000100814723c */ /* 0x050fe20000001814 */
[----:B--2---:R-:W-:Y:S01]  /*c5660*/  STL.64 [R1+0x6190], R14 ;  /* 0x0061900e01007387 */ /* 0x004fe20000100a00 */
[----:B------:R0:W-:Y:S03]  /*c5670*/  STL.64 [R1+0x6188], R12 ;  /* 0x0061880c01007387 */ /* 0x0001e60000100a00 */
[----:B0-----:R-:W2:Y:S01]  /*c5680*/  LDL.LU R12, [R1+0xe20] ;  /* 0x000e2000010c7983 */ /* 0x001ea20000300800 */
[----:B------:R-:W2:Y:S02]  /*c5690*/  LDL.LU R13, [R1+0xe24] ;  /* 0x000e2400010d7983 */ /* 0x000ea40000300800 */
[----:B---3--:R-:W-:Y:S11]  /*c56a0*/  IMAD.MOV.U32 R15, RZ, RZ, R6 ;  /* 0x000000ffff0f7224 */ /* 0x008ff600078e0006 */
[----:B------:R-:W-:Y:S04]  /*c56b0*/  @!UPT UIADD3 URZ, URZ, URZ, URZ ;  /* 0x0000003f3f3ff290 */ /* 0x000fe8000fffe03f */
[----:B------:R0:W-:Y:S01]  /*c56c0*/  STL [R1+0x1450], R20 ;  /* 0x0014501401007387 */ /* 0x0001e20000100800 */
[----:B------:R-:W-:Y:S02]  /*c56d0*/  IMAD.MOV.U32 R6, RZ, RZ, R21 ;  /* 0x000000ffff067224 */ /* 0x000fe400078e0015 */
[----:B------:R-:W-:Y:S01]  /*c56e0*/  STL [R1+0x145c], R23 ;  /* 0x00145c1701007387 */ /* 0x000fe20000100800 */
[----:B0-----:R-:W3:Y:S01]  /*c56f0*/  LDL.LU.64 R20, [R1+0x61a0] ;  /* 0x0061a00001147983 */ /* 0x001ee20000300a00 */
[----:B------:R0:W-:Y:S03]  /*c5700*/  STL.64 [R1+0x6090], R16 ;  /* 0x0060901001007387 */ /* 0x0001e60000100a00 */
[----:B0-----:R-:W4:Y:S01]  /*c5710*/  LDL.LU.64 R16, [R1+0x560] ;  /* 0x0005600001107983 */ /* 0x001f220000300a00 */
[----:B------:R-:W4:Y:S01]  /*c5720*/  LDL.LU.64 R18, [R1+0x568] ;  /* 0x0005680001127983 */ /* 0x000f220000300a00 */
[C---:B---3--:R-:W-:Y:S11]  /*c5730*/  HMMA.16816.F32 R24, R8.reuse, R20, R24 ;  /* 0x000000140818723c */ /* 0x048ff60000001818 */
[----:B------:R-:W-:Y:S11]  /*c5740*/  @!UPT UIADD3 URZ, URZ, URZ, URZ ;  /* 0x0000003f3f3ff290 */ /* 0x000ff6000fffe03f */
[----:B------:R-:W-:Y:S01]  /*c5750*/  @!UPT UIADD3 URZ, URZ, URZ, URZ ;  /* 0x0000003f3f3ff290 */ /* 0x000fe2000fffe03f */
[----:B------:R0:W-:Y:S01]  /*c5760*/  STL.64 [R1+0x1440], R24 ;  /* 0x0014401801007387 */ /* 0x0001e20000100a00 */
[----:B------:R-:W-:Y:S03]  /*c5770*/  STL.64 [R1+0x1448], R26 ;  /* 0x0014481a01007387 */ /* 0x000fe60000100a00 */
[----:B0-----:R-:W2:Y:S01]  /*c5780*/  LDL.LU.64 R24, [R1+0x6198] ;  /* 0x0061980001187983 */ /* 0x001ea20000300a00 */
[----:B------:R-:W-:Y:S02]  /*c5790*/  IMAD.MOV.U32 R14, RZ, RZ, R7 ;  /* 0x000000ffff0e7224 */ /* 0x000fe400078e0007 */
[----:B------:R0:W-:Y:S02]  /*c57a0*/  STL.64 [R1+0x6088], R20 ;  /* 0x0060881401007387 */ /* 0x0001e40000100a00 */
[----:B------:R-:W-:Y:S01]  /*c57b0*/  IMAD.MOV.U32 R7, RZ, RZ, R22 ;  /* 0x000000ffff077224 */ /* 0x000fe200078e0016 */
[----:B0-----:R-:W3:Y:S01]  /*c57c0*/  LDL.LU R20, [R1+0xd40] ;  /* 0x000d400001147983 */ /* 0x001ee20000300800 */
[----:B------:R-:W3:Y:S02]  /*c57d0*/  LDL.LU R21, [R1+0xd44] ;  /* 0x000d440001157983 */ /* 0x000ee40000300800 */
[----:B------:R-:W3:Y:S02]  /*c57e0*/  LDL.LU R22, [R1+0xd48] ;  /* 0x000d480001167983 */ /* 0x000ee40000300800 */
[----:B------:R-:W3:Y:S01]  /*c57f0*/  LDL.LU R23, [R1+0xd4c] ;  /* 0x000d4c0001177983 */ /* 0x000ee20000300800 */
[----:B--2---:R-:W-:Y:S01]  /*c5800*/  HMMA.16816.F32 R8, R8, R24, R12 ;  /* 0x000000180808723c */ /* 0x004fe2000000180c */
[----:B------:R-:W4:Y:S01]  /*c5810*/  LDL.LU.64 R14, [R1+0x6190] ;  /* 0x00619000010e7983 */ /* 0x000f220000300a00 */
[----:B------:R-:W4:Y:S11]  /*c5820*/  LDL.LU.64 R12, [R1+0x6188] ;  /* 0x00618800010c7983 */ /* 0x000f360000300a00 */
[----:B------:R-:W-:Y:S10]  /*c5830*/  @!UPT UIADD3 URZ, URZ, URZ, URZ ;  /* 0x0000003f3f3ff290 */ /* 0x000ff4000fffe03f */
[----:B------:R0:W-:Y:S01]  /*c5840*/  STL.64 [R1+0x1430], R8 ;  /* 0x0014300801007387 */ /* 0x0001e20000100a00 */
[----:B------:R4:W-:Y:S03]  /*c5850*/  STL.64 [R1+0x1438], R10 ;  /* 0x0014380a01007387 */ /* 0x0009e60000100a00 */
[----:B0-----:R-:W4:Y:S01]  /*c5860*/  LDL.LU.64 R8, [R1+0x6180] ;  /* 0x0061800001087983 */ /* 0x001f220000300a00 */
[----:B------:R-:W-:Y:S01]  /*c5870*/  STL.64 [R1+0x6080], R24 ;  /* 0x0060801801007387 */ /* 0x000fe20000100a00 */
[C---:B----4-:R-:W-:Y:S02]  /*c5880*/  HMMA.16816.F32 R8, R16.reuse, R8, R12 ;  /* 0x000000081008723c */ /* 0x050fe4000000180c */
        /* <DEDUP_REMOVED lines=55> */
[----:B------:R-:W-:Y:S02]  /*c5c00*/  IMAD.MOV.U32 R24, RZ, RZ, R2 ;  /* 0x000000ffff187224 */ /* 0x000fe400078e0002 */
[----:B------:R-:W-:Y:S01]  /*c5c10*/  IMAD.MOV.U32 R25, RZ, RZ, R0 ;  /* 0x000000ffff197224 */ /* 0x000fe200078e0000 */
[C---:B--2---:R-:W-:Y:S01]  /*c5c20*/  HMMA.16816.F32 R12, R16.reuse, R12, R8 ;  /* 0x0000000c100c723c */ /* 0x044fe20000001808 */
[----:B------:R-:W2:Y:S01]  /*c5c30*/  LDL.LU.64 R10, [R1+0x60b8] ;  /* 0x0060b800010a7983 */ /* 0x000ea20000300a00 */
[----:B------:R-:W2:Y:S06]  /*c5c40*/  LDL.LU.64 R8, [R1+0x60b0] ;  /* 0x0060b00001087983 */ /* 0x000eac0000300a00 */
[C---:B---3--:R-:W-:Y:S11]  /*c5c50*/  HMMA.16816.F32 R20, R16.reuse, R4, R20 ;  /* 0x000000041014723c */ /* 0x048ff60000001814 */
[----:B------:R-:W-:Y:S04]  /*c5c60*/  @!UPT UIADD3 URZ, URZ, URZ, URZ ;  /* 0x0000003f3f3ff290 */ /* 0x000fe8000fffe03f */
[----:B------:R0:W-:Y:S01]  /*c5c70*/  STL.64 [R1+0x1360], R12 ;  /* 0x0013600c01007387 */ /* 0x0001e20000100a00 */
[----:B------:R1:W-:Y:S03]  /*c5c80*/  STL.64 [R1+0x1368], R14 ;  /* 0x0013680e01007387 */ /* 0x0003e60000100a00 */
[----:B0-----:R-:W3:Y:S01]  /*c5c90*/  LDL.LU R12, [R1+0xd30] ;  /* 0x000d3000010c7983 */ /* 0x001ee20000300800 */
[----:B------:R-:W3:Y:S02]  /*c5ca0*/  LDL.LU R13, [R1+0xd34] ;  /* 0x000d3400010d7983 */ /* 0x000ee40000300800 */
[----:B-1----:R-:W3:Y:S02]  /*c5cb0*/  LDL.LU R14, [R1+0xd38] ;  /* 0x000d3800010e7983 */ /* 0x002ee40000300800 */
[----:B------:R-:W3:Y:S01]  /*c5cc0*/  LDL.LU R15, [R1+0xd3c] ;  /* 0x000d3c00010f7983 */ /* 0x000ee20000300800 */
[----:B--2---:R-:W-:Y:S01]  /*c5cd0*/  HMMA.16816.F32 R24, R16, R24, R8 ;  /* 0x000000181018723c */ /* 0x004fe20000001808 */
[----:B------:R-:W2:Y:S01]  /*c5ce0*/  LDL.LU.64 R10, [R1+0x60a8] ;  /* 0x0060a800010a7983 */ /* 0x000ea20000300a00 */
[----:B------:R-:W3:Y:S11]  /*c5cf0*/  LDL.LU.64 R8, [R1+0x60a0] ;  /* 0x0060a00001087983 */ /* 0x000ef60000300a00 */
[----:B------:R-:W-:Y:S10]  /*c5d00*/  @!UPT UIADD3 URZ, URZ, URZ, URZ ;  /* 0x0000003f3f3ff290 */ /* 0x000ff4000fffe03f */
[----:B------:R-:W-:Y:S01]  /*c5d10*/  STL.64 [R1+0x1340], R24 ;  /* 0x0013401801007387 */ /* 0x000fe20000100a00 */
[----:B------:R-:W-:Y:S02]  /*c5d20*/  STL.64 [R1+0x1348], R26 ;  /* 0x0013481a01007387 */ /* 0x000fe40000100a00 */
[----:B------:R-:W-:Y:S02]  /*c5d30*/  STL.64 [R1+0x1330], R20 ;  /* 0x0013301401007387 */ /* 0x000fe40000100a00 */
[----:B------:R-:W-:Y:S01]  /*c5d40*/  STL.64 [R1+0x1338], R22 ;  /* 0x0013381601007387 */ /* 0x000fe20000100a00 */
[----:B------:R-:W-:Y:S01]  /*c5d50*/  STL.64 [R1+0x5fb8], R6 ;  /* 0x005fb80601007387 */ /* 0x000fe20000100a00 */
[----:B------:R0:W-:Y:S03]  /*c5d60*/  STL.64 [R1+0x5fb0], R4 ;  /* 0x005fb00401007387 */ /* 0x0001e60000100a00 */
        /* <DEDUP_REMOVED lines=8> */
[----:B------:R-:W3:Y:S01]  /*c5df0*/  LDL.LU R20, [R1+0xd00] ;  /* 0x000d000001147983 */ /* 0x000ee20000300800 */
[----:B------:R-:W3:Y:S02]  /*c5e00*/  LDL.LU R21, [R1+0xd04] ;  /* 0x000d040001157983 */ /* 0x000ee40000300800 */
[----:B------:R-:W3:Y:S02]  /*c5e10*/  LDL.LU R22, [R1+0xd08] ;  /* 0x000d080001167983 */ /* 0x000ee40000300800 */
[----:B------:R-:W-:Y:S01]  /*c5e20*/  IMAD.MOV.U32 R28, RZ, RZ, R16 ;  /* 0x000000ffff1c7224 */ /* 0x000fe200078e0010 */
[----:B------:R-:W3:Y:S01]  /*c5e30*/  LDL.LU R23, [R1+0xd0c] ;  /* 0x000d0c0001177983 */ /* 0x000ee20000300800 */
[----:B------:R-:W-:-:S02]  /*c5e40*/  IMAD.MOV.U32 R3, RZ, RZ, R17 ;  /* 0x000000ffff037224 */ /* 0x000fc400078e0011 */
[----:B------:R-:W3:Y:S02]  /*c5e50*/  LDL.LU R16, [R1+0xd10] ;  /* 0x000d100001107983 */ /* 0x000ee40000300800 */
[----:B------:R-:W-:Y:S01]  /*c5e60*/  IMAD.MOV.U32 R2, RZ, RZ, R18 ;  /* 0x000000ffff027224 */ /* 0x000fe200078e0012 */
[----:B------:R-:W3:Y:S01]  /*c5e70*/  LDL.LU R17, [R1+0xd14] ;  /* 0x000d140001117983 */ /* 0x000ee20000300800 */
[----:B------:R-:W-:Y:S02]  /*c5e80*/  IMAD.MOV.U32 R0, RZ, RZ, R19 ;  /* 0x000000ffff007224 */ /* 0x000fe400078e0013 */
[----:B------:R-:W3:Y:S02]  /*c5e90*/  LDL.LU R18, [R1+0xd18] ;  /* 0x000d180001127983 */ /* 0x000ee40000300800 */
[----:B------:R-:W3:Y:S01]  /*c5ea0*/  LDL.LU R19, [R1+0xd1c] ;  /* 0x000d1c0001137983 */ /* 0x000ee20000300800 */
[----:B--2---:R-:W-:Y:S01]  /*c5eb0*/  STL.64 [R1+0x6040], R6 ;  /* 0x0060400601007387 */ /* 0x004fe20000100a00 */
[----:B----4-:R0:W-:Y:S03]  /*c5ec0*/  STL.64 [R1+0x6038], R4 ;  /* 0x0060380401007387 */ /* 0x0101e60000100a00 */
[----:B0-----:R-:W2:Y:S04]  /*c5ed0*/  LDL.64 R4, [R1+0x80] ;  /* 0x0000800001047983 */ /* 0x001ea80000100a00 */
[----:B--2---:R0:W-:Y:S04]  /*c5ee0*/  STL.64 [R1+0x6050], R4 ;  /* 0x0060500401007387 */ /* 0x0041e80000100a00 */
[----:B0-----:R-:W2:Y:S01]  /*c5ef0*/  LDL.64 R4, [R1+0x90] ;  /* 0x0000900001047983 */ /* 0x001ea20000100a00 */
[----:B------:R-:W-:-:S02]  /*c5f00*/  IMAD.MOV.U32 R6, RZ, RZ, R2 ;  /* 0x000000ffff067224 */ /* 0x000fc400078e0002 */
[----:B------:R-:W-:Y:S01]  /*c5f10*/  IMAD.MOV.U32 R7, RZ, RZ, R0 ;  /* 0x000000ffff077224 */ /* 0x000fe200078e0000 */
[----:B--2---:R0:W-:Y:S02]  /*c5f20*/  STL.64 [R1+0x6068], R4 ;  /* 0x0060680401007387 */ /* 0x0041e40000100a00 */
[----:B0-----:R-:W-:Y:S02]  /*c5f30*/  IMAD.MOV.U32 R4, RZ, RZ, R28 ;  /* 0x000000ffff047224 */ /* 0x001fe400078e001c */
[----:B------:R-:W-:-:S07]  /*c5f40*/  IMAD.MOV.U32 R5, RZ, RZ, R3 ;  /* 0x000000ffff057224 */ /* 0x000fce00078e0003 */
[C---:B---3--:R-:W-:Y:S11]  /*c5f50*/  HMMA.16816.F32 R12, R4.reuse, R8, R12 ;  /* 0x00000008040c723c */ /* 0x048ff6000000180c */
[----:B------:R-:W-:Y:S11]  /*c5f60*/  @!UPT UIADD3 URZ, URZ, URZ, URZ ;  /* 0x0000003f3f3ff290 */ /* 0x000ff6000fffe03f */
[----:B------:R-:W-:Y:S01]  /*c5f70*/  @!UPT UIADD3 URZ, URZ, URZ, URZ ;  /* 0x0000003f3f3ff290 */ /* 0x000fe2000fffe03f */
[----:B------:R0:W-:Y:S01]  /*c5f80*/  STL.64 [R1+0x1310], R12 ;  /* 0x0013100c01007387 */ /* 0x0001e20000100a00 */
[----:B------:R-:W-:Y:S03]  /*c5f90*/  STL.64 [R1+0x1318], R14 ;  /* 0x0013180e01007387 */ /* 0x000fe60000100a00 */
[----:B0-----:R-:W2:Y:S01]  /*c5fa0*/  LDL.LU.64 R12, [R1+0x6098] ;  /* 0x00609800010c7983 */ /* 0x001ea20000300a00 */
[----:B------:R-:W-:Y:S02]  /*c5fb0*/  STL.64 [R1+0x5fa8], R10 ;  /* 0x005fa80a01007387 */ /* 0x000fe40000100a00 */
[----:B------:R0:W-:Y:S02]  /*c5fc0*/  STL.64 [R1+0x5fa0], R8 ;  /* 0x005fa00801007387 */ /* 0x0001e40000100a00 */
[----:B0-----:R-:W3:Y:S04]  /*c5fd0*/  LDL.64 R8, [R1+0x60] ;  /* 0x0000600001087983 */ /* 0x001ee80000100a00 */
[----:B---3--:R0:W-:Y:S04]  /*c5fe0*/  STL.64 [R1+0x6048], R8 ;  /* 0x0060480801007387 */ /* 0x0081e80000100a00 */
        /* <DEDUP_REMOVED lines=26> */
[----:B------:R0:W-:Y:S02]  /*c6190*/  STL.64 [R1+0x5f88], R16 ;  /* 0x005f881001007387 */ /* 0x0001e40000100a00 */
[----:B------:R-:W4:Y:S01]  /*c61a0*/  LDL.64 R18, [R1+0x418] ;  /* 0x0004180001127983 */ /* 0x000f220000100a00 */
[----:B0-----:R-:W4:Y:S01]  /*c61b0*/  LDL.64 R16, [R1+0x410] ;  /* 0x0004100001107983 */ /* 0x001f220000100a00 */
[C---:B---3--:R-:W-:Y:S11]  /*c61c0*/  HMMA.16816.F32 R24, R4.reuse, R20, R24 ;  /* 0x000000140418723c */ /* 0x048ff60000001818 */
[----:B------:R-:W-:Y:S11]  /*c61d0*/  @!UPT UIADD3 URZ, URZ, URZ, URZ ;  /* 0x0000003f3f3ff290 */ /* 0x000ff6000fffe03f */
[----:B------:R-:W-:Y:S01]  /*c61e0*/  @!UPT UIADD3 URZ, URZ, URZ, URZ ;  /* 0x0000003f3f3ff290 */ /* 0x000fe2000fffe03f */
[----:B------:R0:W-:Y:S01]  /*c61f0*/  STL.64 [R1+0x12d0], R24 ;  /* 0x0012d01801007387 */ /* 0x0001e20000100a00 */
[----:B------:R-:W-:Y:S03]  /*c6200*/  STL.64 [R1+0x12d8], R26 ;  /* 0x0012d81a01007387 */ /* 0x000fe60000100a00 */
[----:B0-----:R-:W2:Y:S02]  /*c6210*/  LDL.LU.64 R24, [R1+0x6080] ;  /* 0x0060800001187983 */ /* 0x001ea40000300a00 */
[----:B--2---:R-:W-:Y:S02]  /*c6220*/  HMMA.16816.F32 R4, R4, R24, R8 ;  /* 0x000000180404723c */ /* 0x004fe40000001808 */
[----:B------:R-:W4:Y:S01]  /*c6230*/  LDL.LU.64 R10, [R1+0x6078] ;  /* 0x00607800010a7983 */ /* 0x000f220000300a00 */
[----:B------:R-:W4:Y:S11]  /*c6240*/  LDL.LU.64 R8, [R1+0x6070] ;  /* 0x0060700001087983 */ /* 0x000f360000300a00 */
[----:B------:R-:W-:Y:S09]  /*c6250*/  @!UPT UIADD3 URZ, URZ, URZ, URZ ;  /* 0x0000003f3f3ff290 */ /* 0x000ff2000fffe03f */
[----:B------:R0:W-:Y:S01]  /*c6260*/  STL.64 [R1+0x12a0], R4 ;  /* 0x0012a00401007387 */ /* 0x0001e20000100a00 */
[----:B------:R-:W-:Y:S03]  /*c6270*/  STL.64 [R1+0x12a8], R6 ;  /* 0x0012a80601007387 */ /* 0x000fe60000100a00 */
[----:B0-----:R-:W4:Y:S01]  /*c6280*/  LDL.LU.64 R4, [R1+0x6068] ;  /* 0x0060680001047983 */ /* 0x001f220000300a00 */
[----:B------:R0:W-:Y:S02]  /*c6290*/  STL [R1+0x5f54], R24 ;  /* 0x005f541801007387 */ /* 0x0001e40000100800 */
[----:B------:R1:W-:Y:S01]  /*c62a0*/  STL [R1+0x5f50], R25 ;  /* 0x005f501901007387 */ /* 0x0003e20000100800 */
[----:B0-----:R-:W2:Y:S01]  /*c62b0*/  LDL.LU R24, [R1+0xc80] ;  /* 0x000c800001187983 */ /* 0x001ea20000300800 */
[----:B-1----:R-:W2:Y:S02]  /*c62c0*/  LDL.LU R25, [R1+0xc84] ;  /* 0x000c840001197983 */ /* 0x002ea40000300800 */
        /* <DEDUP_REMOVED lines=12> */
[----:B------:R-:W-:Y:S01]  /*c6390*/  STL [R1+0x5f58], R15 ;  /* 0x005f580f01007387 */ /* 0x000fe20000100800 */
[----:B------:R0:W-:Y:S03]  /*c63a0*/  STL.64 [R1+0x6018], R12 ;  /* 0x0060180c01007387 */ /* 0x0001e60000100a00 */
[----:B0-----:R-:W2:Y:S01]  /*c63b0*/  LDL.64 R12, [R1+0x70] ;  /* 0x00007000010c7983 */ /* 0x001ea20000100a00 */
[----:B---3--:R-:W-:Y:S01]  /*c63c0*/  HMMA.16816.F32 R8, R16, R4, R8 ;  /* 0x000000041008723c */ /* 0x008fe20000001808 */
[----:B------:R-:W-:-:S02]  /*c63d0*/  IMAD.MOV.U32 R22, RZ, RZ, R4 ;  /* 0x000000ffff167224 */ /* 0x000fc400078e0004 */
[----:B------:R-:W-:Y:S11]  /*c63e0*/  IMAD.MOV.U32 R3, RZ, RZ, R5 ;  /* 0x000000ffff037224 */ /* 0x000ff600078e0005 */
[----:B------:R-:W-:Y:S09]  /*c63f0*/  @!UPT UIADD3 URZ, URZ, URZ, URZ ;  /* 0x0000003f3f3ff290 */ /* 0x000ff2000fffe03f */
[----:B------:R0:W-:Y:S01]  /*c6400*/  STL.64 [R1+0x1280], R8 ;  /* 0x0012800801007387 */ /* 0x0001e20000100a00 */
[----:B------:R-:W-:Y:S03]  /*c6410*/  STL.64 [R1+0x1288], R10 ;  /* 0x0012880a01007387 */ /* 0x000fe60000100a00 */
[----:B0-----:R-:W3:Y:S01]  /*c6420*/  LDL.LU.64 R8, [R1+0x6048] ;  /* 0x0060480001087983 */ /* 0x001ee20000300a00 */
[----:B------:R-:W3:Y:S02]  /*c6430*/  LDL.LU.64 R6, [R1+0x6040] ;  /* 0x0060400001067983 */ /* 0x000ee40000300a00 */
[----:B------:R-:W3:Y:S01]  /*c6440*/  LDL.LU.64 R4, [R1+0x6038] ;  /* 0x0060380001047983 */ /* 0x000ee20000300a00 */
[C---:B--2---:R-:W-:Y:S01]  /*c6450*/  HMMA.16816.F32 R24, R16.reuse, R12, R24 ;  /* 0x0000000c1018723c */ /* 0x044fe20000001818 */
[----:B------:R-:W-:Y:S01]  /*c6460*/  STL [R1+0x5f64], R3 ;  /* 0x005f640301007387 */ /* 0x000fe20000100800 */
[----:B------:R-:W-:Y:S02]  /*c6470*/  STL [R1+0x5f60], R22 ;  /* 0x005f601601007387 */ /* 0x000fe40000100800 */
[----:B------:R-:W-:Y:S11]  /*c6480*/  IMAD.MOV.U32 R23, RZ, RZ, R13 ;  /* 0x000000ffff177224 */ /* 0x000ff600078e000d */
[----:B------:R-:W-:Y:S08]  /*c6490*/  @!UPT UIADD3 URZ, URZ, URZ, URZ ;  /* 0x0000003f3f3ff290 */ /* 0x000ff0000fffe03f */
[----:B------:R-:W-:Y:S01]  /*c64a0*/  STL.64 [R1+0x1250], R24 ;  /* 0x0012501801007387 */ /* 0x000fe20000100a00 */
[----:B------:R0:W-:Y:S02]  /*c64b0*/  STL.64 [R1+0x1258], R26 ;  /* 0x0012581a01007387 */ /* 0x0001e40000100a00 */
[----:B0-----:R-:W-:Y:S01]  /*c64c0*/  IMAD.MOV.U32 R26, RZ, RZ, R12 ;  /* 0x000000ffff1a7224 */ /* 0x001fe200078e000c */
[----:B------:R-:W-:Y:S01]  /*c64d0*/  STL [R1+0x5f6c], R23 ;  /* 0x005f6c1701007387 */ /* 0x000fe20000100800 */
[----:B------:R-:W-:Y:S03]  /*c64e0*/  STL.64 [R1+0x6000], R20 ;  /* 0x0060001401007387 */ /* 0x000fe60000100a00 */
[----:B------:R0:W-:Y:S02]  /*c64f0*/  STL [R1+0x5f68], R26 ;  /* 0x005f681a01007387 */ /* 0x0001e40000100800 */
[----:B0-----:R-:W-:Y:S01]  /*c6500*/  IMAD.MOV.U32 R26, RZ, RZ, R16 ;  /* 0x000000ffff1a7224 */ /* 0x001fe200078e0010 */
[----:B---3--:R-:W-:Y:S01]  /*c6510*/  HMMA.16816.F32 R12, R16, R8, R4 ;  /* 0x00000008100c723c */ /* 0x008fe20000001804 */
[----:B------:R-:W-:-:S02]  /*c6520*/  IMAD.MOV.U32 R2, RZ, RZ, R8 ;  /* 0x000000ffff027224 */ /* 0x000fc400078e0008 */
[----:B------:R-:W-:-:S04]  /*c6530*/  IMAD.MOV.U32 R0, RZ, RZ, R9 ;  /* 0x000000ffff007224 */ /* 0x000fc800078e0009 */
[----:B------:R-:W-:Y:S11]  /*c6540*/  IMAD.MOV.U32 R7, RZ, RZ, R17 ;  /* 0x000000ffff077224 */ /* 0x000ff600078e0011 */
[----:B------:R-:W-:Y:S05]  /*c6550*/  @!UPT UIADD3 URZ, URZ, URZ, URZ ;  /* 0x0000003f3f3ff290 */ /* 0x000fea000fffe03f */
[----:B------:R-:W-:Y:S01]  /*c6560*/  STL.64 [R1+0x1240], R12 ;  /* 0x0012400c01007387 */ /* 0x000fe20000100a00 */
[----:B------:R-:W-:Y:S02]  /*c6570*/  STL.64 [R1+0x1248], R14 ;  /* 0x0012480e01007387 */ /* 0x000fe40000100a00 */
[----:B------:R-:W2:Y:S02]  /*c6580*/  LDL.LU R8, [R1+0xc00] ;  /* 0x000c000001087983 */ /* 0x000ea40000300800 */
[----:B------:R-:W2:Y:S01]  /*c6590*/  LDL.LU R9, [R1+0xc04] ;  /* 0x000c040001097983 */ /* 0x000ea20000300800 */
[----:B------:R-:W3:Y:S01]  /*c65a0*/  LDL.LU R10, [R1+0xc08] ;  /* 0x000c0800010a7983 */ /* 0x000ee20000300800 */
[----:B------:R-:W3:Y:S02]  /*c65b0*/  LDL.LU R11, [R1+0xc0c] ;  /* 0x000c0c00010b7983 */ /* 0x000ee40000300800 */
[----:B------:R-:W4:Y:S02]  /*c65c0*/  LDL.64 R16, [R1+0x40] ;  /* 0x0000400001107983 */ /* 0x000f240000100a00 */
[----:B------:R-:W2:Y:S02]  /*c65d0*/  LDL.64 R24, [R1+0x50] ;  /* 0x0000500001187983 */ /* 0x000ea40000100a00 */
[----:B------:R-:W-:-:S02]  /*c65e0*/  IMAD.MOV.U32 R6, RZ, RZ, R18 ;  /* 0x000000ffff067224 */ /* 0x000fc400078e0012 */
[----:B------:R-:W-:Y:S01]  /*c65f0*/  IMAD.MOV.U32 R3, RZ, RZ, R19 ;  /* 0x000000ffff037224 */ /* 0x000fe200078e0013 */
[----:B----4-:R0:W-:Y:S04]  /*c6600*/  STL.64 [R1+0x6030], R16 ;  /* 0x0060301001007387 */ /* 0x0101e80000100a00 */
[----:B0-----:R-:W4:Y:S01]  /*c6610*/  LDL.LU R16, [R1+0xc60] ;  /* 0x000c600001107983 */ /* 0x001f220000300800 */
[----:B------:R-:W4:Y:S02]  /*c6620*/  LDL.LU R17, [R1+0xc64] ;  /* 0x000c640001117983 */ /* 0x000f240000300800 */
[----:B------:R-:W4:Y:S02]  /*c6630*/  LDL.LU R18, [R1+0xc68] ;  /* 0x000c680001127983 */ /* 0x000f240000300800 */
[----:B------:R-:W4:Y:S01]  /*c6640*/  LDL.LU R19, [R1+0xc6c] ;  /* 0x000c6c0001137983 */ /* 0x000f220000300800 */
[----:B---3--:R-:W-:Y:S01]  /*c6650*/  STL.64 [R1+0x5fc8], R10 ;  /* 0x005fc80a01007387 */ /* 0x008fe20000100a00 */
[----:B--2---:R0:W-:Y:S03]  /*c6660*/  STL.64 [R1+0x5fc0], R8 ;  /* 0x005fc00801007387 */ /* 0x0041e60000100a00 */
[----:B0-----:R-:W2:Y:S01]  /*c6670*/  LDL.LU R8, [R1+0xc10] ;  /* 0x000c100001087983 */ /* 0x001ea20000300800 */
[----:B------:R-:W2:Y:S02]  /*c6680*/  LDL.LU R9, [R1+0xc14] ;  /* 0x000c140001097983 */ /* 0x000ea40000300800 */
[----:B------:R-:W3:Y:S02]  /*c6690*/  LDL.LU R10, [R1+0xc18] ;  /* 0x000c1800010a7983 */ /* 0x000ee40000300800 */
[----:B------:R-:W3:Y:S01]  /*c66a0*/  LDL.LU R11, [R1+0xc1c] ;  /* 0x000c1c00010b7983 */ /* 0x000ee20000300800 */
        /* <DEDUP_REMOVED lines=16> */
[----:B0-----:R-:W2:Y:S01]  /*c67b0*/  LDL.64 R20, [R1+0x30] ;  /* 0x0000300001147983 */ /* 0x001ea20000100a00 */
[----:B---3--:R-:W-:Y:S02]  /*c67c0*/  STL.64 [R1+0x5fd8], R10 ;  /* 0x005fd80a01007387 */ /* 0x008fe40000100a00 */
[----:B------:R0:W-:Y:S02]  /*c67d0*/  STL.64 [R1+0x5fd0], R8 ;  /* 0x005fd00801007387 */ /* 0x0001e40000100a00 */
[----:B0-----:R-:W3:Y:S04]  /*c67e0*/  LDL.64 R8, [R1+0x10] ;  /* 0x0000100001087983 */ /* 0x001ee80000100a00 */
[----:B---3--:R0:W-:Y:S01]  /*c67f0*/  STL.64 [R1+0x5ff8], R8 ;  /* 0x005ff80801007387 */ /* 0x0081e20000100a00 */
[----:B------:R-:W3:Y:S03]  /*c6800*/  LDL.64 R4, [R1] ;  /* 0x0000000001047983 */ /* 0x000ee60000100a00 */
[----:B0-----:R-:W2:Y:S04]  /*c6810*/  LDL.64 R8, [R1+0x20] ;  /* 0x0000200001087983 */ /* 0x001ea80000100a00 */
[----:B---3--:R0:W-:Y:S02]  /*c6820*/  STL.64 [R1+0x5fe0], R4 ;  /* 0x005fe00401007387 */ /* 0x0081e40000100a00 */
[----:B0-----:R-:W-:-:S02]  /*c6830*/  IMAD.MOV.U32 R5, RZ, RZ, R7 ;  /* 0x000000ffff057224 */ /* 0x001fc400078e0007 */
[----:B------:R-:W-:Y:S02]  /*c6840*/  IMAD.MOV.U32 R4, RZ, RZ, R26 ;  /* 0x000000ffff047224 */ /* 0x000fe400078e001a */
[----:B------:R-:W-:-:S07]  /*c6850*/  IMAD.MOV.U32 R7, RZ, RZ, R3 ;  /* 0x000000ffff077224 */ /* 0x000fce00078e0003 */
[C---:B----4-:R-:W-:Y:S01]  /*c6860*/  HMMA.16816.F32 R16, R4.reuse, R24, R16 ;  /* 0x000000180410723c */ /* 0x050fe20000001810 */
[----:B------:R-:W-:Y:S11]  /*c6870*/  STL [R1+0x5f70], R2 ;  /* 0x005f700201007387 */ /* 0x000ff60000100800 */
[----:B------:R-:W-:Y:S11]  /*c6880*/  @!UPT UIADD3 URZ, URZ, URZ, URZ ;  /* 0x0000003f3f3ff290 */ /* 0x000ff6000fffe03f */
        /* <DEDUP_REMOVED lines=20> */
[----:B------:R-:W4:Y:S02]  /*c69d0*/  LDL.LU R18, [R1+0xbf8] ;  /* 0x000bf80001127983 */ /* 0x000f240000300800 */
[----:B------:R-:W4:Y:S01]  /*c69e0*/  LDL.LU R19, [R1+0xbfc] ;  /* 0x000bfc0001137983 */ /* 0x000f220000300800 */
[----:B--2---:R-:W-:Y:S01]  /*c69f0*/  HMMA.16816.F32 R12, R4, R20, R12 ;  /* 0x00000014040c723c */ /* 0x004fe2000000180c */
[----:B------:R-:W-:-:S02]  /*c6a00*/  IMAD.MOV.U32 R28, RZ, RZ, R24 ;  /* 0x000000ffff1c7224 */ /* 0x000fc400078e0018 */
[----:B------:R-:W-:Y:S01]  /*c6a10*/  IMAD.MOV.U32 R24, RZ, RZ, R21 ;  /* 0x000000ffff187224 */ /* 0x000fe200078e0015 */
[----:B----4-:R-:W-:Y:S01]  /*c6a20*/  STL.64 [R1+0x5ff0], R18 ;  /* 0x005ff01201007387 */ /* 0x010fe20000100a00 */
[----:B---3--:R0:W-:Y:S03]  /*c6a30*/  STL.64 [R1+0x5fe8], R16 ;  /* 0x005fe81001007387 */ /* 0x0081e60000100a00 */
[----:B0-----:R-:W2:Y:S01]  /*c6a40*/  LDL.LU R16, [R1+0xc20] ;  /* 0x000c200001107983 */ /* 0x001ea20000300800 */
[----:B------:R-:W2:Y:S02]  /*c6a50*/  LDL.LU R17, [R1+0xc24] ;  /* 0x000c240001117983 */ /* 0x000ea40000300800 */
[----:B------:R-:W2:Y:S02]  /*c6a60*/  LDL.LU R18, [R1+0xc28] ;  /* 0x000c280001127983 */ /* 0x000ea40000300800 */
[----:B------:R-:W2:Y:S10]  /*c6a70*/  LDL.LU R19, [R1+0xc2c] ;  /* 0x000c2c0001137983 */ /* 0x000eb40000300800 */
[----:B------:R0:W-:Y:S01]  /*c6a80*/  STL.64 [R1+0x11f0], R12 ;  /* 0x0011f00c01007387 */ /* 0x0001e20000100a00 */
[----:B------:R1:W-:Y:S03]  /*c6a90*/  STL.64 [R1+0x11f8], R14 ;  /* 0x0011f80e01007387 */ /* 0x0003e60000100a00 */
[----:B0-----:R-:W3:Y:S01]  /*c6aa0*/  LDL.LU.64 R12, [R1+0x6018] ;  /* 0x00601800010c7983 */ /* 0x001ee20000300a00 */
[----:B-1----:R-:W-:-:S02]  /*c6ab0*/  IMAD.MOV.U32 R15, RZ, RZ, R20 ;  /* 0x000000ffff0f7224 */ /* 0x002fc400078e0014 */
[----:B------:R-:W4:Y:S02]  /*c6ac0*/  LDL.LU.64 R22, [R1+0x6010] ;  /* 0x0060100001167983 */ /* 0x000f240000300a00 */
[----:B------:R-:W4:Y:S02]  /*c6ad0*/  LDL.LU.64 R20, [R1+0x6008] ;  /* 0x0060080001147983 */ /* 0x000f240000300a00 */
[----:B------:R-:W-:Y:S01]  /*c6ae0*/  IMAD.MOV.U32 R14, RZ, RZ, R9 ;  /* 0x000000ffff0e7224 */ /* 0x000fe200078e0009 */
[C---:B----4-:R-:W-:Y:S11]  /*c6af0*/  HMMA.16816.F32 R20, R4.reuse, R8, R20 ;  /* 0x000000080414723c */ /* 0x050ff60000001814 */
[----:B------:R-:W-:Y:S11]  /*c6b00*/  @!UPT UIADD3 URZ, URZ, URZ, URZ ;  /* 0x0000003f3f3ff290 */ /* 0x000ff6000fffe03f */
[----:B------:R-:W-:Y:S01]  /*c6b10*/  @!UPT UIADD3 URZ, URZ, URZ, URZ ;  /* 0x0000003f3f3ff290 */ /* 0x000fe2000fffe03f */
[----:B------:R0:W-:Y:S01]  /*c6b20*/  STL.64 [R1+0x11e0], R20 ;  /* 0x0011e01401007387 */ /* 0x0001e20000100a00 */
[----:B------:R1:W-:Y:S03]  /*c6b30*/  STL.64 [R1+0x11e8], R22 ;  /* 0x0011e81601007387 */ /* 0x0003e60000100a00 */
[----:B0-----:R-:W4:Y:S01]  /*c6b40*/  LDL.LU.64 R20, [R1+0x6000] ;  /* 0x0060000001147983 */ /* 0x001f220000300a00 */
        /* <DEDUP_REMOVED lines=36> */
[----:B0-----:R-:W4:Y:S01]  /*c6d90*/  LDL.LU R4, [R1+0xb90] ;  /* 0x000b900001047983 */ /* 0x001f220000300800 */
[----:B------:R-:W4:Y:S02]  /*c6da0*/  LDL.LU R5, [R1+0xb94] ;  /* 0x000b940001057983 */ /* 0x000f240000300800 */
[----:B------:R-:W4:Y:S02]  /*c6db0*/  LDL.LU R6, [R1+0xb98] ;  /* 0x000b980001067983 */ /* 0x000f240000300800 */
[----:B------:R-:W4:Y:S01]  /*c6dc0*/  LDL.LU R7, [R1+0xb9c] ;  /* 0x000b9c0001077983 */ /* 0x000f220000300800 */
[C---:B--2---:R-:W-:Y:S11]  /*c6dd0*/  HMMA.16816.F32 R16, R24.reuse, R8, R16 ;  /* 0x000000081810723c */ /* 0x044ff60000001810 */
[----:B------:R-:W-:Y:S11]  /*c6de0*/  @!UPT UIADD3 URZ, URZ, URZ, URZ ;  /* 0x0000003f3f3ff290 */ /* 0x000ff6000fffe03f */
[----:B------:R-:W-:Y:S01]  /*c6df0*/  @!UPT UIADD3 URZ, URZ, URZ, URZ ;  /* 0x0000003f3f3ff290 */ /* 0x000fe2000fffe03f */
[----:B------:R-:W-:Y:S01]  /*c6e00*/  STL.64 [R1+0x1170], R16 ;  /* 0x0011701001007387 */ /* 0x000fe20000100a00 */
[----:B------:R0:W-:Y:S03]  /*c6e10*/  STL.64 [R1+0x1178], R18 ;  /* 0x0011781201007387 */ /* 0x0001e60000100a00 */
[----:B0-----:R-:W3:Y:S01]  /*c6e20*/  LDL.LU.64 R18, [R1+0x5f98] ;  /* 0x005f980001127983 */ /* 0x001ee20000300a00 */
[----:B------:R-:W3:Y:S02]  /*c6e30*/  LDL.LU.64 R16, [R1+0x5f90] ;  /* 0x005f900001107983 */ /* 0x000ee40000300a00 */
[----:B------:R-:W-:Y:S02]  /*c6e40*/  STL.64 [R1+0x5e48], R10 ;  /* 0x005e480a01007387 */ /* 0x000fe40000100a00 */
        /* <DEDUP_REMOVED lines=9> */
[----:B------:R-:W-:Y:S03]  /*c6ee0*/  STL.64 [R1+0x1158], R18 ;  /* 0x0011581201007387 */ /* 0x000fe60000100a00 */
[----:B0-----:R-:W2:Y:S01]  /*c6ef0*/  LDL.LU.64 R16, [R1+0x5f88] ;  /* 0x005f880001107983 */ /* 0x001ea20000300a00 */
[----:B------:R-:W-:Y:S01]  /*c6f00*/  STL.64 [R1+0x5e38], R12 ;  /* 0x005e380c01007387 */ /* 0x000fe20000100a00 */
[----:B--2---:R-:W-:Y:S11]  /*c6f10*/  HMMA.16816.F32 R8, R24, R16, R8 ;  /* 0x000000101808723c */ /* 0x004ff60000001808 */
[----:B------:R-:W-:Y:S11]  /*c6f20*/  @!UPT UIADD3 URZ, URZ, URZ, URZ ;  /* 0x0000003f3f3ff290 */ /* 0x000ff6000fffe03f */
[----:B------:R-:W-:Y:S01]  /*c6f30*/  @!UPT UIADD3 URZ, URZ, URZ, URZ ;  /* 0x0000003f3f3ff290 */ /* 0x000fe2000fffe03f */
[----:B------:R0:W-:Y:S01]  /*c6f40*/  STL.64 [R1+0x1140], R8 ;  /* 0x0011400801007387 */ /* 0x0001e20000100a00 */
[----:B------:R1:W-:Y:S02]  /*c6f50*/  STL.64 [R1+0x1148], R10 ;  /* 0x0011480a01007387 */ /* 0x0003e40000100a00 */
[----:B0-----:R-:W-:Y:S02]  /*c6f60*/  IMAD.MOV.U32 R9, RZ, RZ, R26 ;  /* 0x000000ffff097224 */ /* 0x001fe400078e001a */
[----:B------:R-:W-:Y:S02]  /*c6f70*/  IMAD.MOV.U32 R8, RZ, RZ, R27 ;  /* 0x000000ffff087224 */ /* 0x000fe400078e001b */
[----:B-1----:R-:W-:Y:S02]  /*c6f80*/  IMAD.MOV.U32 R11, RZ, RZ, R24 ;  /* 0x000000ffff0b7224 */ /* 0x002fe400078e0018 */
[----:B------:R-:W-:Y:S01]  /*c6f90*/  IMAD.MOV.U32 R10, RZ, RZ, R25 ;  /* 0x000000ffff0a7224 */ /* 0x000fe200078e0019 */
[----:B------:R-:W2:Y:S01]  /*c6fa0*/  LDL.LU.64 R26, [R1+0x5f80] ;  /* 0x005f8000011a7983 */ /* 0x000ea20000300a00 */
[----:B------:R-:W3:Y:S02]  /*c6fb0*/  LDL.LU.64 R24, [R1+0x5f78] ;  /* 0x005f780001187983 */ /* 0x000ee40000300a00 */
[----:B------:R0:W-:Y:S02]  /*c6fc0*/  STL.64 [R1+0x5e20], R16 ;  /* 0x005e201001007387 */ /* 0x0001e40000100a00 */
[----:B0-----:R-:W2:Y:S01]  /*c6fd0*/  LDL.LU.64 R16, [R1+0x2c0] ;  /* 0x0002c00001107983 */ /* 0x001ea20000300a00 */
[----:B------:R-:W2:Y:S03]  /*c6fe0*/  LDL.LU.64 R18, [R1+0x2c8] ;  /* 0x0002c80001127983 */ /* 0x000ea60000300a00 */
[----:B--2---:R0:W-:Y:S01]  /*c6ff0*/  STL.64 [R1+0x5f40], R18 ;  /* 0x005f401201007387 */ /* 0x0041e20000100a00 */
[----:B------:R1:W-:Y:S02]  /*c7000*/  STL.64 [R1+0x5f38], R16 ;  /* 0x005f381001007387 */ /* 0x0003e40000100a00 */
[----:B0-----:R-:W-:-:S02]  /*c7010*/  IMAD.MOV.U32 R18, RZ, RZ, R9 ;  /* 0x000000ffff127224 */ /* 0x001fc400078e0009 */
[----:B-1----:R-:W-:Y:S02]  /*c7020*/  IMAD.MOV.U32 R16, RZ, RZ, R11 ;  /* 0x000000ffff107224 */ /* 0x002fe400078e000b */
[----:B------:R-:W-:Y:S02]  /*c7030*/  IMAD.MOV.U32 R17, RZ, RZ, R10 ;  /* 0x000000ffff117224 */ /* 0x000fe400078e000a */
[----:B------:R-:W-:Y:S02]  /*c7040*/  IMAD.MOV.U32 R19, RZ, RZ, R8 ;  /* 0x000000ffff137224 */ /* 0x000fe400078e0008 */
[----:B------:R-:W2:Y:S05]  /*c7050*/  LDL.LU R8, [R1+0x9d0] ;  /* 0x0009d00001087983 */ /* 0x000eaa0000300800 */
[----:B----4-:R-:W-:Y:S11]  /*c7060*/  HMMA.16816.F32 R4, R16, R20, R4 ;  /* 0x000000141004723c */ /* 0x010ff60000001804 */
[----:B------:R-:W-:Y:S11]  /*c7070*/  @!UPT UIADD3 URZ, URZ, URZ, URZ ;  /* 0x0000003f3f3ff290 */ /* 0x000ff6000fffe03f */
[----:B------:R-:W-:Y:S01]  /*c7080*/  @!UPT UIADD3 URZ, URZ, URZ, URZ ;  /* 0x0000003f3f3ff290 */ /* 0x000fe2000fffe03f */
[----:B------:R0:W-:Y:S01]  /*c7090*/  STL.64 [R1+0x1120], R4 ;  /* 0x0011200401007387 */ /* 0x0001e20000100a00 */
[----:B------:R-:W-:Y:S02]  /*c70a0*/  STL.64 [R1+0x1128], R6 ;  /* 0x0011280601007387 */ /* 0x000fe40000100a00 */
[----:B------:R-:W2:Y:S02]  /*c70b0*/  LDL.LU R9, [R1+0x9d4] ;  /* 0x0009d40001097983 */ /* 0x000ea40000300800 */
[----:B------:R-:W4:Y:S01]  /*c70c0*/  LDL.LU R10, [R1+0x9d8] ;  /* 0x0009d800010a7983 */ /* 0x000f220000300800 */
[----:B------:R-:W4:Y:S01]  /*c70d0*/  LDL.LU R11, [R1+0x9dc] ;  /* 0x0009dc00010b7983 */ /* 0x000f220000300800 */
[----:B0-----:R-:W-:Y:S02]  /*c70e0*/  IMAD.MOV.U32 R4, RZ, RZ, R2 ;  /* 0x000000ffff047224 */ /* 0x001fe400078e0002 */
[----:B------:R-:W-:Y:S01]  /*c70f0*/  IMAD.MOV.U32 R5, RZ, RZ, R23 ;  /* 0x000000ffff057224 */ /* 0x000fe200078e0017 */
[----:B----4-:R-:W-:Y:S01]  /*c7100*/  STL.64 [R1+0x5e68], R10 ;  /* 0x005e680a01007387 */ /* 0x010fe20000100a00 */
[----:B--2---:R-:W-:Y:S02]  /*c7110*/  STL.64 [R1+0x5e60], R8 ;  /* 0x005e600801007387 */ /* 0x004fe40000100a00 */
[----:B------:R-:W2:Y:S02]  /*c7120*/  LDL.LU R2, [R1+0x5f70] ;  /* 0x005f700001027983 */ /* 0x000ea40000300800 */
[----:B------:R-:W4:Y:S01]  /*c7130*/  LDL.LU R23, [R1+0x5f6c] ;  /* 0x005f6c0001177983 */ /* 0x000f220000300800 */
[----:B------:R0:W-:Y:S02]  /*c7140*/  STL.64 [R1+0x5e70], R4 ;  /* 0x005e700401007387 */ /* 0x0001e40000100a00 */
[----:B0-----:R-:W-:-:S02]  /*c7150*/  IMAD.MOV.U32 R4, RZ, RZ, R26 ;  /* 0x000000ffff047224 */ /* 0x001fc400078e001a */
[----:B------:R-:W-:Y:S01]  /*c7160*/  IMAD.MOV.U32 R5, RZ, RZ, R3 ;  /* 0x000000ffff057224 */ /* 0x000fe200078e0003 */
[----:B------:R-:W2:Y:S01]  /*c7170*/  LDL.LU R26, [R1+0x5f68] ;  /* 0x005f6800011a7983 */ /* 0x000ea20000300800 */
        /* <DEDUP_REMOVED lines=18> */
[----:B---3--:R-:W-:Y:S01]  /*c72a0*/  IMAD.MOV.U32 R5, RZ, RZ, R24 ;  /* 0x000000ffff057224 */ /* 0x008fe200078e0018 */
        /* <DEDUP_REMOVED lines=12> */
[----:B------:R0:W-:Y:S02]  /*c7370*/  STL.64 [R1+0x5ed0], R4 ;  /* 0x005ed00401007387 */ /* 0x0001e40000100a00 */
[----:B0-----:R-:W-:Y:S02]  /*c7380*/  IMAD.MOV.U32 R4, RZ, RZ, R28 ;  /* 0x000000ffff047224 */ /* 0x001fe400078e001c */
[----:B------:R-:W-:Y:S01]  /*c7390*/  IMAD.MOV.U32 R5, RZ, RZ, R27 ;  /* 0x000000ffff057224 */ /* 0x000fe200078e001b */
[----:B--2---:R-:W-:Y:S01]  /*c73a0*/  STL.64 [R1+0x5eb0], R10 ;  /* 0x005eb00a01007387 */ /* 0x004fe20000100a00 */
[----:B------:R0:W-:Y:S03]  /*c73b0*/  STL.64 [R1+0x5ea8], R8 ;  /* 0x005ea80801007387 */ /* 0x0001e60000100a00 */
        /* <DEDUP_REMOVED lines=10> */
[----:B------:R0:W-:Y:S02]  /*c7460*/  STL.64 [R1+0x5ef0], R4 ;  /* 0x005ef00401007387 */ /* 0x0001e40000100a00 */
[----:B0-----:R-:W-:-:S02]  /*c7470*/  IMAD.MOV.U32 R4, RZ, RZ, R26 ;  /* 0x000000ffff047224 */ /* 0x001fc400078e001a */
[----:B----4-:R-:W-:-:S05]  /*c7480*/  IMAD.MOV.U32 R5, RZ, RZ, R23 ;  /* 0x000000ffff057224 */ /* 0x010fca00078e0017 */
[----:B------:R0:W-:Y:S04]  /*c7490*/  STL.64 [R1+0x5f10], R4 ;  /* 0x005f100401007387 */ /* 0x0001e80000100a00 */
[----:B0-----:R-:W2:Y:S01]  /*c74a0*/  LDL.LU R4, [R1+0xaa0] ;  /* 0x000aa00001047983 */ /* 0x001ea20000300800 */
[----:B------:R-:W2:Y:S02]  /*c74b0*/  LDL.LU R5, [R1+0xaa4] ;  /* 0x000aa40001057983 */ /* 0x000ea40000300800 */
[----:B------:R-:W4:Y:S02]  /*c74c0*/  LDL.LU R6, [R1+0xaa8] ;  /* 0x000aa80001067983 */ /* 0x000f240000300800 */
[----:B------:R-:W4:Y:S02]  /*c74d0*/  LDL.LU R7, [R1+0xaac] ;  /* 0x000aac0001077983 */ /* 0x000f240000300800 */
[----:B----4-:R-:W-:Y:S01]  /*c74e0*/  STL.64 [R1+0x5f20], R6 ;  /* 0x005f200601007387 */ /* 0x010fe20000100a00 */
[----:B--2---:R3:W-:Y:S02]  /*c74f0*/  STL.64 [R1+0x5f18], R4 ;  /* 0x005f180401007387 */ /* 0x0047e40000100a00 */
[----:B---3--:R-:W-:-:S02]  /*c7500*/  IMAD.MOV.U32 R4, RZ, RZ, R15 ;  /* 0x000000ffff047224 */ /* 0x008fc400078e000f */
[----:B------:R-:W-:-:S05]  /*c7510*/  IMAD.MOV.U32 R5, RZ, RZ, R14 ;  /* 0x000000ffff057224 */ /* 0x000fca00078e000e */
[----:B------:R0:W-:Y:S04]  /*c7520*/  STL.64 [R1+0x5f48], R4 ;  /* 0x005f480401007387 */ /* 0x0001e80000100a00 */
        /* <DEDUP_REMOVED lines=34> */
[----:B------:R-:W2:Y:S02]  /*c7750*/  LDL.LU.64 R4, [R1+0x5f48] ;  /* 0x005f480001047983 */ /* 0x000ea40000300a00 */
[----:B------:R-:W-:Y:S02]  /*c7760*/  STL.64 [R1+0x10f0], R16 ;  /* 0x0010f01001007387 */ /* 0x000fe40000100a00 */
[----:B------:R0:W-:Y:S02]  /*c7770*/  STL.64 [R1+0x10f8], R18 ;  /* 0x0010f81201007387 */ /* 0x0001e40000100a00 */
[----:B0-----:R-:W2:Y:S01]  /*c7780*/  LDL.LU.64 R18, [R1+0x5f40] ;  /* 0x005f400001127983 */ /* 0x001ea20000300a00 */
[----:B------:R-:W2:Y:S02]  /*c7790*/  LDL.LU.64 R16, [R1+0x5f38] ;  /* 0x005f380001107983 */ /* 0x000ea40000300a00 */
[----:B------:R-:W-:Y:S01]  /*c77a0*/  STL.64 [R1+0x5e10], R24 ;  /* 0x005e101801007387 */ /* 0x000fe20000100a00 */
[----:B--2---:R-:W-:Y:S01]  /*c77b0*/  HMMA.16816.F32 R4, R16, R4, R8 ;  /* 0x000000041004723c */ /* 0x004fe20000001808 */
[----:B------:R-:W2:Y:S01]  /*c77c0*/  LDL.LU.64 R10, [R1+0x5f30] ;  /* 0x005f3000010a7983 */ /* 0x000ea20000300a00 */
[----:B------:R-:W2:Y:S11]  /*c77d0*/  LDL.LU.64 R8, [R1+0x5f28] ;  /* 0x005f280001087983 */ /* 0x000eb60000300a00 */
[----:B------:R-:W-:Y:S10]  /*c77e0*/  @!UPT UIADD3 URZ, URZ, URZ, URZ ;  /* 0x0000003f3f3ff290 */ /* 0x000ff4000fffe03f */
[----:B------:R-:W-:Y:S01]  /*c77f0*/  STL.64 [R1+0x10e0], R4 ;  /* 0x0010e00401007387 */ /* 0x000fe20000100a00 */
[----:B------:R0:W-:Y:S03]  /*c7800*/  STL.64 [R1+0x10e8], R6 ;  /* 0x0010e80601007387 */ /* 0x0001e60000100a00 */
[----:B0-----:R-:W4:Y:S01]  /*c7810*/  LDL.LU.64 R6, [R1+0x5f20] ;  /* 0x005f200001067983 */ /* 0x001f220000300a00 */
[----:B------:R-:W4:Y:S02]  /*c7820*/  LDL.LU.64 R4, [R1+0x5f18] ;  /* 0x005f180001047983 */ /* 0x000f240000300a00 */
[----:B------:R-:W-:Y:S02]  /*c7830*/  IMAD.MOV.U32 R20, RZ, RZ, R22 ;  /* 0x000000ffff147224 */ /* 0x000fe400078e0016 */
[----:B------:R-:W-:-:S07]  /*c7840*/  IMAD.MOV.U32 R21, RZ, RZ, R3 ;  /* 0x000000ffff157224 */ /* 0x000fce00078e0003 */
[C---:B----4-:R-:W-:Y:S01]  /*c7850*/  HMMA.16816.F32 R20, R16.reuse, R20, R4 ;  /* 0x000000141014723c */ /* 0x050fe20000001804 */
[----:B------:R-:W2:Y:S11]  /*c7860*/  LDL.LU.64 R4, [R1+0x5f10] ;  /* 0x005f100001047983 */ /* 0x000eb60000300a00 */
[----:B------:R-:W-:Y:S11]  /*c7870*/  @!UPT UIADD3 URZ, URZ, URZ, URZ ;  /* 0x0000003f3f3ff290 */ /* 0x000ff6000fffe03f */
[----:B------:R0:W-:Y:S01]  /*c7880*/  STL.64 [R1+0x10c0], R20 ;  /* 0x0010c01401007387 */ /* 0x0001e20000100a00 */
[----:B------:R1:W-:Y:S03]  /*c7890*/  STL.64 [R1+0x10c8], R22 ;  /* 0x0010c81601007387 */ /* 0x0003e60000100a00 */
[----:B0-----:R-:W4:Y:S01]  /*c78a0*/  LDL.LU R20, [R1+0x990] ;  /* 0x0009900001147983 */ /* 0x001f220000300800 */
[----:B------:R-:W4:Y:S02]  /*c78b0*/  LDL.LU R21, [R1+0x994] ;  /* 0x0009940001157983 */ /* 0x000f240000300800 */
[----:B-1----:R-:W3:Y:S02]  /*c78c0*/  LDL.LU R22, [R1+0x998] ;  /* 0x0009980001167983 */ /* 0x002ee40000300800 */
[----:B------:R-:W3:Y:S01]  /*c78d0*/  LDL.LU R23, [R1+0x99c] ;  /* 0x00099c0001177983 */ /* 0x000ee20000300800 */
[----:B--2---:R-:W-:Y:S01]  /*c78e0*/  HMMA.16816.F32 R4, R16, R4, R8 ;  /* 0x000000041004723c */ /* 0x004fe20000001808 */
        /* <DEDUP_REMOVED lines=10> */
[----:B0-----:R-:W4:Y:S01]  /*c7990*/  LDL.LU.64 R6, [R1+0x5ef8] ;  /* 0x005ef80001067983 */ /* 0x001f220000300a00 */
[----:B------:R-:W4:Y:S02]  /*c79a0*/  LDL.LU.64 R4, [R1+0x5ef0] ;  /* 0x005ef00001047983 */ /* 0x000f240000300a00 */
[----:B------:R-:W-:-:S02]  /*c79b0*/  IMAD.MOV.U32 R24, RZ, RZ, R2 ;  /* 0x000000ffff187224 */ /* 0x000fc400078e0002 */
[----:B------:R-:W-:-:S07]  /*c79c0*/  IMAD.MOV.U32 R25, RZ, RZ, R0 ;  /* 0x000000ffff197224 */ /* 0x000fce00078e0000 */
[C---:B----4-:R-:W-:Y:S01]  /*c79d0*/  HMMA.16816.F32 R24, R16.reuse, R24, R4 ;  /* 0x000000181018723c */ /* 0x050fe20000001804 */
[----:B------:R-:W3:Y:S11]  /*c79e0*/  LDL.LU.64 R4, [R1+0x5ee8] ;  /* 0x005ee80001047983 */ /* 0x000ef60000300a00 */
[----:B------:R-:W-:Y:S11]  /*c79f0*/  @!UPT UIADD3 URZ, URZ, URZ, URZ ;  /* 0x0000003f3f3ff290 */ /* 0x000ff6000fffe03f */
[----:B------:R0:W-:Y:S01]  /*c7a00*/  STL.64 [R1+0x1090], R24 ;  /* 0x0010901801007387 */ /* 0x0001e20000100a00 */
[----:B------:R1:W-:Y:S03]  /*c7a10*/  STL.64 [R1+0x1098], R26 ;  /* 0x0010981a01007387 */ /* 0x0003e60000100a00 */
[----:B0-----:R-:W4:Y:S01]  /*c7a20*/  LDL.LU R24, [R1+0x980] ;  /* 0x0009800001187983 */ /* 0x001f220000300800 */
[----:B------:R-:W4:Y:S02]  /*c7a30*/  LDL.LU R25, [R1+0x984] ;  /* 0x0009840001197983 */ /* 0x000f240000300800 */
[----:B-1----:R-:W4:Y:S02]  /*c7a40*/  LDL.LU R26, [R1+0x988] ;  /* 0x00098800011a7983 */ /* 0x002f240000300800 */
[----:B------:R-:W4:Y:S01]  /*c7a50*/  LDL.LU R27, [R1+0x98c] ;  /* 0x00098c00011b7983 */ /* 0x000f220000300800 */
        /* <DEDUP_REMOVED lines=52> */
[----:B0-----:R-:W2:Y:S01]  /*c7da0*/  LDL.64 R4, [R1+0x90] ;  /* 0x0000900001047983 */ /* 0x001ea20000100a00 */
[C---:B---3--:R-:W-:Y:S11]  /*c7db0*/  HMMA.16816.F32 R12, R16.reuse, R8, R12 ;  /* 0x00000008100c723c */ /* 0x048ff6000000180c */
[----:B------:R-:W-:Y:S11]  /*c7dc0*/  @!UPT UIADD3 URZ, URZ, URZ, URZ ;  /* 0x0000003f3f3ff290 */ /* 0x000ff6000fffe03f */
[----:B------:R-:W-:Y:S01]  /*c7dd0*/  @!UPT UIADD3 URZ, URZ, URZ, URZ ;  /* 0x0000003f3f3ff290 */ /* 0x000fe2000fffe03f */
[----:B------:R0:W-:Y:S01]  /*c7de0*/  STL.64 [R1+0xfd0], R12 ;  /* 0x000fd00c01007387 */ /* 0x0001e20000100a00 */
[----:B------:R-:W-:Y:S03]  /*c7df0*/  STL.64 [R1+0xfd8], R14 ;  /* 0x000fd80e01007387 */ /* 0x000fe60000100a00 */
[----:B0-----:R-:W3:Y:S01]  /*c7e00*/  LDL.LU.64 R12, [R1+0x5e38] ;  /* 0x005e3800010c7983 */ /* 0x001ee20000300a00 */
[----:B------:R-:W-:Y:S02]  /*c7e10*/  STL.64 [R1+0x5d40], R10 ;  /* 0x005d400a01007387 */ /* 0x000fe40000100a00 */
[----:B------:R0:W-:Y:S02]  /*c7e20*/  STL.64 [R1+0x5d38], R8 ;  /* 0x005d380801007387 */ /* 0x0001e40000100a00 */
[----:B------:R-:W-:Y:S02]  /*c7e30*/  IMAD.MOV.U32 R6, RZ, RZ, R16 ;  /* 0x000000ffff067224 */ /* 0x000fe400078e0010 */
[----:B------:R-:W-:Y:S01]  /*c7e40*/  IMAD.MOV.U32 R3, RZ, RZ, R17 ;  /* 0x000000ffff037224 */ /* 0x000fe200078e0011 */
[----:B0-----:R-:W2:Y:S01]  /*c7e50*/  LDL.LU R8, [R1+0x960] ;  /* 0x0009600001087983 */ /* 0x001ea20000300800 */
[----:B------:R-:W2:Y:S02]  /*c7e60*/  LDL.LU R9, [R1+0x964] ;  /* 0x0009640001097983 */ /* 0x000ea40000300800 */
[----:B------:R-:W2:Y:S02]  /*c7e70*/  LDL.LU R10, [R1+0x968] ;  /* 0x00096800010a7983 */ /* 0x000ea40000300800 */
[----:B------:R-:W2:Y:S01]  /*c7e80*/  LDL.LU R11, [R1+0x96c] ;  /* 0x00096c00010b7983 */ /* 0x000ea20000300800 */
[----:B---3--:R-:W-:Y:S11]  /*c7e90*/  HMMA.16816.F32 R20, R16, R12, R20 ;  /* 0x0000000c1014723c */ /* 0x008ff60000001814 */
[----:B------:R-:W-:Y:S11]  /*c7ea0*/  @!UPT UIADD3 URZ, URZ, URZ, URZ ;  /* 0x0000003f3f3ff290 */ /* 0x000ff6000fffe03f */
[----:B------:R-:W-:Y:S01]  /*c7eb0*/  @!UPT UIADD3 URZ, URZ, URZ, URZ ;  /* 0x0000003f3f3ff290 */ /* 0x000fe2000fffe03f */
[----:B------:R-:W-:Y:S01]  /*c7ec0*/  STL.64 [R1+0xfc0], R20 ;  /* 0x000fc01401007387 */ /* 0x000fe20000100a00 */
[----:B------:R0:W-:Y:S03]  /*c7ed0*/  STL.64 [R1+0xfc8], R22 ;  /* 0x000fc81601007387 */ /* 0x0001e60000100a00 */
[----:B0-----:R-:W3:Y:S01]  /*c7ee0*/  LDL.LU.64 R22, [R1+0x5e30] ;  /* 0x005e300001167983 */ /* 0x001ee20000300a00 */
[----:B------:R-:W3:Y:S02]  /*c7ef0*/  LDL.LU.64 R20, [R1+0x5e28] ;  /* 0x005e280001147983 */ /* 0x000ee40000300a00 */
[----:B------:R-:W3:Y:S02]  /*c7f00*/  LDL.LU.64 R16, [R1+0x5e20] ;  /* 0x005e200001107983 */ /* 0x000ee40000300a00 */
[----:B------:R-:W-:Y:S02]  /*c7f10*/  IMAD.MOV.U32 R2, RZ, RZ, R18 ;  /* 0x000000ffff027224 */ /* 0x000fe400078e0012 */
[----:B------:R-:W-:Y:S01]  /*c7f20*/  IMAD.MOV.U32 R0, RZ, RZ, R19 ;  /* 0x000000ffff007224 */ /* 0x000fe200078e0013 */
[----:B------:R0:W-:Y:S01]  /*c7f30*/  STL [R1+0x5d20], R13 ;  /* 0x005d200d01007387 */ /* 0x0001e20000100800 */
[----:B------:R1:W-:Y:S02]  /*c7f40*/  STL [R1+0x5da0], R12 ;  /* 0x005da00c01007387 */ /* 0x0003e40000100800 */
[----:B------:R-:W-:-:S02]  /*c7f50*/  IMAD.MOV.U32 R14, RZ, RZ, R2 ;  /* 0x000000ffff0e7224 */ /* 0x000fc400078e0002 */
[----:B------:R-:W-:Y:S02]  /*c7f60*/  IMAD.MOV.U32 R15, RZ, RZ, R0 ;  /* 0x000000ffff0f7224 */ /* 0x000fe400078e0000 */
[----:B0-----:R-:W-:Y:S02]  /*c7f70*/  IMAD.MOV.U32 R13, RZ, RZ, R3 ;  /* 0x000000ffff0d7224 */ /* 0x001fe400078e0003 */
[----:B-1----:R-:W-:-:S07]  /*c7f80*/  IMAD.MOV.U32 R12, RZ, RZ, R6 ;  /* 0x000000ffff0c7224 */ /* 0x002fce00078e0006 */
[C---:B---3--:R-:W-:Y:S11]  /*c7f90*/  HMMA.16816.F32 R20, R12.reuse, R16, R20 ;  /* 0x000000100c14723c */ /* 0x048ff60000001814 */
[----:B------:R-:W-:Y:S11]  /*c7fa0*/  @!UPT UIADD3 URZ, URZ, URZ, URZ ;  /* 0x0000003f3f3ff290 */ /* 0x000ff6000fffe03f */
[----:B------:R-:W-:Y:S01]  /*c7fb0*/  @!UPT UIADD3 URZ, URZ, URZ, URZ ;  /* 0x0000003f3f3ff290 */ /* 0x000fe2000fffe03f */
[----:B------:R0:W-:Y:S01]  /*c7fc0*/  STL.64 [R1+0xfa0], R20 ;  /* 0x000fa01401007387 */ /* 0x0001e20000100a00 */
[----:B------:R-:W-:Y:S03]  /*c7fd0*/  STL.64 [R1+0xfa8], R22 ;  /* 0x000fa81601007387 */ /* 0x000fe60000100a00 */
[----:B0-----:R-:W4:Y:S01]  /*c7fe0*/  LDL.LU.64 R20, [R1+0x5e18] ;  /* 0x005e180001147983 */ /* 0x001f220000300a00 */
[----:B------:R0:W-:Y:S03]  /*c7ff0*/  STL.64 [R1+0x5d18], R16 ;  /* 0x005d181001007387 */ /* 0x0001e60000100a00 */
[----:B0-----:R-:W3:Y:S01]  /*c8000*/  LDL.LU R16, [R1+0x970] ;  /* 0x0009700001107983 */ /* 0x001ee20000300800 */
[----:B------:R-:W3:Y:S02]  /*c8010*/  LDL.LU R17, [R1+0x974] ;  /* 0x0009740001117983 */ /* 0x000ee40000300800 */
[----:B------:R-:W3:Y:S02]  /*c8020*/  LDL.LU R18, [R1+0x978] ;  /* 0x0009780001127983 */ /* 0x000ee40000300800 */
[----:B------:R-:W3:Y:S01]  /*c8030*/  LDL.LU R19, [R1+0x97c] ;  /* 0x00097c0001137983 */ /* 0x000ee20000300800 */
[C---:B----4-:R-:W-:Y:S11]  /*c8040*/  HMMA.16816.F32 R24, R12.reuse, R20, R24 ;  /* 0x000000140c18723c */ /* 0x050ff60000001818 */
[----:B------:R-:W-:Y:S11]  /*c8050*/  @!UPT UIADD3 URZ, URZ, URZ, URZ ;  /* 0x0000003f3f3ff290 */ /* 0x000ff6000fffe03f */
[----:B------:R-:W-:Y:S01]  /*c8060*/  @!UPT UIADD3 URZ, URZ, URZ, URZ ;  /* 0x0000003f3f3ff290 */ /* 0x000fe2000fffe03f */
[----:B------:R0:W-:Y:S01]  /*c8070*/  STL.64 [R1+0xf80], R24 ;  /* 0x000f801801007387 */ /* 0x0001e20000100a00 */
[----:B------:R-:W-:Y:S03]  /*c8080*/  STL.64 [R1+0xf88], R26 ;  /* 0x000f881a01007387 */ /* 0x000fe60000100a00 */
[----:B0-----:R-:W3:Y:S01]  /*c8090*/  LDL.LU.64 R24, [R1+0x5e10] ;  /* 0x005e100001187983 */ /* 0x001ee20000300a00 */
[----:B------:R-:W-:Y:S01]  /*c80a0*/  STL.64 [R1+0x5d10], R20 ;  /* 0x005d101401007387 */ /* 0x000fe20000100a00 */
[----:B---3--:R-:W-:Y:S02]  /*c80b0*/  HMMA.16816.F32 R12, R12, R24, R16 ;  /* 0x000000180c0c723c */ /* 0x008fe40000001810 */
[----:B------:R0:W-:Y:S04]  /*c80c0*/  STL.64 [R1+0x5d08], R24 ;  /* 0x005d081801007387 */ /* 0x0001e80000100a00 */
[----:B0-----:R-:W3:Y:S11]  /*c80d0*/  LDL R24, [R1+0x660] ;  /* 0x0006600001187983 */ /* 0x001ef60000100800 */
[----:B------:R-:W-:Y:S06]  /*c80e0*/  @!UPT UIADD3 URZ, URZ, URZ, URZ ;  /* 0x0000003f3f3ff290 */ /* 0x000fec000fffe03f */
[----:B------:R-:W-:Y:S01]  /*c80f0*/  STL.64 [R1+0xf60], R12 ;  /* 0x000f600c01007387 */ /* 0x000fe20000100a00 */
[----:B------:R-:W-:Y:S02]  /*c8100*/  STL.64 [R1+0xf68], R14 ;  /* 0x000f680e01007387 */ /* 0x000fe40000100a00 */
[----:B------:R-:W3:Y:S02]  /*c8110*/  LDL R25, [R1+0x664] ;  /* 0x0006640001197983 */ /* 0x000ee40000100800 */
[----:B------:R-:W3:Y:S01]  /*c8120*/  LDL R26, [R1+0x668] ;  /* 0x00066800011a7983 */ /* 0x000ee20000100800 */
[----:B------:R-:W3:Y:S01]  /*c8130*/  LDL R27, [R1+0x66c] ;  /* 0x00066c00011b7983 */ /* 0x000ee20000100800 */
[----:B--2---:R-:W-:Y:S02]  /*c8140*/  IMAD.MOV.U32 R18, RZ, RZ, R4 ;  /* 0x000000ffff127224 */ /* 0x004fe400078e0004 */
[----:B------:R-:W-:Y:S01]  /*c8150*/  IMAD.MOV.U32 R17, RZ, RZ, R5 ;  /* 0x000000ffff117224 */ /* 0x000fe200078e0005 */
[C---:B---3--:R-:W-:Y:S11]  /*c8160*/  HMMA.16816.F32 R8, R24.reuse, R4, R8 ;  /* 0x000000041808723c */ /* 0x048ff60000001808 */
[----:B------:R-:W-:Y:S11]  /*c8170*/  @!UPT UIADD3 URZ, URZ, URZ, URZ ;  /* 0x0000003f3f3ff290 */ /* 0x000ff6000fffe03f */
[----:B------:R-:W-:Y:S01]  /*c8180*/  @!UPT UIADD3 URZ, URZ, URZ, URZ ;  /* 0x0000003f3f3ff290 */ /* 0x000fe2000fffe03f */
[----:B------:R0:W-:Y:S01]  /*c8190*/  STL.64 [R1+0xf30], R8 ;  /* 0x000f300801007387 */ /* 0x0001e20000100a00 */
[----:B------:R1:W-:Y:S02]  /*c81a0*/  STL.64 [R1+0xf38], R10 ;  /* 0x000f380a01007387 */ /* 0x0003e40000100a00 */
[----:B------:R-:W-:Y:S02]  /*c81b0*/  STL [R1+0x5e0c], R18 ;  /* 0x005e0c1201007387 */ /* 0x000fe40000100800 */
[----:B------:R-:W-:Y:S01]  /*c81c0*/  STL [R1+0x5e08], R17 ;  /* 0x005e081101007387 */ /* 0x000fe20000100800 */
[----:B------:R-:W2:Y:S04]  /*c81d0*/  LDL.64 R4, [R1] ;  /* 0x0000000001047983 */ /* 0x000ea80000100a00 */
[----:B--2---:R2:W-:Y:S01]  /*c81e0*/  STL.64 [R1+0x5d68], R4 ;  /* 0x005d680401007387 */ /* 0x0045e20000100a00 */
[----:B0-----:R-:W3:Y:S02]  /*c81f0*/  LDL.LU R8, [R1+0x8c0] ;  /* 0x0008c00001087983 */ /* 0x001ee40000300800 */
[----:B------:R-:W3:Y:S02]  /*c8200*/  LDL.LU R9, [R1+0x8c4] ;  /* 0x0008c40001097983 */ /* 0x000ee40000300800 */
[----:B-1----:R-:W4:Y:S01]  /*c8210*/  LDL.LU R10, [R1+0x8c8] ;  /* 0x0008c800010a7983 */ /* 0x002f220000300800 */
[----:B------:R-:W4:Y:S04]  /*c8220*/  LDL.LU R11, [R1+0x8cc] ;  /* 0x0008cc00010b7983 */ /* 0x000f280000300800 */
[----:B--2---:R-:W2:Y:S04]  /*c8230*/  LDL.64 R4, [R1+0x10] ;  /* 0x0000100001047983 */ /* 0x004ea80000100a00 */
[----:B--2---:R0:W-:Y:S04]  /*c8240*/  STL.64 [R1+0x5d80], R4 ;  /* 0x005d800401007387 */ /* 0x0041e80000100a00 */
[----:B0-----:R-:W2:Y:S04]  /*c8250*/  LDL.64 R4, [R1+0x20] ;  /* 0x0000200001047983 */ /* 0x001ea80000100a00 */
[----:B--2---:R-:W-:Y:S01]  /*c8260*/  STL.64 [R1+0x5d98], R4 ;  /* 0x005d980401007387 */ /* 0x004fe20000100a00 */
[----:B----4-:R-:W-:Y:S02]  /*c8270*/  STL.64 [R1+0x5d60], R10 ;  /* 0x005d600a01007387 */ /* 0x010fe40000100a00 */
[----:B---3--:R0:W-:Y:S02]  /*c8280*/  STL.64 [R1+0x5d58], R8 ;  /* 0x005d580801007387 */ /* 0x0081e40000100a00 */
        /* <DEDUP_REMOVED lines=10> */
[----:B0-----:R-:W2:Y:S04]  /*c8330*/  LDL.64 R12, [R1+0x40] ;  /* 0x00004000010c7983 */ /* 0x001ea80000100a00 */
[----:B--2---:R0:W-:Y:S04]  /*c8340*/  STL.64 [R1+0x5dc0], R12 ;  /* 0x005dc00c01007387 */ /* 0x0041e80000100a00 */
[----:B0-----:R-:W2:Y:S04]  /*c8350*/  LDL.64 R12, [R1+0x50] ;  /* 0x00005000010c7983 */ /* 0x001ea80000100a00 */
[----:B--2---:R0:W-:Y:S04]  /*c8360*/  STL.64 [R1+0x5dd8], R12 ;  /* 0x005dd80c01007387 */ /* 0x0041e80000100a00 */
[----:B0-----:R-:W2:Y:S04]  /*c8370*/  LDL.64 R12, [R1+0x60] ;  /* 0x00006000010c7983 */ /* 0x001ea80000100a00 */
[----:B--2---:R0:W-:Y:S01]  /*c8380*/  STL.64 [R1+0x5df0], R12 ;  /* 0x005df00c01007387 */ /* 0x0041e20000100a00 */
[----:B------:R-:W2:Y:S03]  /*c8390*/  LDL.64 R4, [R1+0x30] ;  /* 0x0000300001047983 */ /* 0x000ea60000100a00 */
[----:B0-----:R-:W4:Y:S04]  /*c83a0*/  LDL.64 R12, [R1+0x70] ;  /* 0x00007000010c7983 */ /* 0x001f280000100a00 */
[----:B--2---:R0:W-:Y:S04]  /*c83b0*/  STL.64 [R1+0x5db8], R4 ;  /* 0x005db80401007387 */ /* 0x0041e80000100a00 */
        /* <DEDUP_REMOVED lines=23> */
[----:B0-----:R-:W4:Y:S01]  /*c8530*/  LDL.LU R4, [R1+0x940] ;  /* 0x0009400001047983 */ /* 0x001f220000300800 */
[----:B------:R-:W4:Y:S02]  /*c8540*/  LDL.LU R5, [R1+0x944] ;  /* 0x0009440001057983 */ /* 0x000f240000300800 */
[----:B------:R-:W4:Y:S02]  /*c8550*/  LDL.LU R6, [R1+0x948] ;  /* 0x0009480001067983 */ /* 0x000f240000300800 */
[----:B------:R-:W4:Y:S01]  /*c8560*/  LDL.LU R7, [R1+0x94c] ;  /* 0x00094c0001077983 */ /* 0x000f220000300800 */
[----:B---3--:R-:W-:Y:S01]  /*c8570*/  STL.64 [R1+0x5d78], R10 ;  /* 0x005d780a01007387 */ /* 0x008fe20000100a00 */
[----:B------:R0:W-:Y:S03]  /*c8580*/  STL.64 [R1+0x5d70], R8 ;  /* 0x005d700801007387 */ /* 0x0001e60000100a00 */
[----:B0-----:R-:W2:Y:S01]  /*c8590*/  LDL.LU R8, [R1+0x8e0] ;  /* 0x0008e00001087983 */ /* 0x001ea20000300800 */
[----:B------:R-:W2:Y:S02]  /*c85a0*/  LDL.LU R9, [R1+0x8e4] ;  /* 0x0008e40001097983 */ /* 0x000ea40000300800 */
[----:B------:R-:W3:Y:S02]  /*c85b0*/  LDL.LU R10, [R1+0x8e8] ;  /* 0x0008e800010a7983 */ /* 0x000ee40000300800 */
[----:B------:R-:W3:Y:S01]  /*c85c0*/  LDL.LU R11, [R1+0x8ec] ;  /* 0x0008ec00010b7983 */ /* 0x000ee20000300800 */
[----:B------:R-:W-:Y:S01]  /*c85d0*/  HMMA.16816.F32 R20, R24, R16, R20 ;  /* 0x000000101814723c */ /* 0x000fe20000001814 */
[----:B------:R-:W-:-:S07]  /*c85e0*/  IMAD.MOV.U32 R19, RZ, RZ, R17 ;  /* 0x000000ffff137224 */ /* 0x000fce00078e0011 */
[----:B----4-:R-:W-:Y:S01]  /*c85f0*/  HMMA.16816.F32 R4, R24, R12, R4 ;  /* 0x0000000c1804723c */ /* 0x010fe20000001804 */
[----:B---3--:R-:W-:Y:S01]  /*c8600*/  STL.64 [R1+0x5d90], R10 ;  /* 0x005d900a01007387 */ /* 0x008fe20000100a00 */
[----:B--2---:R0:W-:Y:S03]  /*c8610*/  STL.64 [R1+0x5d88], R8 ;  /* 0x005d880801007387 */ /* 0x0041e60000100a00 */
[----:B0-----:R-:W2:Y:S01]  /*c8620*/  LDL.LU R8, [R1+0x8f0] ;  /* 0x0008f00001087983 */ /* 0x001ea20000300800 */
[----:B------:R-:W2:Y:S02]  /*c8630*/  LDL.LU R9, [R1+0x8f4] ;  /* 0x0008f40001097983 */ /* 0x000ea40000300800 */
[----:B------:R-:W2:Y:S02]  /*c8640*/  LDL.LU R10, [R1+0x8f8] ;  /* 0x0008f800010a7983 */ /* 0x000ea40000300800 */
[----:B------:R-:W2:Y:S05]  /*c8650*/  LDL.LU R11, [R1+0x8fc] ;  /* 0x0008fc00010b7983 */ /* 0x000eaa0000300800 */
[----:B------:R0:W-:Y:S01]  /*c8660*/  STL.64 [R1+0xf20], R20 ;  /* 0x000f201401007387 */ /* 0x0001e20000100a00 */
[----:B------:R1:W-:Y:S02]  /*c8670*/  STL.64 [R1+0xf28], R22 ;  /* 0x000f281601007387 */ /* 0x0003e40000100a00 */
[----:B------:R-:W3:Y:S02]  /*c8680*/  LDL.LU R18, [R1+0x5e0c] ;  /* 0x005e0c0001127983 */ /* 0x000ee40000300800 */
[----:B------:R-:W4:Y:S03]  /*c8690*/  LDL.LU R17, [R1+0x5e08] ;  /* 0x005e080001117983 */ /* 0x000f260000300800 */
[----:B------:R-:W-:Y:S01]  /*c86a0*/  STL.64 [R1+0xf10], R4 ;  /* 0x000f100401007387 */ /* 0x000fe20000100a00 */
[----:B------:R1:W-:Y:S02]  /*c86b0*/  STL.64 [R1+0xf18], R6 ;  /* 0x000f180601007387 */ /* 0x0003e40000100a00 */
[----:B0-----:R-:W-:-:S02]  /*c86c0*/  IMAD.MOV.U32 R21, RZ, RZ, R13 ;  /* 0x000000ffff157224 */ /* 0x001fc400078e000d */
[----:B-1----:R-:W-:Y:S01]  /*c86d0*/  IMAD.MOV.U32 R22, RZ, RZ, R12 ;  /* 0x000000ffff167224 */ /* 0x002fe200078e000c */
[----:B------:R-:W2:Y:S01]  /*c86e0*/  LDL.LU.64 R6, [R1+0x5e00] ;  /* 0x005e000001067983 */ /* 0x000ea20000300a00 */
[----:B------:R-:W2:Y:S02]  /*c86f0*/  LDL.LU.64 R4, [R1+0x5df8] ;  /* 0x005df80001047983 */ /* 0x000ea40000300a00 */
[----:B------:R-:W2:Y:S02]  /*c8700*/  LDL.LU.64 R12, [R1+0x5df0] ;  /* 0x005df000010c7983 */ /* 0x000ea40000300a00 */
[----:B------:R-:W-:Y:S01]  /*c8710*/  IMAD.MOV.U32 R20, RZ, RZ, R16 ;  /* 0x000000ffff147224 */ /* 0x000fe200078e0010 */
[----:B--2---:R-:W-:Y:S01]  /*c8720*/  HMMA.16816.F32 R24, R24, R12, R4 ;  /* 0x0000000c1818723c */ /* 0x004fe20000001804 */
[----:B------:R-:W2:Y:S01]  /*c8730*/  LDL.LU.64 R6, [R1+0x5de8] ;  /* 0x005de80001067983 */ /* 0x000ea20000300a00 */
[----:B------:R-:W-:Y:S02]  /*c8740*/  IMAD.MOV.U32 R23, RZ, RZ, R13 ;  /* 0x000000ffff177224 */ /* 0x000fe400078e000d */
[----:B------:R-:W2:Y:S11]  /*c8750*/  LDL.LU.64 R4, [R1+0x5de0] ;  /* 0x005de00001047983 */ /* 0x000eb60000300a00 */
[----:B------:R-:W-:Y:S08]  /*c8760*/  @!UPT UIADD3 URZ, URZ, URZ, URZ ;  /* 0x0000003f3f3ff290 */ /* 0x000ff0000fffe03f */
        /* <DEDUP_REMOVED lines=31> */
[----:B0-----:R-:W2:Y:S01]  /*c8960*/  LDL.LU R12, [R1+0x5da0] ;  /* 0x005da000010c7983 */ /* 0x001ea20000300800 */
[----:B------:R-:W-:Y:S02]  /*c8970*/  IMAD.MOV.U32 R13, RZ, RZ, R4 ;  /* 0x000000ffff0d7224 */ /* 0x000fe400078e0004 */
[----:B------:R-:W2:Y:S02]  /*c8980*/  LDL.LU.64 R4, [R1+0x5d98] ;  /* 0x005d980001047983 */ /* 0x000ea40000300a00 */
[----:B--2---:R-:W-:Y:S01]  /*c8990*/  HMMA.16816.F32 R8, R20, R4, R8 ;  /* 0x000000041408723c */ /* 0x004fe20000001808 */
[----:B------:R-:W-:-:S02]  /*c89a0*/  IMAD.MOV.U32 R16, RZ, RZ, R4 ;  /* 0x000000ffff107224 */ /* 0x000fc400078e0004 */
[----:B-1----:R-:W-:Y:S11]  /*c89b0*/  IMAD.MOV.U32 R15, RZ, RZ, R5 ;  /* 0x000000ffff0f7224 */ /* 0x002ff600078e0005 */
        /* <DEDUP_REMOVED lines=48> */
[----:B------:R0:W-:Y:S04]  /*c8cc0*/  STL.64 [R1+0x5c48], R4 ;  /* 0x005c480401007387 */ /* 0x0001e80000100a00 */
[----:B0-----:R-:W2:Y:S01]  /*c8cd0*/  LDL.LU R4, [R1+0x8b0] ;  /* 0x0008b00001047983 */ /* 0x001ea20000300800 */
[----:B------:R-:W2:Y:S02]  /*c8ce0*/  LDL.LU R5, [R1+0x8b4] ;  /* 0x0008b40001057983 */ /* 0x000ea40000300800 */
[----:B------:R-:W2:Y:S02]  /*c8cf0*/  LDL.LU R6, [R1+0x8b8] ;  /* 0x0008b80001067983 */ /* 0x000ea40000300800 */
[----:B------:R-:W2:Y:S02]  /*c8d00*/  LDL.LU R7, [R1+0x8bc] ;  /* 0x0008bc0001077983 */ /* 0x000ea40000300800 */
[----:B------:R-:W-:-:S02]  /*c8d10*/  IMAD.MOV.U32 R16, RZ, RZ, R20 ;  /* 0x000000ffff107224 */ /* 0x000fc400078e0014 */
[----:B------:R-:W-:Y:S01]  /*c8d20*/  IMAD.MOV.U32 R15, RZ, RZ, R21 ;  /* 0x000000ffff0f7224 */ /* 0x000fe200078e0015 */
        /* <DEDUP_REMOVED lines=8> */
[----:B------:R-:W-:Y:S02]  /*c8db0*/  IMAD.MOV.U32 R7, RZ, RZ, R23 ;  /* 0x000000ffff077224 */ /* 0x000fe400078e0017 */
[----:B------:R-:W2:Y:S01]  /*c8dc0*/  LDL.LU.64 R22, [R1+0x5d30] ;  /* 0x005d300001167983 */ /* 0x000ea20000300a00 */
[----:B------:R-:W2:Y:S02]  /*c8dd0*/  LDL.LU.64 R20, [R1+0x5d28] ;  /* 0x005d280001147983 */ /* 0x000ea40000300a00 */
[----:B------:R-:W2:Y:S02]  /*c8de0*/  LDL.LU R13, [R1+0x5d20] ;  /* 0x005d2000010d7983 */ /* 0x000ea40000300800 */
[----:B------:R0:W-:Y:S02]  /*c8df0*/  STL.64 [R1+0x5c60], R4 ;  /* 0x005c600401007387 */ /* 0x0001e40000100a00 */
[----:B0-----:R-:W-:-:S02]  /*c8e00*/  IMAD.MOV.U32 R4, RZ, RZ, R28 ;  /* 0x000000ffff047224 */ /* 0x001fc400078e001c */
[----:B------:R-:W-:-:S05]  /*c8e10*/  IMAD.MOV.U32 R5, RZ, RZ, R27 ;  /* 0x000000ffff057224 */ /* 0x000fca00078e001b */
[----:B------:R-:W-:Y:S01]  /*c8e20*/  STL.64 [R1+0x5c78], R4 ;  /* 0x005c780401007387 */ /* 0x000fe20000100a00 */
        /* <DEDUP_REMOVED lines=42> */
[----:B---3--:R-:W-:-:S02]  /*c90d0*/  IMAD.MOV.U32 R4, RZ, RZ, R18 ;  /* 0x000000ffff047224 */ /* 0x008fc400078e0012 */
[----:B----4-:R-:W-:-:S05]  /*c90e0*/  IMAD.MOV.U32 R5, RZ, RZ, R17 ;  /* 0x000000ffff057224 */ /* 0x010fca00078e0011 */
[----:B------:R0:W-:Y:S02]  /*c90f0*/  STL.64 [R1+0x5cf0], R4 ;  /* 0x005cf00401007387 */ /* 0x0001e40000100a00 */
[----:B0-----:R-:W-:Y:S02]  /*c9100*/  IMAD.MOV.U32 R4, RZ, RZ, R16 ;  /* 0x000000ffff047224 */ /* 0x001fe400078e0010 */
[----:B------:R-:W3:Y:S01]  /*c9110*/  LDL.LU R16, [R1+0x8a0] ;  /* 0x0008a00001107983 */ /* 0x000ee20000300800 */
[----:B------:R-:W3:Y:S02]  /*c9120*/  LDL.LU R17, [R1+0x8a4] ;  /* 0x0008a40001117983 */ /* 0x000ee40000300800 */
[----:B------:R-:W3:Y:S02]  /*c9130*/  LDL.LU R18, [R1+0x8a8] ;  /* 0x0008a80001127983 */ /* 0x000ee40000300800 */
[----:B------:R-:W3:Y:S01]  /*c9140*/  LDL.LU R19, [R1+0x8ac] ;  /* 0x0008ac0001137983 */ /* 0x000ee20000300800 */
[----:B------:R-:W4:Y:S01]  /*c9150*/  LDL.LU R20, [R1+0x890] ;  /* 0x0008900001147983 */ /* 0x000f220000300800 */
[----:B------:R-:W4:Y:S02]  /*c9160*/  LDL.LU R21, [R1+0x894] ;  /* 0x0008940001157983 */ /* 0x000f240000300800 */
[----:B------:R-:W4:Y:S02]  /*c9170*/  LDL.LU R22, [R1+0x898] ;  /* 0x0008980001167983 */ /* 0x000f240000300800 */
[----:B------:R-:W4:Y:S01]  /*c9180*/  LDL.LU R23, [R1+0x89c] ;  /* 0x00089c0001177983 */ /* 0x000f220000300800 */
        /* <DEDUP_REMOVED lines=16> */
[----:B------:R-:W-:-:S07]  /*c9290*/  IMAD.MOV.U32 R5, RZ, RZ, R15 ;  /* 0x000000ffff057224 */ /* 0x000fce00078e000f */
        /* <DEDUP_REMOVED lines=15> */
[----:B0-----:R-:W4:Y:S01]  /*c9390*/  LDL.LU.64 R16, [R1+0x5d18] ;  /* 0x005d180001107983 */ /* 0x001f220000300a00 */
[----:B------:R-:W-:Y:S01]  /*c93a0*/  STL.64 [R1+0x5c00], R12 ;  /* 0x005c000c01007387 */ /* 0x000fe20000100a00 */
[C---:B----4-:R-:W-:Y:S11]  /*c93b0*/  HMMA.16816.F32 R20, R4.reuse, R16, R20 ;  /* 0x000000100414723c */ /* 0x050ff60000001814 */
[----:B------:R-:W-:Y:S11]  /*c93c0*/  @!UPT UIADD3 URZ, URZ, URZ, URZ ;  /* 0x0000003f3f3ff290 */ /* 0x000ff6000fffe03f */
[----:B------:R-:W-:Y:S01]  /*c93d0*/  @!UPT UIADD3 URZ, URZ, URZ, URZ ;  /* 0x0000003f3f3ff290 */ /* 0x000fe2000fffe03f */
[----:B------:R0:W-:Y:S01]  /*c93e0*/  STL.64 [R1+0xde0], R20 ;  /* 0x000de01401007387 */ /* 0x0001e20000100a00 */
[----:B------:R-:W-:Y:S03]  /*c93f0*/  STL.64 [R1+0xde8], R22 ;  /* 0x000de81601007387 */ /* 0x000fe60000100a00 */
        /* <DEDUP_REMOVED lines=10> */
[----:B------:R0:W-:Y:S03]  /*c94a0*/  STL.64 [R1+0x5bf0], R20 ;  /* 0x005bf01401007387 */ /* 0x0001e60000100a00 */
        /* <DEDUP_REMOVED lines=63> */
[----:B------:R-:W4:Y:S11]  /*c98a0*/  LDL.LU.64 R8, [R1+0x5c38] ;  /* 0x005c380001087983 */ /* 0x000f360000300a00 */
[----:B------:R-:W-:Y:S09]  /*c98b0*/  @!UPT UIADD3 URZ, URZ, URZ, URZ ;  /* 0x0000003f3f3ff290 */ /* 0x000ff2000fffe03f */
[----:B------:R-:W-:Y:S01]  /*c98c0*/  STL.64 [R1+0xd40], R4 ;  /* 0x000d400401007387 */ /* 0x000fe20000100a00 */
[----:B------:R0:W-:Y:S03]  /*c98d0*/  STL.64 [R1+0xd48], R6 ;  /* 0x000d480601007387 */ /* 0x0001e60000100a00 */
[----:B0-----:R-:W2:Y:S01]  /*c98e0*/  LDL.LU.64 R6, [R1+0x5c30] ;  /* 0x005c300001067983 */ /* 0x001ea20000300a00 */
[----:B------:R-:W2:Y:S02]  /*c98f0*/  LDL.LU.64 R4, [R1+0x5c28] ;  /* 0x005c280001047983 */ /* 0x000ea40000300a00 */
[----:B------:R-:W-:Y:S02]  /*c9900*/  IMAD.MOV.U32 R12, RZ, RZ, R14 ;  /* 0x000000ffff0c7224 */ /* 0x000fe400078e000e */
[----:B------:R-:W-:Y:S02]  /*c9910*/  IMAD.MOV.U32 R13, RZ, RZ, R3 ;  /* 0x000000ffff0d7224 */ /* 0x000fe400078e0003 */
[----:B------:R-:W-:-:S02]  /*c9920*/  IMAD.MOV.U32 R24, RZ, RZ, R2 ;  /* 0x000000ffff187224 */ /* 0x000fc400078e0002 */
[----:B------:R-:W-:-:S03]  /*c9930*/  IMAD.MOV.U32 R25, RZ, RZ, R0 ;  /* 0x000000ffff197224 */ /* 0x000fc600078e0000 */
[C---:B--2---:R-:W-:Y:S01]  /*c9940*/  HMMA.16816.F32 R12, R16.reuse, R12, R4 ;  /* 0x0000000c100c723c */ /* 0x044fe20000001804 */
[----:B------:R-:W2:Y:S01]  /*c9950*/  LDL.LU.64 R6, [R1+0x5c20] ;  /* 0x005c200001067983 */ /* 0x000ea20000300a00 */
[----:B------:R-:W2:Y:S11]  /*c9960*/  LDL.LU.64 R4, [R1+0x5c18] ;  /* 0x005c180001047983 */ /* 0x000eb60000300a00 */
[----:B------:R-:W-:Y:S10]  /*c9970*/  @!UPT UIADD3 URZ, URZ, URZ, URZ ;  /* 0x0000003f3f3ff290 */ /* 0x000ff4000fffe03f */
        /* <DEDUP_REMOVED lines=8> */
[----:B------:R-:W3:Y:S11]  /*c9a00*/  LDL.LU.64 R4, [R1+0x5c08] ;  /* 0x005c080001047983 */ /* 0x000ef60000300a00 */
[----:B------:R-:W-:Y:S10]  /*c9a10*/  @!UPT UIADD3 URZ, URZ, URZ, URZ ;  /* 0x0000003f3f3ff290 */ /* 0x000ff4000fffe03f */
[----:B------:R-:W-:Y:S01]  /*c9a20*/  STL.64 [R1+0xd20], R24 ;  /* 0x000d201801007387 */ /* 0x000fe20000100a00 */
[----:B------:R-:W-:Y:S01]  /*c9a30*/  STL.64 [R1+0xd28], R26 ;  /* 0x000d281a01007387 */ /* 0x000fe20000100a00 */
[----:B---3--:R-:W-:Y:S11]  /*c9a40*/  HMMA.16816.F32 R20, R16, R4, R20 ;  /* 0x000000041014723c */ /* 0x008ff60000001814 */
[----:B------:R-:W-:Y:S11]  /*c9a50*/  @!UPT UIADD3 URZ, URZ, URZ, URZ ;  /* 0x0000003f3f3ff290 */ /* 0x000ff6000fffe03f */
[----:B------:R-:W-:Y:S01]  /*c9a60*/  @!UPT UIADD3 URZ, URZ, URZ, URZ ;  /* 0x0000003f3f3ff290 */ /* 0x000fe2000fffe03f */
[----:B------:R-:W-:Y:S01]  /*c9a70*/  STL.64 [R1+0xd10], R20 ;  /* 0x000d101401007387 */ /* 0x000fe20000100a00 */
[----:B------:R-:W-:Y:S02]  /*c9a80*/  STL.64 [R1+0xd18], R22 ;  /* 0x000d181601007387 */ /* 0x000fe40000100a00 */
[----:B--2---:R-:W-:Y:S02]  /*c9a90*/  STL.64 [R1+0x5b20], R6 ;  /* 0x005b200601007387 */ /* 0x004fe40000100a00 */
[----:B------:R0:W-:Y:S02]  /*c9aa0*/  STL.64 [R1+0x5b18], R4 ;  /* 0x005b180401007387 */ /* 0x0001e40000100a00 */
        /* <DEDUP_REMOVED lines=9> */
[----:B------:R-:W4:Y:S02]  /*c9b40*/  LDL.LU R21, [R1+0x794] ;  /* 0x0007940001157983 */ /* 0x000f240000300800 */
[----:B------:R-:W4:Y:S02]  /*c9b50*/  LDL.LU R22, [R1+0x798] ;  /* 0x0007980001167983 */ /* 0x000f240000300800 */
[----:B------:R-:W-:Y:S01]  /*c9b60*/  IMAD.MOV.U32 R28, RZ, RZ, R16 ;  /* 0x000000ffff1c7224 */ /* 0x000fe200078e0010 */
[----:B------:R-:W4:Y:S01]  /*c9b70*/  LDL.LU R23, [R1+0x79c] ;  /* 0x00079c0001177983 */ /* 0x000f220000300800 */
[----:B------:R-:W-:-:S02]  /*c9b80*/  IMAD.MOV.U32 R3, RZ, RZ, R17 ;  /* 0x000000ffff037224 */ /* 0x000fc400078e0011 */
[----:B------:R-:W4:Y:S02]  /*c9b90*/  LDL.LU R16, [R1+0x7a0] ;  /* 0x0007a00001107983 */ /* 0x000f240000300800 */
[----:B------:R-:W-:Y:S01]  /*c9ba0*/  IMAD.MOV.U32 R2, RZ, RZ, R18 ;  /* 0x000000ffff027224 */ /* 0x000fe200078e0012 */
[----:B------:R-:W4:Y:S01]  /*c9bb0*/  LDL.LU R17, [R1+0x7a4] ;  /* 0x0007a40001117983 */ /* 0x000f220000300800 */
[----:B------:R-:W-:Y:S02]  /*c9bc0*/  IMAD.MOV.U32 R0, RZ, RZ, R19 ;  /* 0x000000ffff007224 */ /* 0x000fe400078e0013 */
[----:B------:R-:W4:Y:S02]  /*c9bd0*/  LDL.LU R18, [R1+0x7a8] ;  /* 0x0007a80001127983 */ /* 0x000f240000300800 */
[----:B------:R-:W4:Y:S01]  /*c9be0*/  LDL.LU R19, [R1+0x7ac] ;  /* 0x0007ac0001137983 */ /* 0x000f220000300800 */
[----:B---3--:R-:W-:Y:S01]  /*c9bf0*/  STL.64 [R1+0x5ba8], R6 ;  /* 0x005ba80601007387 */ /* 0x008fe20000100a00 */
[----:B--2---:R0:W-:Y:S03]  /*c9c00*/  STL.64 [R1+0x5ba0], R4 ;  /* 0x005ba00401007387 */ /* 0x0041e60000100a00 */
        /* <DEDUP_REMOVED lines=8> */
[C---:B----4-:R-:W-:Y:S11]  /*c9c90*/  HMMA.16816.F32 R12, R4.reuse, R8, R12 ;  /* 0x00000008040c723c */ /* 0x050ff6000000180c */
        /* <DEDUP_REMOVED lines=526> */
[----:B----4-:R-:W-:Y:S11]  /*cbd80*/  HMMA.16816.F32 R24, R12, R20, R24 ;  /* 0x000000140c18723c */ /* 0x010ff60000001818 */
[----:B------:R-:W-:Y:S11]  /*cbd90*/  @!UPT UIADD3 URZ, URZ, URZ, URZ ;  /* 0x0000003f3f3ff290 */ /* 0x000ff6000fffe03f */
[----:B------:R-:W-:Y:S01]  /*cbda0*/  @!UPT UIADD3 URZ, URZ, URZ, URZ ;  /* 0x0000003f3f3ff290 */ /* 0x000fe2000fffe03f */
[----:B------:R0:W-:Y:S01]  /*cbdb0*/  STL.64 [R1+0xa00], R24 ;  /* 0x000a001801007387 */ /* 0x0001e20000100a00 */
[----:B------:R-:W-:Y:S03]  /*cbdc0*/  STL.64 [R1+0xa08], R26 ;  /* 0x000a081a01007387 */ /* 0x000fe60000100a00 */
[----:B0-----:R-:W3:Y:S01]  /*cbdd0*/  LDL.LU.64 R24, [R1+0x5978] ;  /* 0x0059780001187983 */ /* 0x001ee20000300a00 */
[----:B------:R0:W-:Y:S03]  /*cbde0*/  STL.64 [R1+0x5880], R20 ;  /* 0x0058801401007387 */ /* 0x0001e60000100a00 */
[----:B0-----:R-:W4:Y:S01]  /*cbdf0*/  LDL.LU.64 R20, [R1+0x610] ;  /* 0x0006100001147983 */ /* 0x001f220000300a00 */
[----:B------:R-:W4:Y:S02]  /*cbe00*/  LDL.LU.64 R22, [R1+0x618] ;  /* 0x0006180001167983 */ /* 0x000f240000300a00 */
[----:B--2---:R-:W-:-:S02]  /*cbe10*/  IMAD.MOV.U32 R2, RZ, RZ, R4 ;  /* 0x000000ffff027224 */ /* 0x004fc400078e0004 */
[----:B------:R-:W-:Y:S01]  /*cbe20*/  IMAD.MOV.U32 R0, RZ, RZ, R5 ;  /* 0x000000ffff007224 */ /* 0x000fe200078e0005 */
[----:B---3--:R-:W-:Y:S08]  /*cbe30*/  HMMA.16816.F32 R12, R12, R24, R16 ;  /* 0x000000180c0c723c */ /* 0x008ff00000001810 */
[C---:B----4-:R-:W-:Y:S01]  /*cbe40*/  HMMA.16816.F32 R8, R20.reuse, R4, R8 ;  /* 0x000000041408723c */ /* 0x050fe20000001808 */
[----:B------:R-:W-:Y:S11]  /*cbe50*/  STL.64 [R1+0x5878], R24 ;  /* 0x0058781801007387 */ /* 0x000ff60000100a00 */
[----:B------:R-:W-:Y:S03]  /*cbe60*/  @!UPT UIADD3 URZ, URZ, URZ, URZ ;  /* 0x0000003f3f3ff290 */ /* 0x000fe6000fffe03f */
[----:B------:R-:W-:Y:S01]  /*cbe70*/  STL.64 [R1+0x9f0], R12 ;  /* 0x0009f00c01007387 */ /* 0x000fe20000100a00 */
[----:B------:R-:W-:Y:S07]  /*cbe80*/  STL.64 [R1+0x9f8], R14 ;  /* 0x0009f80e01007387 */ /* 0x000fee0000100a00 */
[----:B------:R0:W-:Y:S01]  /*cbe90*/  STL.64 [R1+0x9e0], R8 ;  /* 0x0009e00801007387 */ /* 0x0001e20000100a00 */
[----:B------:R1:W-:Y:S02]  /*cbea0*/  STL.64 [R1+0x9e8], R10 ;  /* 0x0009e80a01007387 */ /* 0x0003e40000100a00 */
[----:B------:R-:W2:Y:S02]  /*cbeb0*/  LDL.64 R4, [R1] ;  /* 0x0000000001047983 */ /* 0x000ea40000100a00 */
        /* <DEDUP_REMOVED lines=15> */
[----:B------:R-:W4:Y:S04]  /*cbfb0*/  LDL.64 R4, [R1+0x30] ;  /* 0x0000300001047983 */ /* 0x000f280000100a00 */
[----:B----4-:R0:W-:Y:S04]  /*cbfc0*/  STL.64 [R1+0x5930], R4 ;  /* 0x0059300401007387 */ /* 0x0101e80000100a00 */
[----:B0-----:R-:W4:Y:S04]  /*cbfd0*/  LDL.64 R4, [R1+0x40] ;  /* 0x0000400001047983 */ /* 0x001f280000100a00 */
[----:B----4-:R-:W-:Y:S01]  /*cbfe0*/  STL.64 [R1+0x5948], R4 ;  /* 0x0059480401007387 */ /* 0x010fe20000100a00 */
[----:B---3--:R-:W-:Y:S02]  /*cbff0*/  STL.64 [R1+0x58f8], R10 ;  /* 0x0058f80a01007387 */ /* 0x008fe40000100a00 */
[----:B--2---:R0:W-:Y:S02]  /*cc000*/  STL.64 [R1+0x58f0], R8 ;  /* 0x0058f00801007387 */ /* 0x0041e40000100a00 */
        /* <DEDUP_REMOVED lines=18> */
[----:B0-----:R-:W2:Y:S01]  /*cc130*/  LDL.64 R16, [R1+0x80] ;  /* 0x0000800001107983 */ /* 0x001ea20000100a00 */
[----:B------:R-:W-:Y:S02]  /*cc140*/  STL.64 [R1+0x5958], R26 ;  /* 0x0059581a01007387 */ /* 0x000fe40000100a00 */
[----:B----4-:R0:W-:Y:S02]  /*cc150*/  STL.64 [R1+0x5950], R24 ;  /* 0x0059501801007387 */ /* 0x0101e40000100a00 */
[----:B------:R-:W4:Y:S01]  /*cc160*/  LDL.64 R4, [R1+0x50] ;  /* 0x0000500001047983 */ /* 0x000f220000100a00 */
[----:B0-----:R-:W2:Y:S04]  /*cc170*/  LDL.64 R24, [R1+0x60] ;  /* 0x0000600001187983 */ /* 0x001ea80000100a00 */
[----:B----4-:R0:W-:Y:S04]  /*cc180*/  STL.64 [R1+0x5960], R4 ;  /* 0x0059600401007387 */ /* 0x0101e80000100a00 */
        /* <DEDUP_REMOVED lines=24> */
[----:B------:R-:W-:Y:S01]  /*cc310*/  STL [R1+0x58ac], R0 ;  /* 0x0058ac0001007387 */ /* 0x000fe20000100800 */
[----:B------:R-:W-:Y:S02]  /*cc320*/  STL [R1+0x58a8], R2 ;  /* 0x0058a80201007387 */ /* 0x000fe40000100800 */
[----:B------:R-:W-:Y:S02]  /*cc330*/  STL.64 [R1+0x9d0], R12 ;  /* 0x0009d00c01007387 */ /* 0x000fe40000100a00 */
[----:B------:R0:W-:Y:S01]  /*cc340*/  STL.64 [R1+0x9d8], R14 ;  /* 0x0009d80e01007387 */ /* 0x0001e20000100a00 */
[----:B------:R-:W3:Y:S01]  /*cc350*/  LDL.LU.64 R18, [R1+0x5970] ;  /* 0x0059700001127983 */ /* 0x000ee20000300a00 */
[----:B0-----:R-:W-:-:S03]  /*cc360*/  IMAD.MOV.U32 R14, RZ, RZ, R16 ;  /* 0x000000ffff0e7224 */ /* 0x001fc600078e0010 */
[----:B------:R-:W3:Y:S02]  /*cc370*/  LDL.LU.64 R16, [R1+0x5968] ;  /* 0x0059680001107983 */ /* 0x000ee40000300a00 */
[----:B------:R-:W-:Y:S02]  /*cc380*/  STL [R1+0x58b0], R14 ;  /* 0x0058b00e01007387 */ /* 0x000fe40000100800 */
[----:B------:R-:W3:Y:S01]  /*cc390*/  LDL.64 R12, [R1+0x70] ;  /* 0x00007000010c7983 */ /* 0x000ee20000100a00 */
[C---:B----4-:R-:W-:Y:S08]  /*cc3a0*/  HMMA.16816.F32 R4, R20.reuse, R24, R4 ;  /* 0x000000181404723c */ /* 0x050ff00000001804 */
[C---:B---3--:R-:W-:Y:S11]  /*cc3b0*/  HMMA.16816.F32 R16, R20.reuse, R12, R16 ;  /* 0x0000000c1410723c */ /* 0x048ff60000001810 */
[----:B------:R-:W-:Y:S11]  /*cc3c0*/  @!UPT UIADD3 URZ, URZ, URZ, URZ ;  /* 0x0000003f3f3ff290 */ /* 0x000ff6000fffe03f */
[----:B------:R-:W-:Y:S01]  /*cc3d0*/  @!UPT UIADD3 URZ, URZ, URZ, URZ ;  /* 0x0000003f3f3ff290 */ /* 0x000fe2000fffe03f */
[----:B------:R0:W-:Y:S01]  /*cc3e0*/  STL.64 [R1+0x9b0], R16 ;  /* 0x0009b01001007387 */ /* 0x0001e20000100a00 */
[----:B------:R1:W-:Y:S02]  /*cc3f0*/  STL.64 [R1+0x9b8], R18 ;  /* 0x0009b81201007387 */ /* 0x0003e40000100a00 */
[----:B------:R3:W-:Y:S02]  /*cc400*/  STL.64 [R1+0x9a0], R4 ;  /* 0x0009a00401007387 */ /* 0x0007e40000100a00 */
[----:B------:R-:W-:Y:S02]  /*cc410*/  STL.64 [R1+0x9a8], R6 ;  /* 0x0009a80601007387 */ /* 0x000fe40000100a00 */
[----:B0-----:R-:W-:Y:S02]  /*cc420*/  IMAD.MOV.U32 R17, RZ, RZ, R25 ;  /* 0x000000ffff117224 */ /* 0x001fe400078e0019 */
[----:B-1----:R-:W-:Y:S01]  /*cc430*/  IMAD.MOV.U32 R18, RZ, RZ, R24 ;  /* 0x000000ffff127224 */ /* 0x002fe200078e0018 */
[----:B---3--:R-:W3:Y:S01]  /*cc440*/  LDL.LU.64 R4, [R1+0x5960] ;  /* 0x0059600001047983 */ /* 0x008ee20000300a00 */
[----:B------:R-:W3:Y:S02]  /*cc450*/  LDL.LU.64 R26, [R1+0x5958] ;  /* 0x00595800011a7983 */ /* 0x000ee40000300a00 */
[----:B------:R-:W3:Y:S02]  /*cc460*/  LDL.LU.64 R24, [R1+0x5950] ;  /* 0x0059500001187983 */ /* 0x000ee40000300a00 */
[C---:B---3--:R-:W-:Y:S01]  /*cc470*/  HMMA.16816.F32 R24, R20.reuse, R4, R24 ;  /* 0x000000041418723c */ /* 0x048fe20000001818 */
[----:B------:R-:W-:Y:S11]  /*cc480*/  IMAD.MOV.U32 R19, RZ, RZ, R5 ;  /* 0x000000ffff137224 */ /* 0x000ff600078e0005 */
[----:B------:R-:W-:Y:S11]  /*cc490*/  @!UPT UIADD3 URZ, URZ, URZ, URZ ;  /* 0x0000003f3f3ff290 */ /* 0x000ff6000fffe03f */
[----:B------:R0:W-:Y:S01]  /*cc4a0*/  STL.64 [R1+0x990], R24 ;  /* 0x0009901801007387 */ /* 0x0001e20000100a00 */
[----:B------:R1:W-:Y:S02]  /*cc4b0*/  STL.64 [R1+0x998], R26 ;  /* 0x0009981a01007387 */ /* 0x0003e40000100a00 */
[----:B0-----:R-:W-:Y:S02]  /*cc4c0*/  IMAD.MOV.U32 R24, RZ, RZ, R4 ;  /* 0x000000ffff187224 */ /* 0x001fe400078e0004 */
[----:B------:R-:W2:Y:S02]  /*cc4d0*/  LDL.LU.64 R4, [R1+0x5948] ;  /* 0x0059480001047983 */ /* 0x000ea40000300a00 */
[C---:B--2---:R-:W-:Y:S01]  /*cc4e0*/  HMMA.16816.F32 R8, R20.reuse, R4, R8 ;  /* 0x000000041408723c */ /* 0x044fe20000001808 */
        /* <DEDUP_REMOVED lines=45> */
[----:B------:R-:W3:Y:S02]  /*cc7c0*/  LDL.LU.64 R6, [R1+0x58d0] ;  /* 0x0058d00001067983 */ /* 0x000ee40000300a00 */
        /* <DEDUP_REMOVED lines=8> */
[----:B---3--:R-:W-:Y:S02]  /*cc850*/  STL.64 [R1+0x5780], R6 ;  /* 0x0057800601007387 */ /* 0x008fe40000100a00 */
        /* <DEDUP_REMOVED lines=9> */
[----:B------:R-:W-:Y:S02]  /*cc8f0*/  STL.64 [R1+0x928], R6 ;  /* 0x0009280601007387 */ /* 0x000fe40000100a00 */
[----:B0-----:R-:W-:Y:S02]  /*cc900*/  IMAD.MOV.U32 R4, RZ, RZ, R14 ;  /* 0x000000ffff047224 */ /* 0x001fe400078e000e */
[----:B------:R-:W-:Y:S01]  /*cc910*/  IMAD.MOV.U32 R5, RZ, RZ, R0 ;  /* 0x000000ffff057224 */ /* 0x000fe200078e0000 */
[----:B------:R-:W3:Y:S01]  /*cc920*/  LDL.LU R14, [R1+0x58b0] ;  /* 0x0058b000010e7983 */ /* 0x000ee20000300800 */
[----:B------:R-:W4:Y:S03]  /*cc930*/  LDL.LU R0, [R1+0x58ac] ;  /* 0x0058ac0001007983 */ /* 0x000f260000300800 */
[----:B------:R-:W-:Y:S01]  /*cc940*/  STL.64 [R1+0x5798], R4 ;  /* 0x0057980401007387 */ /* 0x000fe20000100a00 */
[----:B--2---:R-:W-:Y:S02]  /*cc950*/  STL.64 [R1+0x5770], R10 ;  /* 0x0057700a01007387 */ /* 0x004fe40000100a00 */
        /* <DEDUP_REMOVED lines=66> */
[----:B------:R-:W-:-:S05]  /*ccd80*/  IMAD.MOV.U32 R5, RZ, RZ, R3 ;  /* 0x000000ffff057224 */ /* 0x000fca00078e0003 */
[----:B------:R0:W-:Y:S02]  /*ccd90*/  STL.64 [R1+0x5858], R4 ;  /* 0x0058580401007387 */ /* 0x0001e40000100a00 */
[----:B0-----:R-:W-:Y:S02]  /*ccda0*/  IMAD.MOV.U32 R4, RZ, RZ, R2 ;  /* 0x000000ffff047224 */ /* 0x001fe400078e0002 */
[----:B----4-:R-:W-:-:S05]  /*ccdb0*/  IMAD.MOV.U32 R5, RZ, RZ, R0 ;  /* 0x000000ffff057224 */ /* 0x010fca00078e0000 */
[----:B------:R-:W-:Y:S04]  /*ccdc0*/  STL.64 [R1+0x5870], R4 ;  /* 0x0058700401007387 */ /* 0x000fe80000100a00 */
[----:B--2---:R-:W-:Y:S01]  /*ccdd0*/  STL.64 [R1+0x5820], R10 ;  /* 0x0058200a01007387 */ /* 0x004fe20000100a00 */
[----:B------:R0:W-:Y:S03]  /*ccde0*/  STL.64 [R1+0x5818], R8 ;  /* 0x0058180801007387 */ /* 0x0001e60000100a00 */
        /* <DEDUP_REMOVED lines=44> */
[----:B------:R0:W-:Y:S02]  /*cd0b0*/  STL.64 [R1+0x5760], R12 ;  /* 0x0057600c01007387 */ /* 0x0001e40000100a00 */
[----:B-1----:R-:W-:-:S02]  /*cd0c0*/  IMAD.MOV.U32 R18, RZ, RZ, R20 ;  /* 0x000000ffff127224 */ /* 0x002fc400078e0014 */
[----:B------:R-:W-:Y:S01]  /*cd0d0*/  IMAD.MOV.U32 R3, RZ, RZ, R21 ;  /* 0x000000ffff037224 */ /* 0x000fe200078e0015 */
[----:B0-----:R-:W4:Y:S01]  /*cd0e0*/  LDL.LU R12, [R1+0xaf0] ;  /* 0x000af000010c7983 */ /* 0x001f220000300800 */
[----:B------:R-:W4:Y:S02]  /*cd0f0*/  LDL.LU R13, [R1+0xaf4] ;  /* 0x000af400010d7983 */ /* 0x000f240000300800 */
[----:B------:R-:W4:Y:S02]  /*cd100*/  LDL.LU R14, [R1+0xaf8] ;  /* 0x000af800010e7983 */ /* 0x000f240000300800 */
[----:B------:R-:W4:Y:S01]  /*cd110*/  LDL.LU R15, [R1+0xafc] ;  /* 0x000afc00010f7983 */ /* 0x000f220000300800 */
[----:B---3--:R-:W-:Y:S11]  /*cd120*/  HMMA.16816.F32 R4, R20, R16, R4 ;  /* 0x000000101404723c */ /* 0x008ff60000001804 */
[----:B------:R-:W-:Y:S11]  /*cd130*/  @!UPT UIADD3 URZ, URZ, URZ, URZ ;  /* 0x0000003f3f3ff290 */ /* 0x000ff6000fffe03f */
[----:B------:R-:W-:Y:S01]  /*cd140*/  @!UPT UIADD3 URZ, URZ, URZ, URZ ;  /* 0x0000003f3f3ff290 */ /* 0x000fe2000fffe03f */
[----:B------:R-:W-:Y:S01]  /*cd150*/  STL.64 [R1+0x900], R4 ;  /* 0x0009000401007387 */ /* 0x000fe20000100a00 */
[----:B------:R0:W-:Y:S03]  /*cd160*/  STL.64 [R1+0x908], R6 ;  /* 0x0009080601007387 */ /* 0x0001e60000100a00 */
[----:B0-----:R-:W3:Y:S01]  /*cd170*/  LDL.LU.64 R6, [R1+0x5890] ;  /* 0x0058900001067983 */ /* 0x001ee20000300a00 */
[----:B------:R-:W3:Y:S02]  /*cd180*/  LDL.LU.64 R4, [R1+0x5888] ;  /* 0x0058880001047983 */ /* 0x000ee40000300a00 */
[----:B------:R-:W2:Y:S02]  /*cd190*/  LDL.LU.64 R20, [R1+0x5880] ;  /* 0x0058800001147983 */ /* 0x000ea40000300a00 */
[----:B------:R-:W-:Y:S02]  /*cd1a0*/  IMAD.MOV.U32 R2, RZ, RZ, R22 ;  /* 0x000000ffff027224 */ /* 0x000fe400078e0016 */
[----:B------:R-:W-:Y:S01]  /*cd1b0*/  IMAD.MOV.U32 R0, RZ, RZ, R23 ;  /* 0x000000ffff007224 */ /* 0x000fe200078e0017 */
[----:B------:R0:W-:Y:S03]  /*cd1c0*/  STL.64 [R1+0x5750], R16 ;  /* 0x0057501001007387 */ /* 0x0001e60000100a00 */
[----:B------:R-:W-:-:S02]  /*cd1d0*/  IMAD.MOV.U32 R19, RZ, RZ, R0 ;  /* 0x000000ffff137224 */ /* 0x000fc400078e0000 */
[----:B0-----:R-:W-:Y:S02]  /*cd1e0*/  IMAD.MOV.U32 R16, RZ, RZ, R18 ;  /* 0x000000ffff107224 */ /* 0x001fe400078e0012 */
[----:B------:R-:W-:Y:S02]  /*cd1f0*/  IMAD.MOV.U32 R17, RZ, RZ, R3 ;  /* 0x000000ffff117224 */ /* 0x000fe400078e0003 */
[----:B------:R-:W-:-:S07]  /*cd200*/  IMAD.MOV.U32 R18, RZ, RZ, R2 ;  /* 0x000000ffff127224 */ /* 0x000fce00078e0002 */
[C---:B--2---:R-:W-:Y:S11]  /*cd210*/  HMMA.16816.F32 R24, R16.reuse, R20, R24 ;  /* 0x000000141018723c */ /* 0x044ff60000001818 */
[----:B------:R-:W-:Y:S11]  /*cd220*/  @!UPT UIADD3 URZ, URZ, URZ, URZ ;  /* 0x0000003f3f3ff290 */ /* 0x000ff6000fffe03f */
[----:B------:R-:W-:Y:S01]  /*cd230*/  @!UPT UIADD3 URZ, URZ, URZ, URZ ;  /* 0x0000003f3f3ff290 */ /* 0x000fe2000fffe03f */
[----:B------:R0:W-:Y:S01]  /*cd240*/  STL.64 [R1+0x8f0], R24 ;  /* 0x0008f01801007387 */ /* 0x0001e20000100a00 */
[----:B------:R-:W-:Y:S03]  /*cd250*/  STL.64 [R1+0x8f8], R26 ;  /* 0x0008f81a01007387 */ /* 0x000fe60000100a00 */
[----:B0-----:R-:W3:Y:S01]  /*cd260*/  LDL.LU.64 R24, [R1+0x5878] ;  /* 0x0058780001187983 */ /* 0x001ee20000300a00 */
[----:B------:R0:W-:Y:S03]  /*cd270*/  STL.64 [R1+0x5758], R20 ;  /* 0x0057581401007387 */ /* 0x0001e60000100a00 */
[----:B0-----:R-:W2:Y:S01]  /*cd280*/  LDL.LU.64 R20, [R1+0x4c0] ;  /* 0x0004c00001147983 */ /* 0x001ea20000300a00 */
[----:B------:R-:W2:Y:S01]  /*cd290*/  LDL.LU.64 R22, [R1+0x4c8] ;  /* 0x0004c80001167983 */ /* 0x000ea20000300a00 */
[----:B---3--:R-:W-:Y:S02]  /*cd2a0*/  HMMA.16816.F32 R16, R16, R24, R4 ;  /* 0x000000181010723c */ /* 0x008fe40000001804 */
        /* <DEDUP_REMOVED lines=88> */
[----:B------:R-:W-:Y:S01]  /*cd830*/  IMAD.MOV.U32 R3, RZ, RZ, R21 ;  /* 0x000000ffff037224 */ /* 0x000fe200078e0015 */
[----:B0-----:R-:W2:Y:S01]  /*cd840*/  LDL.LU R4, [R1+0xb40] ;  /* 0x000b400001047983 */ /* 0x001ea20000300800 */
[----:B------:R-:W2:Y:S02]  /*cd850*/  LDL.LU R5, [R1+0xb44] ;  /* 0x000b440001057983 */ /* 0x000ea40000300800 */
[----:B------:R-:W2:Y:S02]  /*cd860*/  LDL.LU R6, [R1+0xb48] ;  /* 0x000b480001067983 */ /* 0x000ea40000300800 */
[----:B------:R-:W2:Y:S01]  /*cd870*/  LDL.LU R7, [R1+0xb4c] ;  /* 0x000b4c0001077983 */ /* 0x000ea20000300800 */
[----:B----4-:R-:W-:Y:S11]  /*cd880*/  HMMA.16816.F32 R12, R20, R8, R12 ;  /* 0x00000008140c723c */ /* 0x010ff6000000180c */
[----:B------:R-:W-:Y:S11]  /*cd890*/  @!UPT UIADD3 URZ, URZ, URZ, URZ ;  /* 0x0000003f3f3ff290 */ /* 0x000ff6000fffe03f */
[----:B------:R-:W-:Y:S01]  /*cd8a0*/  @!UPT UIADD3 URZ, URZ, URZ, URZ ;  /* 0x0000003f3f3ff290 */ /* 0x000fe2000fffe03f */
[----:B------:R0:W-:Y:S01]  /*cd8b0*/  STL.64 [R1+0x820], R12 ;  /* 0x0008200c01007387 */ /* 0x0001e20000100a00 */
[----:B------:R1:W-:Y:S03]  /*cd8c0*/  STL.64 [R1+0x828], R14 ;  /* 0x0008280e01007387 */ /* 0x0003e60000100a00 */
[----:B0-----:R-:W3:Y:S01]  /*cd8d0*/  LDL.LU.64 R12, [R1+0x5760] ;  /* 0x00576000010c7983 */ /* 0x001ee20000300a00 */
[----:B-1----:R-:W-:Y:S02]  /*cd8e0*/  IMAD.MOV.U32 R14, RZ, RZ, R20 ;  /* 0x000000ffff0e7224 */ /* 0x002fe400078e0014 */
[----:B------:R-:W4:Y:S02]  /*cd8f0*/  LDL.LU.64 R20, [R1+0x5758] ;  /* 0x0057580001147983 */ /* 0x000f240000300a00 */
[----:B--2---:R0:W-:Y:S01]  /*cd900*/  STL.64 [R1+0x56a0], R10 ;  /* 0x0056a00a01007387 */ /* 0x0041e20000100a00 */
[----:B------:R1:W-:Y:S04]  /*cd910*/  STL.64 [R1+0x5698], R8 ;  /* 0x0056980801007387 */ /* 0x0003e80000100a00 */
[----:B0-----:R-:W2:Y:S04]  /*cd920*/  LDL R10, [R1+0x378] ;  /* 0x00037800010a7983 */ /* 0x001ea80000100800 */
[----:B------:R-:W2:Y:S04]  /*cd930*/  LDL R11, [R1+0x37c] ;  /* 0x00037c00010b7983 */ /* 0x000ea80000100800 */
[----:B-1----:R-:W3:Y:S04]  /*cd940*/  LDL R8, [R1+0x370] ;  /* 0x0003700001087983 */ /* 0x002ee80000100800 */
[----:B------:R-:W3:Y:S01]  /*cd950*/  LDL R9, [R1+0x374] ;  /* 0x0003740001097983 */ /* 0x000ee20000100800 */
[----:B------:R-:W-:-:S02]  /*cd960*/  IMAD.MOV.U32 R2, RZ, RZ, R22 ;  /* 0x000000ffff027224 */ /* 0x000fc400078e0016 */
[----:B------:R-:W-:Y:S01]  /*cd970*/  IMAD.MOV.U32 R0, RZ, RZ, R23 ;  /* 0x000000ffff007224 */ /* 0x000fe200078e0017 */
[----:B--2---:R0:W-:Y:S01]  /*cd980*/  STL.64 [R1+0x5738], R10 ;  /* 0x0057380a01007387 */ /* 0x0041e20000100a00 */
[----:B---3--:R1:W-:Y:S02]  /*cd990*/  STL.64 [R1+0x5730], R8 ;  /* 0x0057300801007387 */ /* 0x0083e40000100a00 */
[----:B0-----:R-:W-:Y:S02]  /*cd9a0*/  IMAD.MOV.U32 R10, RZ, RZ, R2 ;  /* 0x000000ffff0a7224 */ /* 0x001fe400078e0002 */
[----:B-1----:R-:W-:Y:S02]  /*cd9b0*/  IMAD.MOV.U32 R8, RZ, RZ, R14 ;  /* 0x000000ffff087224 */ /* 0x002fe400078e000e */
[----:B------:R-:W-:Y:S02]  /*cd9c0*/  IMAD.MOV.U32 R9, RZ, RZ, R3 ;  /* 0x000000ffff097224 */ /* 0x000fe400078e0003 */
[----:B------:R-:W-:-:S07]  /*cd9d0*/  IMAD.MOV.U32 R11, RZ, RZ, R0 ;  /* 0x000000ffff0b7224 */ /* 0x000fce00078e0000 */
[C---:B------:R-:W-:Y:S11]  /*cd9e0*/  HMMA.16816.F32 R16, R8.reuse, R12, R16 ;  /* 0x0000000c0810723c */ /* 0x040ff60000001810 */
[----:B------:R-:W-:Y:S11]  /*cd9f0*/  @!UPT UIADD3 URZ, URZ, URZ, URZ ;  /* 0x0000003f3f3ff290 */ /* 0x000ff6000fffe03f */
[----:B------:R-:W-:Y:S01]  /*cda00*/  @!UPT UIADD3 URZ, URZ, URZ, URZ ;  /* 0x0000003f3f3ff290 */ /* 0x000fe2000fffe03f */
[----:B------:R0:W-:Y:S01]  /*cda10*/  STL.64 [R1+0x810], R16 ;  /* 0x0008101001007387 */ /* 0x0001e20000100a00 */
[----:B------:R-:W-:Y:S03]  /*cda20*/  STL.64 [R1+0x818], R18 ;  /* 0x0008181201007387 */ /* 0x000fe60000100a00 */
[----:B0-----:R-:W2:Y:S01]  /*cda30*/  LDL.LU.64 R16, [R1+0x5750] ;  /* 0x0057500001107983 */ /* 0x001ea20000300a00 */
[----:B------:R0:W-:Y:S03]  /*cda40*/  STL.64 [R1+0x5728], R12 ;  /* 0x0057280c01007387 */ /* 0x0001e60000100a00 */
[----:B0-----:R-:W2:Y:S01]  /*cda50*/  LDL.LU R12, [R1+0xb20] ;  /* 0x000b2000010c7983 */ /* 0x001ea20000300800 */
[----:B------:R-:W2:Y:S02]  /*cda60*/  LDL.LU R13, [R1+0xb24] ;  /* 0x000b2400010d7983 */ /* 0x000ea40000300800 */
[----:B------:R-:W2:Y:S02]  /*cda70*/  LDL.LU R14, [R1+0xb28] ;  /* 0x000b2800010e7983 */ /* 0x000ea40000300800 */
[----:B------:R-:W2:Y:S01]  /*cda80*/  LDL.LU R15, [R1+0xb2c] ;  /* 0x000b2c00010f7983 */ /* 0x000ea20000300800 */
[C---:B----4-:R-:W-:Y:S08]  /*cda90*/  HMMA.16816.F32 R4, R8.reuse, R20, R4 ;  /* 0x000000140804723c */ /* 0x050ff00000001804 */
[C---:B--2---:R-:W-:Y:S01]  /*cdaa0*/  HMMA.16816.F32 R12, R8.reuse, R16, R12 ;  /* 0x00000010080c723c */ /* 0x044fe2000000180c */
[----:B------:R0:W-:Y:S01]  /*cdab0*/  STL [R1+0x567c], R16 ;  /* 0x00567c1001007387 */ /* 0x0001e20000100800 */
[----:B------:R1:W-:Y:S11]  /*cdac0*/  STL [R1+0x5678], R17 ;  /* 0x0056781101007387 */ /* 0x0003f60000100800 */
[----:B------:R-:W-:Y:S10]  /*cdad0*/  @!UPT UIADD3 URZ, URZ, URZ, URZ ;  /* 0x0000003f3f3ff290 */ /* 0x000ff4000fffe03f */
[----:B------:R2:W-:Y:S01]  /*cdae0*/  STL.64 [R1+0x800], R12 ;  /* 0x0008000c01007387 */ /* 0x0005e20000100a00 */
[----:B------:R3:W-:Y:S02]  /*cdaf0*/  STL.64 [R1+0x808], R14 ;  /* 0x0008080e01007387 */ /* 0x0007e40000100a00 */
[----:B0-----:R-:W4:Y:S02]  /*cdb00*/  LDL.LU R16, [R1+0xbb0] ;  /* 0x000bb00001107983 */ /* 0x001f240000300800 */
[----:B------:R-:W-:Y:S01]  /*cdb10*/  STL.64 [R1+0x7f0], R4 ;  /* 0x0007f00401007387 */ /* 0x000fe20000100a00 */
[----:B------:R-:W-:Y:S01]  /*cdb20*/  STL.64 [R1+0x7f8], R6 ;  /* 0x0007f80601007387 */ /* 0x000fe20000100a00 */
[----:B-1----:R-:W4:Y:S02]  /*cdb30*/  LDL.LU R17, [R1+0xbb4] ;  /* 0x000bb40001117983 */ /* 0x002f240000300800 */
[----:B------:R-:W4:Y:S02]  /*cdb40*/  LDL.LU R18, [R1+0xbb8] ;  /* 0x000bb80001127983 */ /* 0x000f240000300800 */
[----:B------:R-:W4:Y:S01]  /*cdb50*/  LDL.LU R19, [R1+0xbbc] ;  /* 0x000bbc0001137983 */ /* 0x000f220000300800 */
[----:B--2---:R-:W2:Y:S01]  /*cdb60*/  LDL.LU R12, [R1+0xb80] ;  /* 0x000b8000010c7983 */ /* 0x004ea20000300800 */
[----:B------:R-:W2:Y:S02]  /*cdb70*/  LDL.LU R13, [R1+0xb84] ;  /* 0x000b8400010d7983 */ /* 0x000ea40000300800 */
[----:B---3--:R-:W3:Y:S02]  /*cdb80*/  LDL.LU R14, [R1+0xb88] ;  /* 0x000b8800010e7983 */ /* 0x008ee40000300800 */
[----:B------:R-:W3:Y:S02]  /*cdb90*/  LDL.LU R15, [R1+0xb8c] ;  /* 0x000b8c00010f7983 */ /* 0x000ee40000300800 */
[----:B---3--:R-:W-:Y:S01]  /*cdba0*/  STL.64 [R1+0x5748], R14 ;  /* 0x0057480e01007387 */ /* 0x008fe20000100a00 */
[----:B--2---:R0:W-:Y:S03]  /*cdbb0*/  STL.64 [R1+0x5740], R12 ;  /* 0x0057400c01007387 */ /* 0x0041e60000100a00 */
[----:B0-----:R-:W2:Y:S01]  /*cdbc0*/  LDL.LU R12, [R1+0x4d0] ;  /* 0x0004d000010c7983 */ /* 0x001ea20000300800 */
[----:B------:R-:W2:Y:S02]  /*cdbd0*/  LDL.LU R13, [R1+0x4d4] ;  /* 0x0004d400010d7983 */ /* 0x000ea40000300800 */
[----:B------:R-:W2:Y:S02]  /*cdbe0*/  LDL.LU R14, [R1+0x4d8] ;  /* 0x0004d800010e7983 */ /* 0x000ea40000300800 */
[----:B------:R-:W2:Y:S01]  /*cdbf0*/  LDL.LU R15, [R1+0x4dc] ;  /* 0x0004dc00010f7983 */ /* 0x000ea20000300800 */
[----:B----4-:R-:W-:Y:S01]  /*cdc00*/  STL.64 [R1+0x5720], R18 ;  /* 0x0057201201007387 */ /* 0x010fe20000100a00 */
[----:B------:R0:W-:Y:S02]  /*cdc10*/  STL.64 [R1+0x5718], R16 ;  /* 0x0057181001007387 */ /* 0x0001e40000100a00 */
[----:B------:R-:W3:Y:S01]  /*cdc20*/  LDL.64 R4, [R1+0x30] ;  /* 0x0000300001047983 */ /* 0x000ee20000100a00 */
[----:B0-----:R-:W4:Y:S04]  /*cdc30*/  LDL.64 R16, [R1+0x90] ;  /* 0x0000900001107983 */ /* 0x001f280000100a00 */
[----:B---3--:R0:W-:Y:S04]  /*cdc40*/  STL.64 [R1+0x56e8], R4 ;  /* 0x0056e80401007387 */ /* 0x0081e80000100a00 */
[----:B0-----:R-:W3:Y:S01]  /*cdc50*/  LDL.LU R4, [R1+0xe10] ;  /* 0x000e100001047983 */ /* 0x001ee20000300800 */
[----:B------:R-:W3:Y:S02]  /*cdc60*/  LDL.LU R5, [R1+0xe14] ;  /* 0x000e140001057983 */ /* 0x000ee40000300800 */
[----:B------:R-:W2:Y:S02]  /*cdc70*/  LDL.LU R6, [R1+0xe18] ;  /* 0x000e180001067983 */ /* 0x000ea40000300800 */
[----:B------:R-:W2:Y:S02]  /*cdc80*/  LDL.LU R7, [R1+0xe1c] ;  /* 0x000e1c0001077983 */ /* 0x000ea40000300800 */
[----:B--2---:R-:W-:Y:S01]  /*cdc90*/  STL.64 [R1+0x56f8], R6 ;  /* 0x0056f80601007387 */ /* 0x004fe20000100a00 */
[----:B---3--:R0:W-:Y:S03]  /*cdca0*/  STL.64 [R1+0x56f0], R4 ;  /* 0x0056f00401007387 */ /* 0x0081e60000100a00 */
[----:B0-----:R-:W2:Y:S01]  /*cdcb0*/  LDL.64 R4, [R1+0x50] ;  /* 0x0000500001047983 */ /* 0x001ea20000100a00 */
[----:B------:R-:W-:Y:S03]  /*cdcc0*/  HMMA.16816.F32 R8, R8, R24, R12 ;  /* 0x000000180808723c */ /* 0x000fe6000000180c */
[----:B--2---:R0:W-:Y:S04]  /*cdcd0*/  STL.64 [R1+0x5700], R4 ;  /* 0x0057000401007387 */ /* 0x0041e80000100a00 */
[----:B0-----:R-:W2:Y:S01]  /*cdce0*/  LDL.LU R4, [R1+0xcd0] ;  /* 0x000cd00001047983 */ /* 0x001ea20000300800 */
[----:B------:R-:W2:Y:S02]  /*cdcf0*/  LDL.LU R5, [R1+0xcd4] ;  /* 0x000cd40001057983 */ /* 0x000ea40000300800 */
[----:B------:R-:W3:Y:S02]  /*cdd00*/  LDL.LU R6, [R1+0xcd8] ;  /* 0x000cd80001067983 */ /* 0x000ee40000300800 */
[----:B------:R-:W3:Y:S02]  /*cdd10*/  LDL.LU R7, [R1+0xcdc] ;  /* 0x000cdc0001077983 */ /* 0x000ee40000300800 */
[----:B---3--:R-:W-:Y:S01]  /*cdd20*/  STL.64 [R1+0x5710], R6 ;  /* 0x0057100601007387 */ /* 0x008fe20000100a00 */
[----:B--2---:R0:W-:Y:S03]  /*cdd30*/  STL.64 [R1+0x5708], R4 ;  /* 0x0057080401007387 */ /* 0x0041e60000100a00 */
[----:B0-----:R-:W2:Y:S01]  /*cdd40*/  LDL.64 R4, [R1+0x80] ;  /* 0x0000800001047983 */ /* 0x001ea20000100a00 */
[----:B------:R0:W-:Y:S02]  /*cdd50*/  STL [R1+0x5674], R20 ;  /* 0x0056741401007387 */ /* 0x0001e40000100800 */
[----:B------:R1:W-:Y:S01]  /*cdd60*/  STL [R1+0x5670], R21 ;  /* 0x0056701501007387 */ /* 0x0003e20000100800 */
[----:B0-----:R-:W3:Y:S01]  /*cdd70*/  LDL.LU R20, [R1+0xcb0] ;  /* 0x000cb00001147983 */ /* 0x001ee20000300800 */
[----:B-1----:R-:W3:Y:S02]  /*cdd80*/  LDL.LU R21, [R1+0xcb4] ;  /* 0x000cb40001157983 */ /* 0x002ee40000300800 */
[----:B------:R-:W3:Y:S02]  /*cdd90*/  LDL.LU R22, [R1+0xcb8] ;  /* 0x000cb80001167983 */ /* 0x000ee40000300800 */
[----:B------:R-:W3:Y:S01]  /*cdda0*/  LDL.LU R23, [R1+0xcbc] ;  /* 0x000cbc0001177983 */ /* 0x000ee20000300800 */
[----:B------:R-:W4:Y:S01]  /*cddb0*/  LDL.LU.64 R14, [R1+0x5748] ;  /* 0x00574800010e7983 */ /* 0x000f220000300a00 */
[----:B------:R-:W4:Y:S02]  /*cddc0*/  LDL.LU.64 R12, [R1+0x5740] ;  /* 0x00574000010c7983 */ /* 0x000f240000300a00 */
[----:B------:R-:W-:Y:S02]  /*cddd0*/  STL.64 [R1+0x7e0], R8 ;  /* 0x0007e00801007387 */ /* 0x000fe40000100a00 */
[----:B------:R0:W-:Y:S02]  /*cdde0*/  STL.64 [R1+0x7e8], R10 ;  /* 0x0007e80a01007387 */ /* 0x0001e40000100a00 */
[----:B0-----:R-:W4:Y:S01]  /*cddf0*/  LDL.LU.64 R10, [R1+0x5738] ;  /* 0x00573800010a7983 */ /* 0x001f220000300a00 */
[----:B------:R-:W4:Y:S02]  /*cde00*/  LDL.LU.64 R8, [R1+0x5730] ;  /* 0x0057300001087983 */ /* 0x000f240000300a00 */
[----:B------:R0:W-:Y:S02]  /*cde10*/  STL [R1+0x5634], R24 ;  /* 0x0056341801007387 */ /* 0x0001e40000100800 */
[----:B------:R1:W-:Y:S01]  /*cde20*/  STL [R1+0x5630], R25 ;  /* 0x0056301901007387 */ /* 0x0003e20000100800 */
[----:B0-----:R-:W2:Y:S01]  /*cde30*/  LDL.LU R24, [R1+0xcf0] ;  /* 0x000cf00001187983 */ /* 0x001ea20000300800 */
[----:B-1----:R-:W2:Y:S02]  /*cde40*/  LDL.LU R25, [R1+0xcf4] ;  /* 0x000cf40001197983 */ /* 0x002ea40000300800 */
        /* <DEDUP_REMOVED lines=12> */
[----:B------:R-:W-:Y:S02]  /*cdf10*/  STL [R1+0x563c], R14 ;  /* 0x00563c0e01007387 */ /* 0x000fe40000100800 */
[----:B------:R-:W-:Y:S02]  /*cdf20*/  STL [R1+0x5638], R15 ;  /* 0x0056380f01007387 */ /* 0x000fe40000100800 */
[----:B--2---:R-:W-:Y:S01]  /*cdf30*/  IMAD.MOV.U32 R3, RZ, RZ, R5 ;  /* 0x000000ffff037224 */ /* 0x004fe200078e0005 */
[C---:B---3--:R-:W-:Y:S11]  /*cdf40*/  HMMA.16816.F32 R16, R8.reuse, R4, R16 ;  /* 0x000000040810723c */ /* 0x048ff60000001810 */
[----:B------:R-:W-:Y:S11]  /*cdf50*/  @!UPT UIADD3 URZ, URZ, URZ, URZ ;  /* 0x0000003f3f3ff290 */ /* 0x000ff6000fffe03f */
[----:B------:R-:W-:Y:S01]  /*cdf60*/  @!UPT UIADD3 URZ, URZ, URZ, URZ ;  /* 0x0000003f3f3ff290 */ /* 0x000fe2000fffe03f */
[----:B------:R-:W-:Y:S01]  /*cdf70*/  STL.64 [R1+0x7c0], R16 ;  /* 0x0007c01001007387 */ /* 0x000fe20000100a00 */
[----:B------:R0:W-:Y:S02]  /*cdf80*/  STL.64 [R1+0x7c8], R18 ;  /* 0x0007c81201007387 */ /* 0x0001e40000100a00 */
[----:B------:R-:W2:Y:S02]  /*cdf90*/  LDL.LU.64 R6, [R1+0x5710] ;  /* 0x0057100001067983 */ /* 0x000ea40000300a00 */
[----:B0-----:R-:W-:Y:S02]  /*cdfa0*/  IMAD.MOV.U32 R18, RZ, RZ, R4 ;  /* 0x000000ffff127224 */ /* 0x001fe400078e0004 */
[----:B------:R-:W2:Y:S01]  /*cdfb0*/  LDL.LU.64 R4, [R1+0x5708] ;  /* 0x0057080001047983 */ /* 0x000ea20000300a00 */
[----:B------:R-:W-:Y:S02]  /*cdfc0*/  STL [R1+0x5644], R3 ;  /* 0x0056440301007387 */ /* 0x000fe40000100800 */
[----:B------:R-:W-:Y:S02]  /*cdfd0*/  STL [R1+0x5640], R18 ;  /* 0x0056401201007387 */ /* 0x000fe40000100800 */
[----:B------:R-:W3:Y:S02]  /*cdfe0*/  LDL.64 R16, [R1+0x70] ;  /* 0x0000700001107983 */ /* 0x000ee40000100a00 */
[C---:B---3--:R-:W-:Y:S01]  /*cdff0*/  HMMA.16816.F32 R20, R8.reuse, R16, R20 ;  /* 0x000000100814723c */ /* 0x048fe20000001814 */
[----:B------:R-:W-:Y:S11]  /*ce000*/  IMAD.MOV.U32 R19, RZ, RZ, R17 ;  /* 0x000000ffff137224 */ /* 0x000ff600078e0011 */
[----:B------:R-:W-:Y:S11]  /*ce010*/  @!UPT UIADD3 URZ, URZ, URZ, URZ ;  /* 0x0000003f3f3ff290 */ /* 0x000ff6000fffe03f */
[----:B------:R-:W-:Y:S01]  /*ce020*/  STL.64 [R1+0x7b0], R20 ;  /* 0x0007b01401007387 */ /* 0x000fe20000100a00 */
[----:B------:R0:W-:Y:S02]  /*ce030*/  STL.64 [R1+0x7b8], R22 ;  /* 0x0007b81601007387 */ /* 0x0001e40000100a00 */
[----:B------:R1:W-:Y:S02]  /*ce040*/  STL [R1+0x56e4], R19 ;  /* 0x0056e41301007387 */ /* 0x0003e40000100800 */
[----:B0-----:R-:W-:Y:S02]  /*ce050*/  IMAD.MOV.U32 R22, RZ, RZ, R16 ;  /* 0x000000ffff167224 */ /* 0x001fe400078e0010 */
[----:B------:R-:W3:Y:S01]  /*ce060*/  LDL.LU R16, [R1+0xe30] ;  /* 0x000e300001107983 */ /* 0x000ee20000300800 */
[----:B------:R-:W3:Y:S02]  /*ce070*/  LDL.LU R17, [R1+0xe34] ;  /* 0x000e340001117983 */ /* 0x000ee40000300800 */
[----:B------:R-:W3:Y:S02]  /*ce080*/  LDL.LU R18, [R1+0xe38] ;  /* 0x000e380001127983 */ /* 0x000ee40000300800 */
[----:B-1----:R-:W3:Y:S01]  /*ce090*/  LDL.LU R19, [R1+0xe3c] ;  /* 0x000e3c0001137983 */ /* 0x002ee20000300800 */
[----:B------:R-:W-:Y:S01]  /*ce0a0*/  STL [R1+0x5648], R22 ;  /* 0x0056481601007387 */ /* 0x000fe20000100800 */
[----:B------:R-:W2:Y:S02]  /*ce0b0*/  LDL.64 R20, [R1+0x60] ;  /* 0x0000600001147983 */ /* 0x000ea40000100a00 */
[----:B--2---:R-:W-:Y:S11]  /*ce0c0*/  HMMA.16816.F32 R4, R8, R20, R4 ;  /* 0x000000140804723c */ /* 0x004ff60000001804 */
[----:B------:R-:W-:Y:S11]  /*ce0d0*/  @!UPT UIADD3 URZ, URZ, URZ, URZ ;  /* 0x0000003f3f3ff290 */ /* 0x000ff6000fffe03f */
[----:B------:R-:W-:Y:S01]  /*ce0e0*/  @!UPT UIADD3 URZ, URZ, URZ, URZ ;  /* 0x0000003f3f3ff290 */ /* 0x000fe2000fffe03f */
[----:B------:R0:W-:Y:S01]  /*ce0f0*/  STL.64 [R1+0x7a0], R4 ;  /* 0x0007a00401007387 */ /* 0x0001e20000100a00 */
[----:B------:R1:W-:Y:S03]  /*ce100*/  STL.64 [R1+0x7a8], R6 ;  /* 0x0007a80601007387 */ /* 0x0003e60000100a00 */
[----:B0-----:R-:W2:Y:S01]  /*ce110*/  LDL.LU.64 R4, [R1+0x5700] ;  /* 0x0057000001047983 */ /* 0x001ea20000300a00 */
[----:B------:R-:W-:Y:S02]  /*ce120*/  IMAD.MOV.U32 R23, RZ, RZ, R21 ;  /* 0x000000ffff177224 */ /* 0x000fe400078e0015 */
[----:B------:R-:W-:-:S03]  /*ce130*/  IMAD.MOV.U32 R28, RZ, RZ, R20 ;  /* 0x000000ffff1c7224 */ /* 0x000fc600078e0014 */
[----:B------:R-:W-:Y:S01]  /*ce140*/  STL [R1+0x56d0], R23 ;  /* 0x0056d01701007387 */ /* 0x000fe20000100800 */
[----:B------:R-:W3:Y:S01]  /*ce150*/  LDL.64 R20, [R1+0x40] ;  /* 0x0000400001147983 */ /* 0x000ee20000100a00 */
[C---:B--2---:R-:W-:Y:S01]  /*ce160*/  HMMA.16816.F32 R24, R8.reuse, R4, R24 ;  /* 0x000000040818723c */ /* 0x044fe20000001818 */
[----:B------:R-:W-:Y:S11]  /*ce170*/  IMAD.MOV.U32 R29, RZ, RZ, R5 ;  /* 0x000000ffff1d7224 */ /* 0x000ff600078e0005 */
[----:B------:R-:W-:Y:S11]  /*ce180*/  @!UPT UIADD3 URZ, URZ, URZ, URZ ;  /* 0x0000003f3f3ff290 */ /* 0x000ff6000fffe03f */
[----:B------:R-:W-:Y:S01]  /*ce190*/  STL.64 [R1+0x790], R24 ;  /* 0x0007901801007387 */ /* 0x000fe20000100a00 */
[----:B------:R0:W-:Y:S02]  /*ce1a0*/  STL.64 [R1+0x798], R26 ;  /* 0x0007981a01007387 */ /* 0x0001e40000100a00 */
[----:B-1----:R-:W3:Y:S02]  /*ce1b0*/  LDL.LU.64 R6, [R1+0x56f8] ;  /* 0x0056f80001067983 */ /* 0x002ee40000300a00 */
[----:B0-----:R-:W-:Y:S02]  /*ce1c0*/  IMAD.MOV.U32 R26, RZ, RZ, R4 ;  /* 0x000000ffff1a7224 */ /* 0x001fe400078e0004 */
[----:B------:R-:W3:Y:S02]  /*ce1d0*/  LDL.LU.64 R4, [R1+0x56f0] ;  /* 0x0056f00001047983 */ /* 0x000ee40000300a00 */
[C---:B---3--:R-:W-:Y:S11]  /*ce1e0*/  HMMA.16816.F32 R4, R8.reuse, R20, R4 ;  /* 0x000000140804723c */ /* 0x048ff60000001804 */
[----:B------:R-:W-:Y:S11]  /*ce1f0*/  @!UPT UIADD3 URZ, URZ, URZ, URZ ;  /* 0x0000003f3f3ff290 */ /* 0x000ff6000fffe03f */
[----:B------:R-:W-:Y:S01]  /*ce200*/  @!UPT UIADD3 URZ, URZ, URZ, URZ ;  /* 0x0000003f3f3ff290 */ /* 0x000fe2000fffe03f */
        /* <DEDUP_REMOVED lines=8> */
[----:B------:R-:W-:Y:S02]  /*ce290*/  STL.64 [R1+0x778], R10 ;  /* 0x0007780a01007387 */ /* 0x000fe40000100a00 */
[----:B------:R-:W2:Y:S02]  /*ce2a0*/  LDL.LU R16, [R1+0xe40] ;  /* 0x000e400001107983 */ /* 0x000ea40000300800 */
[----:B------:R-:W2:Y:S01]  /*ce2b0*/  LDL.LU R17, [R1+0xe44] ;  /* 0x000e440001117983 */ /* 0x000ea20000300800 */
[----:B------:R-:W2:Y:S01]  /*ce2c0*/  LDL.LU R18, [R1+0xe48] ;  /* 0x000e480001127983 */ /* 0x000ea20000300800 */
[----:B------:R-:W2:Y:S02]  /*ce2d0*/  LDL.LU R19, [R1+0xe4c] ;  /* 0x000e4c0001137983 */ /* 0x000ea40000300800 */
[----:B------:R-:W-:Y:S02]  /*ce2e0*/  STL [R1+0x56e0], R15 ;  /* 0x0056e00f01007387 */ /* 0x000fe40000100800 */
[----:B----4-:R0:W-:Y:S01]  /*ce2f0*/  STL.64 [R1+0x56d8], R12 ;  /* 0x0056d80c01007387 */ /* 0x0101e20000100a00 */
[----:B------:R-:W3:Y:S04]  /*ce300*/  LDL.64 R4, [R1] ;  /* 0x0000000001047983 */ /* 0x000ee80000100a00 */
[----:B0-----:R-:W2:Y:S04]  /*ce310*/  LDL.64 R12, [R1+0x20] ;  /* 0x00002000010c7983 */ /* 0x001ea80000100a00 */
[----:B---3--:R0:W-:Y:S01]  /*ce320*/  STL.64 [R1+0x56c8], R4 ;  /* 0x0056c80401007387 */ /* 0x0081e20000100a00 */
[----:B------:R-:W3:Y:S02]  /*ce330*/  LDL.LU R8, [R1+0xed0] ;  /* 0x000ed00001087983 */ /* 0x000ee40000300800 */
[----:B------:R-:W3:Y:S02]  /*ce340*/  LDL.LU R9, [R1+0xed4] ;  /* 0x000ed40001097983 */ /* 0x000ee40000300800 */
[----:B------:R-:W4:Y:S01]  /*ce350*/  LDL.LU R10, [R1+0xed8] ;  /* 0x000ed800010a7983 */ /* 0x000f220000300800 */
[----:B------:R-:W4:Y:S01]  /*ce360*/  LDL.LU R11, [R1+0xedc] ;  /* 0x000edc00010b7983 */ /* 0x000f220000300800 */
[----:B------:R-:W-:-:S02]  /*ce370*/  IMAD.MOV.U32 R25, RZ, RZ, R20 ;  /* 0x000000ffff197224 */ /* 0x000fc400078e0014 */
[----:B------:R-:W-:Y:S02]  /*ce380*/  IMAD.MOV.U32 R27, RZ, RZ, R21 ;  /* 0x000000ffff1b7224 */ /* 0x000fe400078e0015 */
[----:B------:R-:W2:Y:S01]  /*ce390*/  LDL.LU R20, [R1+0xe80] ;  /* 0x000e800001147983 */ /* 0x000ea20000300800 */
[----:B------:R-:W2:Y:S01]  /*ce3a0*/  LDL.LU R21, [R1+0xe84] ;  /* 0x000e840001157983 */ /* 0x000ea20000300800 */
[----:B------:R-:W2:Y:S02]  /*ce3b0*/  LDL.LU R22, [R1+0xe88] ;  /* 0x000e880001167983 */ /* 0x000ea40000300800 */
[----:B------:R-:W2:Y:S01]  /*ce3c0*/  LDL.LU R23, [R1+0xe8c] ;  /* 0x000e8c0001177983 */ /* 0x000ea20000300800 */
[----:B0-----:R-:W2:Y:S04]  /*ce3d0*/  LDL.64 R4, [R1+0x10] ;  /* 0x0000100001047983 */ /* 0x001ea80000100a00 */
        /* <DEDUP_REMOVED lines=20> */
[----:B0-----:R-:W2:Y:S01]  /*ce520*/  LDL.LU.64 R24, [R1+0x370] ;  /* 0x0003700001187983 */ /* 0x001ea20000300a00 */
[----:B------:R-:W2:Y:S02]  /*ce530*/  LDL.LU.64 R26, [R1+0x378] ;  /* 0x00037800011a7983 */ /* 0x000ea40000300a00 */
[C---:B--2---:R-:W-:Y:S11]  /*ce540*/  HMMA.16816.F32 R16, R24.reuse, R12, R16 ;  /* 0x0000000c1810723c */ /* 0x044ff60000001810 */
[----:B------:R-:W-:Y:S11]  /*ce550*/  @!UPT UIADD3 URZ, URZ, URZ, URZ ;  /* 0x0000003f3f3ff290 */ /* 0x000ff6000fffe03f */
[----:B------:R-:W-:Y:S01]  /*ce560*/  @!UPT UIADD3 URZ, URZ, URZ, URZ ;  /* 0x0000003f3f3ff290 */ /* 0x000fe2000fffe03f */
[----:B------:R-:W-:Y:S01]  /*ce570*/  STL.64 [R1+0x760], R16 ;  /* 0x0007601001007387 */ /* 0x000fe20000100a00 */
[----:B------:R0:W-:Y:S03]  /*ce580*/  STL.64 [R1+0x768], R18 ;  /* 0x0007681201007387 */ /* 0x0001e60000100a00 */
[----:B0-----:R-:W2:Y:S01]  /*ce590*/  LDL.LU R19, [R1+0x56e4] ;  /* 0x0056e40001137983 */ /* 0x001ea20000300800 */
[----:B------:R-:W-:Y:S01]  /*ce5a0*/  HMMA.16816.F32 R20, R24, R4, R20 ;  /* 0x000000041814723c */ /* 0x000fe20000001814 */
[----:B------:R-:W-:Y:S02]  /*ce5b0*/  IMAD.MOV.U32 R18, RZ, RZ, R12 ;  /* 0x000000ffff127224 */ /* 0x000fe400078e000c */
[----:B------:R-:W-:Y:S01]  /*ce5c0*/  IMAD.MOV.U32 R14, RZ, RZ, R13 ;  /* 0x000000ffff0e7224 */ /* 0x000fe200078e000d */
[----:B------:R-:W4:Y:S01]  /*ce5d0*/  LDL.LU R15, [R1+0x56e0] ;  /* 0x0056e000010f7983 */ /* 0x000f220000300800 */
[----:B------:R-:W3:Y:S02]  /*ce5e0*/  LDL.LU.64 R12, [R1+0x56d8] ;  /* 0x0056d800010c7983 */ /* 0x000ee40000300a00 */
[----:B------:R-:W-:Y:S01]  /*ce5f0*/  IMAD.MOV.U32 R3, RZ, RZ, R5 ;  /* 0x000000ffff037224 */ /* 0x000fe200078e0005 */
[----:B--2---:R0:W-:Y:S01]  /*ce600*/  STL.64 [R1+0x5690], R18 ;  /* 0x0056901201007387 */ /* 0x0041e20000100a00 */
[----:B------:R-:W2:Y:S02]  /*ce610*/  LDL.LU R16, [R1+0xf00] ;  /* 0x000f000001107983 */ /* 0x000ea40000300800 */
[----:B------:R-:W2:Y:S01]  /*ce620*/  LDL.LU R17, [R1+0xf04] ;  /* 0x000f040001117983 */ /* 0x000ea20000300800 */
[----:B0-----:R-:W2:Y:S01]  /*ce630*/  LDL.LU R18, [R1+0xf08] ;  /* 0x000f080001127983 */ /* 0x001ea20000300800 */
[----:B------:R-:W2:Y:S10]  /*ce640*/  LDL.LU R19, [R1+0xf0c] ;  /* 0x000f0c0001137983 */ /* 0x000eb40000300800 */
[----:B------:R-:W-:Y:S02]  /*ce650*/  STL.64 [R1+0x750], R20 ;  /* 0x0007501401007387 */ /* 0x000fe40000100a00 */
[----:B------:R0:W-:Y:S02]  /*ce660*/  STL.64 [R1+0x758], R22 ;  /* 0x0007581601007387 */ /* 0x0001e40000100a00 */
[----:B0-----:R-:W2:Y:S01]  /*ce670*/  LDL.LU R23, [R1+0x56d0] ;  /* 0x0056d00001177983 */ /* 0x001ea20000300800 */
[----:B------:R-:W-:-:S02]  /*ce680*/  IMAD.MOV.U32 R22, RZ, RZ, R4 ;  /* 0x000000ffff167224 */ /* 0x000fc400078e0004 */
[----:B------:R-:W3:Y:S02]  /*ce690*/  LDL.LU.64 R4, [R1+0x56c8] ;  /* 0x0056c80001047983 */ /* 0x000ee40000300a00 */
        /* <DEDUP_REMOVED lines=19> */
[----:B------:R-:W-:-:S02]  /*ce7d0*/  IMAD.MOV.U32 R20, RZ, RZ, R26 ;  /* 0x000000ffff147224 */ /* 0x000fc400078e001a */
        /* <DEDUP_REMOVED lines=14> */
[----:B------:R-:W2:Y:S01]  /*ce8c0*/  LDL.LU.64 R24, [R1+0x5680] ;  /* 0x0056800001187983 */ /* 0x000ea20000300a00 */
[----:B------:R-:W-:Y:S01]  /*ce8d0*/  STL.64 [R1+0x5540], R10 ;  /* 0x0055400a01007387 */ /* 0x000fe20000100a00 */
[----:B------:R0:W-:Y:S03]  /*ce8e0*/  STL.64 [R1+0x5538], R8 ;  /* 0x0055380801007387 */ /* 0x0001e60000100a00 */
[----:B0-----:R-:W2:Y:S01]  /*ce8f0*/  LDL.LU.64 R8, [R1+0x210] ;  /* 0x0002100001087983 */ /* 0x001ea20000300a00 */
[----:B------:R-:W2:Y:S03]  /*ce900*/  LDL.LU.64 R10, [R1+0x218] ;  /* 0x00021800010a7983 */ /* 0x000ea60000300a00 */
[----:B--2---:R0:W-:Y:S01]  /*ce910*/  STL.64 [R1+0x5618], R10 ;  /* 0x0056180a01007387 */ /* 0x0041e20000100a00 */
[----:B------:R1:W-:Y:S02]  /*ce920*/  STL.64 [R1+0x5610], R8 ;  /* 0x0056100801007387 */ /* 0x0003e40000100a00 */
[----:B0-----:R-:W-:-:S02]  /*ce930*/  IMAD.MOV.U32 R10, RZ, RZ, R20 ;  /* 0x000000ffff0a7224 */ /* 0x001fc400078e0014 */
[----:B-1----:R-:W-:Y:S02]  /*ce940*/  IMAD.MOV.U32 R8, RZ, RZ, R16 ;  /* 0x000000ffff087224 */ /* 0x002fe400078e0010 */
[----:B------:R-:W-:Y:S02]  /*ce950*/  IMAD.MOV.U32 R9, RZ, RZ, R17 ;  /* 0x000000ffff097224 */ /* 0x000fe400078e0011 */
[----:B------:R-:W-:Y:S01]  /*ce960*/  IMAD.MOV.U32 R11, RZ, RZ, R21 ;  /* 0x000000ffff0b7224 */ /* 0x000fe200078e0015 */
[----:B------:R-:W2:Y:S01]  /*ce970*/  LDL.LU R16, [R1+0x567c] ;  /* 0x00567c0001107983 */ /* 0x000ea20000300800 */
[----:B------:R-:W2:Y:S02]  /*ce980*/  LDL.LU R17, [R1+0x5678] ;  /* 0x0056780001117983 */ /* 0x000ea40000300800 */
[----:B------:R-:W2:Y:S02]  /*ce990*/  LDL.LU R20, [R1+0x5674] ;  /* 0x0056740001147983 */ /* 0x000ea40000300800 */
[----:B------:R-:W2:Y:S01]  /*ce9a0*/  LDL.LU R21, [R1+0x5670] ;  /* 0x0056700001157983 */ /* 0x000ea20000300800 */
[C---:B------:R-:W-:Y:S11]  /*ce9b0*/  HMMA.16816.F32 R24, R8.reuse, R12, R24 ;  /* 0x0000000c0818723c */ /* 0x040ff60000001818 */
[----:B------:R-:W-:Y:S11]  /*ce9c0*/  @!UPT UIADD3 URZ, URZ, URZ, URZ ;  /* 0x0000003f3f3ff290 */ /* 0x000ff6000fffe03f */
[----:B------:R-:W-:Y:S01]  /*ce9d0*/  @!UPT UIADD3 URZ, URZ, URZ, URZ ;  /* 0x0000003f3f3ff290 */ /* 0x000fe2000fffe03f */
[----:B------:R-:W-:Y:S01]  /*ce9e0*/  STL.64 [R1+0x710], R24 ;  /* 0x0007101801007387 */ /* 0x000fe20000100a00 */
[----:B------:R0:W-:Y:S03]  /*ce9f0*/  STL.64 [R1+0x718], R26 ;  /* 0x0007181a01007387 */ /* 0x0001e60000100a00 */
[----:B0-----:R-:W3:Y:S01]  /*cea00*/  LDL.LU.64 R26, [R1+0x5668] ;  /* 0x00566800011a7983 */ /* 0x001ee20000300a00 */
[----:B------:R-:W3:Y:S02]  /*cea10*/  LDL.LU.64 R24, [R1+0x5660] ;  /* 0x0056600001187983 */ /* 0x000ee40000300a00 */
[----:B------:R-:W-:Y:S01]  /*cea20*/  STL.64 [R1+0x5530], R12 ;  /* 0x0055300c01007387 */ /* 0x000fe20000100a00 */
[C---:B--2---:R-:W-:Y:S08]  /*cea30*/  HMMA.16816.F32 R4, R8.reuse, R20, R4 ;  /* 0x000000140804723c */ /* 0x044ff00000001804 */
[----:B---3--:R-:W-:Y:S11]  /*cea40*/  HMMA.16816.F32 R24, R8, R16, R24 ;  /* 0x000000100818723c */ /* 0x008ff60000001818 */
[----:B------:R-:W-:Y:S11]  /*cea50*/  @!UPT UIADD3 URZ, URZ, URZ, URZ ;  /* 0x0000003f3f3ff290 */ /* 0x000ff6000fffe03f */
[----:B------:R-:W-:Y:S01]  /*cea60*/  @!UPT UIADD3 URZ, URZ, URZ, URZ ;  /* 0x0000003f3f3ff290 */ /* 0x000fe2000fffe03f */
[----:B------:R-:W-:Y:S01]  /*cea70*/  STL.64 [R1+0x700], R24 ;  /* 0x0007001801007387 */ /* 0x000fe20000100a00 */
[----:B------:R0:W-:Y:S03]  /*cea80*/  STL.64 [R1+0x708], R26 ;  /* 0x0007081a01007387 */ /* 0x0001e60000100a00 */
[----:B0-----:R-:W2:Y:S01]  /*cea90*/  LDL.LU.64 R26, [R1+0x5658] ;  /* 0x00565800011a7983 */ /* 0x001ea20000300a00 */
[----:B------:R-:W3:Y:S02]  /*ceaa0*/  LDL.LU.64 R24, [R1+0x5650] ;  /* 0x0056500001187983 */ /* 0x000ee40000300a00 */
[----:B------:R-:W-:Y:S02]  /*ceab0*/  STL.64 [R1+0x5528], R16 ;  /* 0x0055281001007387 */ /* 0x000fe40000100a00 */
[----:B------:R0:W-:Y:S01]  /*ceac0*/  STL.64 [R1+0x6f0], R4 ;  /* 0x0006f00401007387 */ /* 0x0001e20000100a00 */
[----:B------:R-:W-:Y:S01]  /*cead0*/  STL.64 [R1+0x6f8], R6 ;  /* 0x0006f80601007387 */ /* 0x000fe20000100a00 */
[----:B0-----:R-:W-:-:S02]  /*ceae0*/  IMAD.MOV.U32 R4, RZ, RZ, R22 ;  /* 0x000000ffff047224 */ /* 0x001fc400078e0016 */
[----:B------:R-:W-:Y:S01]  /*ceaf0*/  IMAD.MOV.U32 R5, RZ, RZ, R3 ;  /* 0x000000ffff057224 */ /* 0x000fe200078e0003 */
[----:B------:R-:W2:Y:S01]  /*ceb00*/  LDL.LU R22, [R1+0x5648] ;  /* 0x0056480001167983 */ /* 0x000ea20000300800 */
[----:B------:R-:W-:Y:S02]  /*ceb10*/  IMAD.MOV.U32 R16, RZ, RZ, R18 ;  /* 0x000000ffff107224 */ /* 0x000fe400078e0012 */
[----:B------:R-:W-:Y:S02]  /*ceb20*/  IMAD.MOV.U32 R17, RZ, RZ, R14 ;  /* 0x000000ffff117224 */ /* 0x000fe400078e000e */
[----:B------:R-:W2:Y:S01]  /*ceb30*/  LDL.LU R3, [R1+0x5644] ;  /* 0x0056440001037983 */ /* 0x000ea20000300800 */
[----:B------:R0:W-:Y:S01]  /*ceb40*/  STL.64 [R1+0x5570], R4 ;  /* 0x0055700401007387 */ /* 0x0001e20000100a00 */
[----:B------:R-:W2:Y:S02]  /*ceb50*/  LDL.LU R18, [R1+0x5640] ;  /* 0x0056400001127983 */ /* 0x000ea40000300800 */
[----:B------:R-:W2:Y:S02]  /*ceb60*/  LDL.LU R14, [R1+0x563c] ;  /* 0x00563c00010e7983 */ /* 0x000ea40000300800 */
[----:B------:R4:W-:Y:S01]  /*ceb70*/  STL.64 [R1+0x5578], R16 ;  /* 0x0055781001007387 */ /* 0x0009e20000100a00 */
[----:B0-----:R-:W2:Y:S01]  /*ceb80*/  LDL.LU R4, [R1+0x10d0] ;  /* 0x0010d00001047983 */ /* 0x001ea20000300800 */
[----:B------:R-:W2:Y:S02]  /*ceb90*/  LDL.LU R5, [R1+0x10d4] ;  /* 0x0010d40001057983 */ /* 0x000ea40000300800 */
[----:B------:R-:W2:Y:S02]  /*ceba0*/  LDL.LU R6, [R1+0x10d8] ;  /* 0x0010d80001067983 */ /* 0x000ea40000300800 */
[----:B------:R-:W2:Y:S02]  /*cebb0*/  LDL.LU R7, [R1+0x10dc] ;  /* 0x0010dc0001077983 */ /* 0x000ea40000300800 */
[----:B----4-:R-:W-:-:S02]  /*cebc0*/  IMAD.MOV.U32 R16, RZ, RZ, R15 ;  /* 0x000000ffff107224 */ /* 0x010fc400078e000f */
[----:B---3--:R-:W-:Y:S01]  /*cebd0*/  IMAD.MOV.U32 R17, RZ, RZ, R24 ;  /* 0x000000ffff117224 */ /* 0x008fe200078e0018 */
[----:B--2---:R-:W-:Y:S01]  /*cebe0*/  STL.64 [R1+0x5588], R6 ;  /* 0x0055880601007387 */ /* 0x004fe20000100a00 */
[----:B------:R0:W-:Y:S02]  /*cebf0*/  STL.64 [R1+0x5580], R4 ;  /* 0x0055800401007387 */ /* 0x0001e40000100a00 */
[----:B------:R-:W2:Y:S02]  /*cec00*/  LDL.LU R15, [R1+0x5638] ;  /* 0x00563800010f7983 */ /* 0x000ea40000300800 */
[----:B------:R-:W3:Y:S01]  /*cec10*/  LDL.LU R24, [R1+0x5634] ;  /* 0x0056340001187983 */ /* 0x000ee20000300800 */
        /* <DEDUP_REMOVED lines=8> */
[----:B----4-:R-:W-:Y:S02]  /*ceca0*/  STL.64 [R1+0x5598], R4 ;  /* 0x0055980401007387 */ /* 0x010fe40000100a00 */
[----:B------:R-:W3:Y:S02]  /*cecb0*/  LDL.LU R25, [R1+0x5630] ;  /* 0x0056300001197983 */ /* 0x000ee40000300800 */
[----:B------:R-:W2:Y:S01]  /*cecc0*/  LDL.LU R27, [R1+0x562c] ;  /* 0x00562c00011b7983 */ /* 0x000ea20000300800 */
[----:B------:R0:W-:Y:S02]  /*cecd0*/  STL.64 [R1+0x55a8], R16 ;  /* 0x0055a81001007387 */ /* 0x0001e40000100a00 */
[----:B0-----:R-:W-:Y:S02]  /*cece0*/  IMAD.MOV.U32 R16, RZ, RZ, R26 ;  /* 0x000000ffff107224 */ /* 0x001fe400078e001a */
[----:B------:R-:W-:Y:S01]  /*cecf0*/  IMAD.MOV.U32 R17, RZ, RZ, R29 ;  /* 0x000000ffff117224 */ /* 0x000fe200078e001d */
[----:B------:R-:W2:Y:S04]  /*ced00*/  LDL.LU R26, [R1+0x5628] ;  /* 0x00562800011a7983 */ /* 0x000ea80000300800 */
[----:B------:R0:W-:Y:S01]  /*ced10*/  STL.64 [R1+0x55c0], R16 ;  /* 0x0055c01001007387 */ /* 0x0001e20000100a00 */
[----:B------:R-:W4:Y:S02]  /*ced20*/  LDL.LU R4, [R1+0x1070] ;  /* 0x0010700001047983 */ /* 0x000f240000300800 */
[----:B------:R-:W4:Y:S02]  /*ced30*/  LDL.LU R5, [R1+0x1074] ;  /* 0x0010740001057983 */ /* 0x000f240000300800 */
[----:B------:R-:W2:Y:S01]  /*ced40*/  LDL.LU R6, [R1+0x1078] ;  /* 0x0010780001067983 */ /* 0x000ea20000300800 */
[----:B------:R-:W2:Y:S01]  /*ced50*/  LDL.LU R7, [R1+0x107c] ;  /* 0x00107c0001077983 */ /* 0x000ea20000300800 */
[----:B0-----:R-:W-:-:S02]  /*ced60*/  IMAD.MOV.U32 R16, RZ, RZ, R28 ;  /* 0x000000ffff107224 */ /* 0x001fc400078e001c */
[----:B------:R-:W-:-:S05]  /*ced70*/  IMAD.MOV.U32 R17, RZ, RZ, R23 ;  /* 0x000000ffff117224 */ /* 0x000fca00078e0017 */
[----:B------:R-:W-:Y:S04]  /*ced80*/  STL.64 [R1+0x55d8], R16 ;  /* 0x0055d81001007387 */ /* 0x000fe80000100a00 */
[----:B--2---:R-:W-:Y:S01]  /*ced90*/  STL.64 [R1+0x55b8], R6 ;  /* 0x0055b80601007387 */ /* 0x004fe20000100a00 */
[----:B----4-:R0:W-:Y:S03]  /*ceda0*/  STL.64 [R1+0x55b0], R4 ;  /* 0x0055b00401007387 */ /* 0x0101e60000100a00 */
[----:B0-----:R-:W2:Y:S01]  /*cedb0*/  LDL.LU R4, [R1+0x1040] ;  /* 0x0010400001047983 */ /* 0x001ea20000300800 */
[----:B------:R-:W2:Y:S02]  /*cedc0*/  LDL.LU R5, [R1+0x1044] ;  /* 0x0010440001057983 */ /* 0x000ea40000300800 */
[----:B------:R-:W4:Y:S02]  /*cedd0*/  LDL.LU R6, [R1+0x1048] ;  /* 0x0010480001067983 */ /* 0x000f240000300800 */
[----:B------:R-:W4:Y:S02]  /*cede0*/  LDL.LU R7, [R1+0x104c] ;  /* 0x00104c0001077983 */ /* 0x000f240000300800 */
[----:B------:R-:W-:-:S02]  /*cedf0*/  IMAD.MOV.U32 R12, RZ, RZ, R15 ;  /* 0x000000ffff0c7224 */ /* 0x000fc400078e000f */
[----:B------:R-:W-:Y:S02]  /*cee00*/  IMAD.MOV.U32 R13, RZ, RZ, R14 ;  /* 0x000000ffff0d7224 */ /* 0x000fe400078e000e */
[----:B------:R-:W-:Y:S02]  /*cee10*/  IMAD.MOV.U32 R16, RZ, RZ, R22 ;  /* 0x000000ffff107224 */ /* 0x000fe400078e0016 */
[----:B------:R-:W-:Y:S01]  /*cee20*/  IMAD.MOV.U32 R17, RZ, RZ, R19 ;  /* 0x000000ffff117224 */ /* 0x000fe200078e0013 */
[----:B------:R0:W-:Y:S04]  /*cee30*/  STL.64 [R1+0x5620], R12 ;  /* 0x0056200c01007387 */ /* 0x0001e80000100a00 */
[----:B0-----:R-:W3:Y:S01]  /*cee40*/  LDL.LU R12, [R1+0x380] ;  /* 0x00038000010c7983 */ /* 0x001ee20000300800 */
[----:B------:R-:W3:Y:S02]  /*cee50*/  LDL.LU R13, [R1+0x384] ;  /* 0x00038400010d7983 */ /* 0x000ee40000300800 */
[----:B------:R-:W3:Y:S02]  /*cee60*/  LDL.LU R14, [R1+0x388] ;  /* 0x00038800010e7983 */ /* 0x000ee40000300800 */
[----:B------:R-:W3:Y:S01]  /*cee70*/  LDL.LU R15, [R1+0x38c] ;  /* 0x00038c00010f7983 */ /* 0x000ee20000300800 */
[----:B------:R-:W-:Y:S04]  /*cee80*/  STL.64 [R1+0x55f0], R16 ;  /* 0x0055f01001007387 */ /* 0x000fe80000100a00 */
[----:B----4-:R-:W-:Y:S01]  /*cee90*/  STL.64 [R1+0x55d0], R6 ;  /* 0x0055d00601007387 */ /* 0x010fe20000100a00 */
[----:B--2---:R0:W-:Y:S03]  /*ceea0*/  STL.64 [R1+0x55c8], R4 ;  /* 0x0055c80401007387 */ /* 0x0041e60000100a00 */
[----:B0-----:R-:W2:Y:S01]  /*ceeb0*/  LDL.LU R4, [R1+0x1010] ;  /* 0x0010100001047983 */ /* 0x001ea20000300800 */
[----:B------:R-:W2:Y:S02]  /*ceec0*/  LDL.LU R5, [R1+0x1014] ;  /* 0x0010140001057983 */ /* 0x000ea40000300800 */
[----:B------:R-:W4:Y:S02]  /*ceed0*/  LDL.LU R6, [R1+0x1018] ;  /* 0x0010180001067983 */ /* 0x000f240000300800 */
[----:B------:R-:W4:Y:S02]  /*ceee0*/  LDL.LU R7, [R1+0x101c] ;  /* 0x00101c0001077983 */ /* 0x000f240000300800 */
[----:B------:R-:W-:-:S02]  /*ceef0*/  IMAD.MOV.U32 R16, RZ, RZ, R18 ;  /* 0x000000ffff107224 */ /* 0x000fc400078e0012 */
[----:B------:R-:W-:-:S05]  /*cef00*/  IMAD.MOV.U32 R17, RZ, RZ, R3 ;  /* 0x000000ffff117224 */ /* 0x000fca00078e0003 */
[----:B------:R0:W-:Y:S04]  /*cef10*/  STL.64 [R1+0x5608], R16 ;  /* 0x0056081001007387 */ /* 0x0001e80000100a00 */
[----:B0-----:R-:W3:Y:S01]  /*cef20*/  LDL.LU R16, [R1+0xf90] ;  /* 0x000f900001107983 */ /* 0x001ee20000300800 */
[----:B------:R-:W3:Y:S02]  /*cef30*/  LDL.LU R17, [R1+0xf94] ;  /* 0x000f940001117983 */ /* 0x000ee40000300800 */
[----:B------:R-:W3:Y:S02]  /*cef40*/  LDL.LU R18, [R1+0xf98] ;  /* 0x000f980001127983 */ /* 0x000ee40000300800 */
[----:B------:R-:W3:Y:S01]  /*cef50*/  LDL.LU R19, [R1+0xf9c] ;  /* 0x000f9c0001137983 */ /* 0x000ee20000300800 */
        /* <DEDUP_REMOVED lines=13> */
[----:B------:R0:W-:Y:S02]  /*cf030*/  STL.64 [R1+0x5520], R20 ;  /* 0x0055201401007387 */ /* 0x0001e40000100a00 */
[----:B0-----:R-:W-:-:S02]  /*cf040*/  IMAD.MOV.U32 R20, RZ, RZ, R2 ;  /* 0x000000ffff147224 */ /* 0x001fc400078e0002 */
[----:B------:R-:W-:-:S05]  /*cf050*/  IMAD.MOV.U32 R21, RZ, RZ, R0 ;  /* 0x000000ffff157224 */ /* 0x000fca00078e0000 */
[----:B------:R0:W-:Y:S04]  /*cf060*/  STL.64 [R1+0x5568], R20 ;  /* 0x0055681401007387 */ /* 0x0001e80000100a00 */
[----:B0-----:R-:W3:Y:S01]  /*cf070*/  LDL.LU R20, [R1+0x1100] ;  /* 0x0011000001147983 */ /* 0x001ee20000300800 */
[----:B------:R-:W3:Y:S02]  /*cf080*/  LDL.LU R21, [R1+0x1104] ;  /* 0x0011040001157983 */ /* 0x000ee40000300800 */
[----:B------:R-:W3:Y:S02]  /*cf090*/  LDL.LU R22, [R1+0x1108] ;  /* 0x0011080001167983 */ /* 0x000ee40000300800 */
[----:B------:R-:W3:Y:S01]  /*cf0a0*/  LDL.LU R23, [R1+0x110c] ;  /* 0x00110c0001177983 */ /* 0x000ee20000300800 */
[----:B------:R-:W4:Y:S01]  /*cf0b0*/  LDL.LU.64 R12, [R1+0x5620] ;  /* 0x00562000010c7983 */ /* 0x000f220000300a00 */
[----:B------:R-:W-:Y:S02]  /*cf0c0*/  STL.64 [R1+0x6e0], R8 ;  /* 0x0006e00801007387 */ /* 0x000fe40000100a00 */
[----:B------:R0:W-:Y:S02]  /*cf0d0*/  STL.64 [R1+0x6e8], R10 ;  /* 0x0006e80a01007387 */ /* 0x0001e40000100a00 */
[----:B0-----:R-:W4:Y:S01]  /*cf0e0*/  LDL.LU.64 R10, [R1+0x5618] ;  /* 0x00561800010a7983 */ /* 0x001f220000300a00 */
[----:B------:R-:W4:Y:S02]  /*cf0f0*/  LDL.LU.64 R8, [R1+0x5610] ;  /* 0x0056100001087983 */ /* 0x000f240000300a00 */
[----:B------:R-:W-:Y:S02]  /*cf100*/  STL.64 [R1+0x5518], R26 ;  /* 0x0055181a01007387 */ /* 0x000fe40000100a00 */
[----:B------:R0:W-:Y:S02]  /*cf110*/  STL.64 [R1+0x5510], R24 ;  /* 0x0055101801007387 */ /* 0x0001e40000100a00 */
[----:B0-----:R-:W2:Y:S01]  /*cf120*/  LDL.LU R24, [R1+0x1110] ;  /* 0x0011100001187983 */ /* 0x001ea20000300800 */
[----:B------:R-:W2:Y:S02]  /*cf130*/  LDL.LU R25, [R1+0x1114] ;  /* 0x0011140001197983 */ /* 0x000ea40000300800 */
[----:B------:R-:W2:Y:S02]  /*cf140*/  LDL.LU R26, [R1+0x1118] ;  /* 0x00111800011a7983 */ /* 0x000ea40000300800 */
[----:B------:R-:W2:Y:S01]  /*cf150*/  LDL.LU R27, [R1+0x111c] ;  /* 0x00111c00011b7983 */ /* 0x000ea20000300800 */
        /* <DEDUP_REMOVED lines=59> */
[----:B------:R0:W-:Y:S01]  /*cf510*/  STL.64 [R1+0x640], R16 ;  /* 0x0006401001007387 */ /* 0x0001e20000100a00 */
[----:B------:R1:W-:Y:S03]  /*cf520*/  STL.64 [R1+0x648], R18 ;  /* 0x0006481201007387 */ /* 0x0003e60000100a00 */
[----:B0-----:R-:W4:Y:S01]  /*cf530*/  LDL.LU R16, [R1+0x1180] ;  /* 0x0011800001107983 */ /* 0x001f220000300800 */
[----:B------:R-:W4:Y:S02]  /*cf540*/  LDL.LU R17, [R1+0x1184] ;  /* 0x0011840001117983 */ /* 0x000f240000300800 */
[----:B-1----:R-:W4:Y:S02]  /*cf550*/  LDL.LU R18, [R1+0x1188] ;  /* 0x0011880001127983 */ /* 0x002f240000300800 */
[----:B------:R-:W4:Y:S01]  /*cf560*/  LDL.LU R19, [R1+0x118c] ;  /* 0x00118c0001137983 */ /* 0x000f220000300800 */
[----:B---3--:R-:W-:Y:S01]  /*cf570*/  HMMA.16816.F32 R4, R8, R4, R20 ;  /* 0x000000040804723c */ /* 0x008fe20000001814 */
[----:B------:R-:W3:Y:S11]  /*cf580*/  LDL.LU.64 R20, [R1+0x5568] ;  /* 0x0055680001147983 */ /* 0x000ef60000300a00 */
[----:B------:R-:W-:Y:S11]  /*cf590*/  @!UPT UIADD3 URZ, URZ, URZ, URZ ;  /* 0x0000003f3f3ff290 */ /* 0x000ff6000fffe03f */
[----:B------:R-:W-:Y:S01]  /*cf5a0*/  STL.64 [R1+0x630], R4 ;  /* 0x0006300401007387 */ /* 0x000fe20000100a00 */
[----:B------:R0:W-:Y:S03]  /*cf5b0*/  STL.64 [R1+0x638], R6 ;  /* 0x0006380601007387 */ /* 0x0001e60000100a00 */
[----:B0-----:R-:W2:Y:S01]  /*cf5c0*/  LDL.LU.64 R6, [R1+0x5560] ;  /* 0x0055600001067983 */ /* 0x001ea20000300a00 */
[----:B------:R-:W2:Y:S02]  /*cf5d0*/  LDL.LU.64 R4, [R1+0x5558] ;  /* 0x0055580001047983 */ /* 0x000ea40000300a00 */
[----:B------:R-:W-:Y:S02]  /*cf5e0*/  IMAD.MOV.U32 R2, RZ, RZ, R10 ;  /* 0x000000ffff027224 */ /* 0x000fe400078e000a */
[----:B------:R-:W-:Y:S02]  /*cf5f0*/  IMAD.MOV.U32 R0, RZ, RZ, R11 ;  /* 0x000000ffff007224 */ /* 0x000fe400078e000b */
[----:B------:R-:W-:-:S02]  /*cf600*/  IMAD.MOV.U32 R28, RZ, RZ, R8 ;  /* 0x000000ffff1c7224 */ /* 0x000fc400078e0008 */
[----:B------:R-:W-:Y:S01]  /*cf610*/  IMAD.MOV.U32 R3, RZ, RZ, R9 ;  /* 0x000000ffff037224 */ /* 0x000fe200078e0009 */
[C---:B---3--:R-:W-:Y:S01]  /*cf620*/  HMMA.16816.F32 R24, R8.reuse, R20, R24 ;  /* 0x000000140818723c */ /* 0x048fe20000001818 */
[----:B------:R-:W3:Y:S07]  /*cf630*/  LDL.LU R20, [R1+0x11a0] ;  /* 0x0011a00001147983 */ /* 0x000eee0000300800 */
[----:B--2---:R-:W-:Y:S11]  /*cf640*/  HMMA.16816.F32 R12, R8, R4, R12 ;  /* 0x00000004080c723c */ /* 0x004ff6000000180c */
[----:B------:R-:W-:Y:S04]  /*cf650*/  @!UPT UIADD3 URZ, URZ, URZ, URZ ;  /* 0x0000003f3f3ff290 */ /* 0x000fe8000fffe03f */
[----:B------:R0:W-:Y:S01]  /*cf660*/  STL.64 [R1+0x620], R24 ;  /* 0x0006201801007387 */ /* 0x0001e20000100a00 */
[----:B------:R1:W-:Y:S02]  /*cf670*/  STL.64 [R1+0x628], R26 ;  /* 0x0006281a01007387 */ /* 0x0003e40000100a00 */
[----:B------:R-:W3:Y:S02]  /*cf680*/  LDL.LU R21, [R1+0x11a4] ;  /* 0x0011a40001157983 */ /* 0x000ee40000300800 */
[----:B------:R-:W3:Y:S01]  /*cf690*/  LDL.LU R22, [R1+0x11a8] ;  /* 0x0011a80001167983 */ /* 0x000ee20000300800 */
[----:B------:R-:W3:Y:S04]  /*cf6a0*/  LDL.LU R23, [R1+0x11ac] ;  /* 0x0011ac0001177983 */ /* 0x000ee80000300800 */
[----:B0-----:R-:W2:Y:S01]  /*cf6b0*/  LDL.LU R24, [R1+0x11c0] ;  /* 0x0011c00001187983 */ /* 0x001ea20000300800 */
[----:B------:R-:W2:Y:S02]  /*cf6c0*/  LDL.LU R25, [R1+0x11c4] ;  /* 0x0011c40001197983 */ /* 0x000ea40000300800 */
[----:B-1----:R-:W2:Y:S02]  /*cf6d0*/  LDL.LU R26, [R1+0x11c8] ;  /* 0x0011c800011a7983 */ /* 0x002ea40000300800 */
[----:B------:R-:W2:Y:S01]  /*cf6e0*/  LDL.LU R27, [R1+0x11cc] ;  /* 0x0011cc00011b7983 */ /* 0x000ea20000300800 */
[----:B------:R-:W-:Y:S01]  /*cf6f0*/  STL.64 [R1+0x610], R12 ;  /* 0x0006100c01007387 */ /* 0x000fe20000100a00 */
[----:B------:R0:W-:Y:S03]  /*cf700*/  STL.64 [R1+0x618], R14 ;  /* 0x0006180e01007387 */ /* 0x0001e60000100a00 */
[----:B0-----:R-:W2:Y:S01]  /*cf710*/  LDL.LU.64 R14, [R1+0x5550] ;  /* 0x00555000010e7983 */ /* 0x001ea20000300a00 */
[----:B------:R-:W2:Y:S02]  /*cf720*/  LDL.LU.64 R12, [R1+0x5548] ;  /* 0x00554800010c7983 */ /* 0x000ea40000300a00 */
[----:B------:R-:W2:Y:S02]  /*cf730*/  LDL.LU.64 R10, [R1+0x5540] ;  /* 0x00554000010a7983 */ /* 0x000ea40000300a00 */
[----:B------:R-:W2:Y:S01]  /*cf740*/  LDL.LU.64 R8, [R1+0x5538] ;  /* 0x0055380001087983 */ /* 0x000ea20000300a00 */
[----:B------:R-:W-:Y:S01]  /*cf750*/  STL.64 [R1+0x5460], R6 ;  /* 0x0054600601007387 */ /* 0x000fe20000100a00 */
[----:B------:R0:W-:Y:S03]  /*cf760*/  STL.64 [R1+0x5458], R4 ;  /* 0x0054580401007387 */ /* 0x0001e60000100a00 */
[----:B0-----:R-:W2:Y:S01]  /*cf770*/  LDL.64 R4, [R1+0x70] ;  /* 0x0000700001047983 */ /* 0x001ea20000100a00 */
[----:B------:R-:W-:-:S02]  /*cf780*/  IMAD.MOV.U32 R6, RZ, RZ, R2 ;  /* 0x000000ffff067224 */ /* 0x000fc400078e0002 */
[----:B------:R-:W-:Y:S01]  /*cf790*/  IMAD.MOV.U32 R7, RZ, RZ, R0 ;  /* 0x000000ffff077224 */ /* 0x000fe200078e0000 */
[----:B--2---:R0:W-:Y:S02]  /*cf7a0*/  STL.64 [R1+0x54f8], R4 ;  /* 0x0054f80401007387 */ /* 0x0041e40000100a00 */
[----:B0-----:R-:W-:Y:S02]  /*cf7b0*/  IMAD.MOV.U32 R4, RZ, RZ, R28 ;  /* 0x000000ffff047224 */ /* 0x001fe400078e001c */
[----:B------:R-:W-:-:S07]  /*cf7c0*/  IMAD.MOV.U32 R5, RZ, RZ, R3 ;  /* 0x000000ffff057224 */ /* 0x000fce00078e0003 */
[C---:B------:R-:W-:Y:S11]  /*cf7d0*/  HMMA.16816.F32 R12, R4.reuse, R8, R12 ;  /* 0x00000008040c723c */ /* 0x040ff6000000180c */
[----:B------:R-:W-:Y:S11]  /*cf7e0*/  @!UPT UIADD3 URZ, URZ, URZ, URZ ;  /* 0x0000003f3f3ff290 */ /* 0x000ff6000fffe03f */
[----:B------:R-:W-:Y:S01]  /*cf7f0*/  @!UPT UIADD3 URZ, URZ, URZ, URZ ;  /* 0x0000003f3f3ff290 */ /* 0x000fe2000fffe03f */
[----:B------:R0:W-:Y:S01]  /*cf800*/  STL.64 [R1+0x5f0], R12 ;  /* 0x0005f00c01007387 */ /* 0x0001e20000100a00 */
[----:B------:R-:W-:Y:S03]  /*cf810*/  STL.64 [R1+0x5f8], R14 ;  /* 0x0005f80e01007387 */ /* 0x000fe60000100a00 */
[----:B0-----:R-:W4:Y:S01]  /*cf820*/  LDL.LU.64 R12, [R1+0x5530] ;  /* 0x00553000010c7983 */ /* 0x001f220000300a00 */
[----:B------:R0:W-:Y:S02]  /*cf830*/  STL.64 [R1+0x5450], R10 ;  /* 0x0054500a01007387 */ /* 0x0001e40000100a00 */
[----:B------:R1:W-:Y:S01]  /*cf840*/  STL.64 [R1+0x5448], R8 ;  /* 0x0054480801007387 */ /* 0x0003e20000100a00 */
[----:B0-----:R-:W2:Y:S04]  /*cf850*/  LDL.64 R10, [R1+0x5b8] ;  /* 0x0005b800010a7983 */ /* 0x001ea80000100a00 */
[----:B-1----:R-:W3:Y:S01]  /*cf860*/  LDL.64 R8, [R1+0x5b0] ;  /* 0x0005b00001087983 */ /* 0x002ee20000100a00 */
[C---:B----4-:R-:W-:Y:S03]  /*cf870*/  HMMA.16816.F32 R16, R4.reuse, R12, R16 ;  /* 0x0000000c0410723c */ /* 0x050fe60000001810 */
[----:B--2---:R-:W-:Y:S01]  /*cf880*/  STL.64 [R1+0x5508], R10 ;  /* 0x0055080a01007387 */ /* 0x004fe20000100a00 */
[----:B---3--:R0:W-:Y:S03]  /*cf890*/  STL.64 [R1+0x5500], R8 ;  /* 0x0055000801007387 */ /* 0x0081e60000100a00 */
[----:B0-----:R-:W2:Y:S01]  /*cf8a0*/  LDL.LU R8, [R1+0x220] ;  /* 0x0002200001087983 */ /* 0x001ea20000300800 */
[----:B------:R-:W2:Y:S02]  /*cf8b0*/  LDL.LU R9, [R1+0x224] ;  /* 0x0002240001097983 */ /* 0x000ea40000300800 */
[----:B------:R-:W2:Y:S02]  /*cf8c0*/  LDL.LU R10, [R1+0x228] ;  /* 0x00022800010a7983 */ /* 0x000ea40000300800 */
[----:B------:R-:W2:Y:S11]  /*cf8d0*/  LDL.LU R11, [R1+0x22c] ;  /* 0x00022c00010b7983 */ /* 0x000eb60000300800 */
        /* <DEDUP_REMOVED lines=12> */
[----:B------:R-:W-:Y:S03]  /*cf9a0*/  STL.64 [R1+0x5d8], R22 ;  /* 0x0005d81601007387 */ /* 0x000fe60000100a00 */
[----:B0-----:R-:W3:Y:S01]  /*cf9b0*/  LDL.LU.64 R20, [R1+0x5520] ;  /* 0x0055200001147983 */ /* 0x001ee20000300a00 */
[----:B------:R-:W-:Y:S02]  /*cf9c0*/  STL [R1+0x540c], R16 ;  /* 0x00540c1001007387 */ /* 0x000fe40000100800 */
[----:B------:R0:W-:Y:S02]  /*cf9d0*/  STL [R1+0x5408], R17 ;  /* 0x0054081101007387 */ /* 0x0001e40000100800 */
[----:B0-----:R-:W2:Y:S01]  /*cf9e0*/  LDL.64 R16, [R1+0x80] ;  /* 0x0000800001107983 */ /* 0x001ea20000100a00 */
[C---:B---3--:R-:W-:Y:S11]  /*cf9f0*/  HMMA.16816.F32 R24, R4.reuse, R20, R24 ;  /* 0x000000140418723c */ /* 0x048ff60000001818 */
[----:B------:R-:W-:Y:S11]  /*cfa00*/  @!UPT UIADD3 URZ, URZ, URZ, URZ ;  /* 0x0000003f3f3ff290 */ /* 0x000ff6000fffe03f */
[----:B------:R-:W-:Y:S01]  /*cfa10*/  @!UPT UIADD3 URZ, URZ, URZ, URZ ;  /* 0x0000003f3f3ff290 */ /* 0x000fe2000fffe03f */
[----:B------:R-:W-:Y:S01]  /*cfa20*/  STL.64 [R1+0x5c0], R24 ;  /* 0x0005c01801007387 */ /* 0x000fe20000100a00 */
[----:B------:R0:W-:Y:S03]  /*cfa30*/  STL.64 [R1+0x5c8], R26 ;  /* 0x0005c81a01007387 */ /* 0x0001e60000100a00 */
[----:B0-----:R-:W3:Y:S01]  /*cfa40*/  LDL.LU.64 R26, [R1+0x5518] ;  /* 0x00551800011a7983 */ /* 0x001ee20000300a00 */
[----:B------:R-:W2:Y:S02]  /*cfa50*/  LDL.LU.64 R24, [R1+0x5510] ;  /* 0x0055100001187983 */ /* 0x000ea40000300a00 */
[----:B------:R0:W-:Y:S02]  /*cfa60*/  STL.64 [R1+0x53f8], R20 ;  /* 0x0053f81401007387 */ /* 0x0001e40000100a00 */
[----:B0-----:R-:W3:Y:S01]  /*cfa70*/  LDL.64 R20, [R1+0x90] ;  /* 0x0000900001147983 */ /* 0x001ee20000100a00 */
[----:B--2---:R-:W-:Y:S03]  /*cfa80*/  HMMA.16816.F32 R4, R4, R24, R8 ;  /* 0x000000180404723c */ /* 0x004fe60000001808 */
[----:B------:R-:W2:Y:S01]  /*cfa90*/  LDL.LU.64 R10, [R1+0x5508] ;  /* 0x00550800010a7983 */ /* 0x000ea20000300a00 */
[----:B------:R-:W2:Y:S11]  /*cfaa0*/  LDL.LU.64 R8, [R1+0x5500] ;  /* 0x0055000001087983 */ /* 0x000eb60000300a00 */
[----:B------:R-:W-:Y:S08]  /*cfab0*/  @!UPT UIADD3 URZ, URZ, URZ, URZ ;  /* 0x0000003f3f3ff290 */ /* 0x000ff0000fffe03f */
[----:B------:R0:W-:Y:S01]  /*cfac0*/  STL.64 [R1+0x590], R4 ;  /* 0x0005900401007387 */ /* 0x0001e20000100a00 */
[----:B------:R-:W-:Y:S03]  /*cfad0*/  STL.64 [R1+0x598], R6 ;  /* 0x0005980601007387 */ /* 0x000fe60000100a00 */
[----:B0-----:R-:W2:Y:S01]  /*cfae0*/  LDL.LU.64 R4, [R1+0x54f8] ;  /* 0x0054f80001047983 */ /* 0x001ea20000300a00 */
[----:B---3--:R-:W-:Y:S02]  /*cfaf0*/  STL.64 [R1+0x53f0], R26 ;  /* 0x0053f01a01007387 */ /* 0x008fe40000100a00 */
[----:B------:R0:W-:Y:S02]  /*cfb00*/  STL.64 [R1+0x53e8], R24 ;  /* 0x0053e81801007387 */ /* 0x0001e40000100a00 */
[----:B0-----:R-:W2:Y:S01]  /*cfb10*/  LDL.LU R24, [R1+0x1200] ;  /* 0x0012000001187983 */ /* 0x001ea20000300800 */
[----:B------:R-:W2:Y:S02]  /*cfb20*/  LDL.LU R25, [R1+0x1204] ;  /* 0x0012040001197983 */ /* 0x000ea40000300800 */
[----:B------:R-:W2:Y:S02]  /*cfb30*/  LDL.LU R26, [R1+0x1208] ;  /* 0x00120800011a7983 */ /* 0x000ea40000300800 */
[----:B------:R-:W2:Y:S02]  /*cfb40*/  LDL.LU R27, [R1+0x120c] ;  /* 0x00120c00011b7983 */ /* 0x000ea40000300800 */
[----:B------:R-:W-:Y:S01]  /*cfb50*/  IMAD.MOV.U32 R23, RZ, RZ, R21 ;  /* 0x000000ffff177224 */ /* 0x000fe200078e0015 */
[----:B--2---:R-:W-:Y:S11]  /*cfb60*/  HMMA.16816.F32 R24, R8, R20, R24 ;  /* 0x000000140818723c */ /* 0x004ff60000001818 */
[----:B------:R-:W-:Y:S11]  /*cfb70*/  @!UPT UIADD3 URZ, URZ, URZ, URZ ;  /* 0x0000003f3f3ff290 */ /* 0x000ff6000fffe03f */
[----:B------:R-:W-:Y:S01]  /*cfb80*/  @!UPT UIADD3 URZ, URZ, URZ, URZ ;  /* 0x0000003f3f3ff290 */ /* 0x000fe2000fffe03f */
[----:B------:R0:W-:Y:S01]  /*cfb90*/  STL.64 [R1+0x580], R24 ;  /* 0x0005801801007387 */ /* 0x0001e20000100a00 */
[----:B------:R-:W-:Y:S02]  /*cfba0*/  STL.64 [R1+0x588], R26 ;  /* 0x0005881a01007387 */ /* 0x000fe40000100a00 */
[----:B------:R1:W-:Y:S02]  /*cfbb0*/  STL [R1+0x5414], R23 ;  /* 0x0054141701007387 */ /* 0x0003e40000100800 */
[----:B0-----:R-:W-:Y:S02]  /*cfbc0*/  IMAD.MOV.U32 R24, RZ, RZ, R20 ;  /* 0x000000ffff187224 */ /* 0x001fe400078e0014 */
[----:B------:R-:W2:Y:S01]  /*cfbd0*/  LDL.LU R20, [R1+0x1230] ;  /* 0x0012300001147983 */ /* 0x000ea20000300800 */
[----:B------:R-:W2:Y:S02]  /*cfbe0*/  LDL.LU R21, [R1+0x1234] ;  /* 0x0012340001157983 */ /* 0x000ea40000300800 */
[----:B------:R-:W2:Y:S02]  /*cfbf0*/  LDL.LU R22, [R1+0x1238] ;  /* 0x0012380001167983 */ /* 0x000ea40000300800 */
[----:B-1----:R-:W2:Y:S02]  /*cfc00*/  LDL.LU R23, [R1+0x123c] ;  /* 0x00123c0001177983 */ /* 0x002ea40000300800 */
[----:B------:R-:W-:-:S02]  /*cfc10*/  IMAD.MOV.U32 R26, RZ, RZ, R16 ;  /* 0x000000ffff1a7224 */ /* 0x000fc400078e0010 */
[----:B------:R-:W-:Y:S01]  /*cfc20*/  IMAD.MOV.U32 R25, RZ, RZ, R17 ;  /* 0x000000ffff197224 */ /* 0x000fe200078e0011 */
[----:B------:R-:W-:Y:S01]  /*cfc30*/  STL [R1+0x5410], R24 ;  /* 0x0054101801007387 */ /* 0x000fe20000100800 */
[----:B------:R-:W-:Y:S02]  /*cfc40*/  IMAD.MOV.U32 R27, RZ, RZ, R5 ;  /* 0x000000ffff1b7224 */ /* 0x000fe400078e0005 */
[----:B------:R-:W-:Y:S01]  /*cfc50*/  IMAD.MOV.U32 R28, RZ, RZ, R4 ;  /* 0x000000ffff1c7224 */ /* 0x000fe200078e0004 */
[C---:B--2---:R-:W-:Y:S08]  /*cfc60*/  HMMA.16816.F32 R20, R8.reuse, R16, R20 ;  /* 0x000000100814723c */ /* 0x044ff00000001814 */
[----:B----4-:R-:W-:Y:S11]  /*cfc70*/  HMMA.16816.F32 R16, R8, R4, R12 ;  /* 0x000000040810723c */ /* 0x010ff6000000180c */
[----:B------:R-:W-:Y:S04]  /*cfc80*/  @!UPT UIADD3 URZ, URZ, URZ, URZ ;  /* 0x0000003f3f3ff290 */ /* 0x000fe8000fffe03f */
[----:B------:R0:W-:Y:S01]  /*cfc90*/  STL.64 [R1+0x570], R20 ;  /* 0x0005701401007387 */ /* 0x0001e20000100a00 */
[----:B------:R-:W-:Y:S02]  /*cfca0*/  STL.64 [R1+0x578], R22 ;  /* 0x0005781601007387 */ /* 0x000fe40000100a00 */
[----:B------:R-:W-:Y:S02]  /*cfcb0*/  STL [R1+0x541c], R25 ;  /* 0x00541c1901007387 */ /* 0x000fe40000100800 */
[----:B------:R-:W-:Y:S03]  /*cfcc0*/  STL [R1+0x5418], R26 ;  /* 0x0054181a01007387 */ /* 0x000fe60000100800 */
[----:B------:R-:W-:Y:S01]  /*cfcd0*/  STL.64 [R1+0x560], R16 ;  /* 0x0005601001007387 */ /* 0x000fe20000100a00 */
[----:B------:R-:W-:Y:S02]  /*cfce0*/  STL.64 [R1+0x568], R18 ;  /* 0x0005681201007387 */ /* 0x000fe40000100a00 */
[----:B------:R-:W-:Y:S02]  /*cfcf0*/  STL [R1+0x54c8], R27 ;  /* 0x0054c81b01007387 */ /* 0x000fe40000100800 */
[----:B------:R-:W2:Y:S02]  /*cfd00*/  LDL.64 R4, [R1] ;  /* 0x0000000001047983 */ /* 0x000ea40000100a00 */
[----:B------:R-:W-:-:S02]  /*cfd10*/  IMAD.MOV.U32 R12, RZ, RZ, R8 ;  /* 0x000000ffff0c7224 */ /* 0x000fc400078e0008 */
[----:B------:R-:W-:Y:S02]  /*cfd20*/  IMAD.MOV.U32 R3, RZ, RZ, R9 ;  /* 0x000000ffff037224 */ /* 0x000fe400078e0009 */
[----:B------:R-:W-:Y:S02]  /*cfd30*/  IMAD.MOV.U32 R2, RZ, RZ, R10 ;  /* 0x000000ffff027224 */ /* 0x000fe400078e000a */
[----:B------:R-:W-:Y:S01]  /*cfd40*/  IMAD.MOV.U32 R0, RZ, RZ, R11 ;  /* 0x000000ffff007224 */ /* 0x000fe200078e000b */
[----:B--2---:R-:W-:Y:S01]  /*cfd50*/  STL.64 [R1+0x5478], R4 ;  /* 0x0054780401007387 */ /* 0x004fe20000100a00 */
[----:B------:R-:W2:Y:S02]  /*cfd60*/  LDL.LU R8, [R1+0x13b0] ;  /* 0x0013b00001087983 */ /* 0x000ea40000300800 */
[----:B------:R-:W2:Y:S02]  /*cfd70*/  LDL.LU R9, [R1+0x13b4] ;  /* 0x0013b40001097983 */ /* 0x000ea40000300800 */
[----:B------:R-:W3:Y:S01]  /*cfd80*/  LDL.LU R10, [R1+0x13b8] ;  /* 0x0013b800010a7983 */ /* 0x000ee20000300800 */
[----:B------:R-:W3:Y:S01]  /*cfd90*/  LDL.LU R11, [R1+0x13bc] ;  /* 0x0013bc00010b7983 */ /* 0x000ee20000300800 */
[----:B0-----:R-:W4:Y:S03]  /*cfda0*/  LDL.64 R20, [R1+0x20] ;  /* 0x0000200001147983 */ /* 0x001f260000100a00 */
[----:B----4-:R0:W-:Y:S04]  /*cfdb0*/  STL.64 [R1+0x5498], R20 ;  /* 0x0054981401007387 */ /* 0x0101e80000100a00 */
[----:B0-----:R-:W4:Y:S04]  /*cfdc0*/  LDL.64 R20, [R1+0x30] ;  /* 0x0000300001147983 */ /* 0x001f280000100a00 */
[----:B----4-:R-:W-:Y:S01]  /*cfdd0*/  STL.64 [R1+0x54c0], R20 ;  /* 0x0054c01401007387 */ /* 0x010fe20000100a00 */
[----:B------:R-:W4:Y:S03]  /*cfde0*/  LDL.64 R4, [R1+0x10] ;  /* 0x0000100001047983 */ /* 0x000f260000100a00 */
[----:B----4-:R0:W-:Y:S04]  /*cfdf0*/  STL.64 [R1+0x5490], R4 ;  /* 0x0054900401007387 */ /* 0x0101e80000100a00 */
        /* <DEDUP_REMOVED lines=9> */
[----:B------:R-:W4:Y:S02]  /*cfe90*/  LDL.LU R19, [R1+0x12bc] ;  /* 0x0012bc0001137983 */ /* 0x000f240000300800 */
[----:B0-----:R-:W-:-:S02]  /*cfea0*/  IMAD.MOV.U32 R4, RZ, RZ, R12 ;  /* 0x000000ffff047224 */ /* 0x001fc400078e000c */
[----:B------:R-:W3:Y:S01]  /*cfeb0*/  LDL.LU R12, [R1+0x1270] ;  /* 0x00127000010c7983 */ /* 0x000ee20000300800 */
[----:B------:R-:W3:Y:S02]  /*cfec0*/  LDL.LU R13, [R1+0x1274] ;  /* 0x00127400010d7983 */ /* 0x000ee40000300800 */
[----:B------:R-:W3:Y:S02]  /*cfed0*/  LDL.LU R14, [R1+0x1278] ;  /* 0x00127800010e7983 */ /* 0x000ee40000300800 */
[----:B------:R-:W3:Y:S01]  /*cfee0*/  LDL.LU R15, [R1+0x127c] ;  /* 0x00127c00010f7983 */ /* 0x000ee20000300800 */
[----:B----4-:R-:W-:Y:S01]  /*cfef0*/  STL.64 [R1+0x54e8], R18 ;  /* 0x0054e81201007387 */ /* 0x010fe20000100a00 */
[----:B--2---:R0:W-:Y:S03]  /*cff00*/  STL.64 [R1+0x54e0], R16 ;  /* 0x0054e01001007387 */ /* 0x0041e60000100a00 */
[----:B0-----:R-:W2:Y:S01]  /*cff10*/  LDL.64 R16, [R1+0x60] ;  /* 0x0000600001107983 */ /* 0x001ea20000100a00 */
[----:B------:R-:W4:Y:S02]  /*cff20*/  LDL.LU R24, [R1+0x12c0] ;  /* 0x0012c00001187983 */ /* 0x000f240000300800 */
[----:B------:R-:W4:Y:S02]  /*cff30*/  LDL.LU R25, [R1+0x12c4] ;  /* 0x0012c40001197983 */ /* 0x000f240000300800 */
[----:B------:R-:W2:Y:S01]  /*cff40*/  LDL.LU R26, [R1+0x12c8] ;  /* 0x0012c800011a7983 */ /* 0x000ea20000300800 */
[----:B------:R-:W2:Y:S04]  /*cff50*/  LDL.LU R27, [R1+0x12cc] ;  /* 0x0012cc00011b7983 */ /* 0x000ea80000300800 */
[----:B--2---:R-:W-:Y:S01]  /*cff60*/  STL.64 [R1+0x54d8], R26 ;  /* 0x0054d81a01007387 */ /* 0x004fe20000100a00 */
[----:B----4-:R0:W-:Y:S02]  /*cff70*/  STL.64 [R1+0x54d0], R24 ;  /* 0x0054d01801007387 */ /* 0x0101e40000100a00 */
[----:B------:R-:W2:Y:S01]  /*cff80*/  LDL.64 R20, [R1+0x40] ;  /* 0x0000400001147983 */ /* 0x000ea20000100a00 */
[----:B0-----:R-:W4:Y:S01]  /*cff90*/  LDL.64 R24, [R1+0x50] ;  /* 0x0000500001187983 */ /* 0x001f220000100a00 */
[----:B---3--:R-:W-:Y:S02]  /*cffa0*/  STL.64 [R1+0x5470], R10 ;  /* 0x0054700a01007387 */ /* 0x008fe40000100a00 */
[----:B------:R0:W-:Y:S02]  /*cffb0*/  STL.64 [R1+0x5468], R8 ;  /* 0x0054680801007387 */ /* 0x0001e40000100a00 */
[----:B0-----:R-:W3:Y:S01]  /*cffc0*/  LDL.LU R8, [R1+0x1380] ;  /* 0x0013800001087983 */ /* 0x001ee20000300800 */
[----:B------:R-:W3:Y:S02]  /*cffd0*/  LDL.LU R9, [R1+0x1384] ;  /* 0x0013840001097983 */ /* 0x000ee40000300800 */
[----:B------:R-:W2:Y:S02]  /*cffe0*/  LDL.LU R10, [R1+0x1388] ;  /* 0x00138800010a7983 */ /* 0x000ea40000300800 */
[----:B------:R-:W2:Y:S02]  /*cfff0*/  LDL.LU R11, [R1+0x138c] ;  /* 0x00138c00010b7983 */ /* 0x000ea40000300800 */
[----:B------:R-:W-:-:S02]  /*d0000*/  IMAD.MOV.U32 R5, RZ, RZ, R3 ;  /* 0x000000ffff057224 */ /* 0x000fc400078e0003 */
[----:B------:R-:W-:Y:S02]  /*d0010*/  IMAD.MOV.U32 R6, RZ, RZ, R2 ;  /* 0x000000ffff067224 */ /* 0x000fe400078e0002 */
[----:B------:R-:W-:-:S07]  /*d0020*/  IMAD.MOV.U32 R7, RZ, RZ, R0 ;  /* 0x000000ffff077224 */ /* 0x000fce00078e0000 */
[----:B------:R-:W-:Y:S01]  /*d0030*/  HMMA.16816.F32 R12, R4, R16, R12 ;  /* 0x00000010040c723c */ /* 0x000fe2000000180c */
        /* <DEDUP_REMOVED lines=14> */
[----:B------:R0:W-:Y:S02]  /*d0120*/  STL.64 [R1+0x540], R12 ;  /* 0x0005400c01007387 */ /* 0x0001e40000100a00 */
[----:B------:R1:W-:Y:S01]  /*d0130*/  STL.64 [R1+0x548], R14 ;  /* 0x0005480e01007387 */ /* 0x0003e20000100a00 */
[----:B0-----:R-:W3:Y:S01]  /*d0140*/  LDL.LU.64 R12, [R1+0x54f0] ;  /* 0x0054f000010c7983 */ /* 0x001ee20000300a00 */
[----:B-1----:R-:W-:-:S02]  /*d0150*/  IMAD.MOV.U32 R14, RZ, RZ, R16 ;  /* 0x000000ffff0e7224 */ /* 0x002fc400078e0010 */
[----:B------:R-:W2:Y:S02]  /*d0160*/  LDL.LU.64 R18, [R1+0x54e8] ;  /* 0x0054e80001127983 */ /* 0x000ea40000300a00 */
[----:B------:R-:W2:Y:S02]  /*d0170*/  LDL.LU.64 R16, [R1+0x54e0] ;  /* 0x0054e00001107983 */ /* 0x000ea40000300a00 */
[----:B----4-:R-:W-:Y:S01]  /*d0180*/  IMAD.MOV.U32 R15, RZ, RZ, R25 ;  /* 0x000000ffff0f7224 */ /* 0x010fe200078e0019 */
[C---:B--2---:R-:W-:Y:S11]  /*d0190*/  HMMA.16816.F32 R16, R4.reuse, R24, R16 ;  /* 0x000000180410723c */ /* 0x044ff60000001810 */
[----:B------:R-:W-:Y:S11]  /*d01a0*/  @!UPT UIADD3 URZ, URZ, URZ, URZ ;  /* 0x0000003f3f3ff290 */ /* 0x000ff6000fffe03f */
[----:B------:R-:W-:Y:S01]  /*d01b0*/  @!UPT UIADD3 URZ, URZ, URZ, URZ ;  /* 0x0000003f3f3ff290 */ /* 0x000fe2000fffe03f */
[----:B------:R0:W-:Y:S01]  /*d01c0*/  STL.64 [R1+0x530], R16 ;  /* 0x0005301001007387 */ /* 0x0001e20000100a00 */
[----:B------:R-:W-:Y:S02]  /*d01d0*/  STL.64 [R1+0x538], R18 ;  /* 0x0005381201007387 */ /* 0x000fe40000100a00 */
[----:B------:R-:W2:Y:S02]  /*d01e0*/  LDL.LU.64 R26, [R1+0x54d8] ;  /* 0x0054d800011a7983 */ /* 0x000ea40000300a00 */
[----:B0-----:R-:W-:Y:S02]  /*d01f0*/  IMAD.MOV.U32 R17, RZ, RZ, R24 ;  /* 0x000000ffff117224 */ /* 0x001fe400078e0018 */
[----:B------:R-:W2:Y:S01]  /*d0200*/  LDL.LU.64 R24, [R1+0x54d0] ;  /* 0x0054d00001187983 */ /* 0x000ea20000300a00 */
[----:B------:R-:W-:Y:S02]  /*d0210*/  STL.64 [R1+0x5440], R14 ;  /* 0x0054400e01007387 */ /* 0x000fe40000100a00 */
[----:B---3--:R0:W-:Y:S02]  /*d0220*/  STL.64 [R1+0x5438], R12 ;  /* 0x0054380c01007387 */ /* 0x0081e40000100a00 */
[----:B------:R-:W-:Y:S01]  /*d0230*/  IMAD.MOV.U32 R16, RZ, RZ, R21 ;  /* 0x000000ffff107224 */ /* 0x000fe200078e0015 */
[----:B0-----:R-:W3:Y:S01]  /*d0240*/  LDL.LU R12, [R1+0x13c0] ;  /* 0x0013c000010c7983 */ /* 0x001ee20000300800 */
[----:B------:R-:W3:Y:S02]  /*d0250*/  LDL.LU R13, [R1+0x13c4] ;  /* 0x0013c400010d7983 */ /* 0x000ee40000300800 */
[----:B------:R-:W3:Y:S02]  /*d0260*/  LDL.LU R14, [R1+0x13c8] ;  /* 0x0013c800010e7983 */ /* 0x000ee40000300800 */
[----:B------:R-:W3:Y:S01]  /*d0270*/  LDL.LU R15, [R1+0x13cc] ;  /* 0x0013cc00010f7983 */ /* 0x000ee20000300800 */
[C---:B--2---:R-:W-:Y:S11]  /*d0280*/  HMMA.16816.F32 R24, R4.reuse, R20, R24 ;  /* 0x000000140418723c */ /* 0x044ff60000001818 */
[----:B------:R-:W-:Y:S11]  /*d0290*/  @!UPT UIADD3 URZ, URZ, URZ, URZ ;  /* 0x0000003f3f3ff290 */ /* 0x000ff6000fffe03f */
[----:B------:R-:W-:Y:S01]  /*d02a0*/  @!UPT UIADD3 URZ, URZ, URZ, URZ ;  /* 0x0000003f3f3ff290 */ /* 0x000fe2000fffe03f */
[----:B------:R0:W-:Y:S01]  /*d02b0*/  STL.64 [R1+0x520], R24 ;  /* 0x0005201801007387 */ /* 0x0001e20000100a00 */
[----:B------:R1:W-:Y:S02]  /*d02c0*/  STL.64 [R1+0x528], R26 ;  /* 0x0005281a01007387 */ /* 0x0003e40000100a00 */
[----:B0-----:R-:W-:Y:S01]  /*d02d0*/  IMAD.MOV.U32 R24, RZ, RZ, R20 ;  /* 0x000000ffff187224 */ /* 0x001fe200078e0014 */
[----:B-1----:R-:W2:Y:S01]  /*d02e0*/  LDL.LU R27, [R1+0x54c8] ;  /* 0x0054c800011b7983 */ /* 0x002ea20000300800 */
[----:B------:R-:W4:Y:S02]  /*d02f0*/  LDL.LU.64 R20, [R1+0x54c0] ;  /* 0x0054c00001147983 */ /* 0x000f240000300a00 */
[----:B----4-:R-:W-:Y:S01]  /*d0300*/  HMMA.16816.F32 R4, R4, R20, R8 ;  /* 0x000000140404723c */ /* 0x010fe20000001808 */
[----:B------:R-:W4:Y:S01]  /*d0310*/  LDL.LU.64 R10, [R1+0x54b8] ;  /* 0x0054b800010a7983 */ /* 0x000f220000300a00 */
[----:B------:R-:W4:Y:S02]  /*d0320*/  LDL.LU.64 R8, [R1+0x54b0] ;  /* 0x0054b00001087983 */ /* 0x000f240000300a00 */
        /* <DEDUP_REMOVED lines=8> */
[----:B------:R-:W-:Y:S01]  /*d03b0*/  STL [R1+0x5430], R18 ;  /* 0x0054301201007387 */ /* 0x000fe20000100800 */
[----:B------:R0:W-:Y:S04]  /*d03c0*/  STL.64 [R1+0x5428], R16 ;  /* 0x0054281001007387 */ /* 0x0001e80000100a00 */
[----:B0-----:R-:W2:Y:S01]  /*d03d0*/  LDL.LU.64 R16, [R1+0x5b0] ;  /* 0x0005b00001107983 */ /* 0x001ea20000300a00 */
[----:B------:R-:W2:Y:S02]  /*d03e0*/  LDL.LU.64 R18, [R1+0x5b8] ;  /* 0x0005b80001127983 */ /* 0x000ea40000300a00 */
[C---:B--2---:R-:W-:Y:S11]  /*d03f0*/  HMMA.16816.F32 R4, R16.reuse, R20, R4 ;  /* 0x000000141004723c */ /* 0x044ff60000001804 */
        /* <DEDUP_REMOVED lines=31> */
[----:B----4-:R-:W-:Y:S02]  /*d05f0*/  STL.64 [R1+0x52f0], R6 ;  /* 0x0052f00601007387 */ /* 0x010fe40000100a00 */
[----:B------:R0:W-:Y:S02]  /*d0600*/  STL.64 [R1+0x52e8], R4 ;  /* 0x0052e80401007387 */ /* 0x0001e40000100a00 */
        /* <DEDUP_REMOVED lines=10> */
[----:B------:R-:W4:Y:S02]  /*d06b0*/  LDL.LU.64 R12, [R1+0x5438] ;  /* 0x00543800010c7983 */ /* 0x000f240000300a00 */
[----:B--2---:R-:W-:Y:S02]  /*d06c0*/  STL.64 [R1+0x5300], R10 ;  /* 0x0053000a01007387 */ /* 0x004fe40000100a00 */
[----:B------:R0:W-:Y:S02]  /*d06d0*/  STL.64 [R1+0x52f8], R8 ;  /* 0x0052f80801007387 */ /* 0x0001e40000100a00 */
[----:B------:R-:W-:-:S02]  /*d06e0*/  IMAD.MOV.U32 R26, RZ, RZ, R20 ;  /* 0x000000ffff1a7224 */ /* 0x000fc400078e0014 */
[----:B------:R-:W-:Y:S02]  /*d06f0*/  IMAD.MOV.U32 R23, RZ, RZ, R21 ;  /* 0x000000ffff177224 */ /* 0x000fe400078e0015 */
[----:B------:R-:W-:Y:S02]  /*d0700*/  IMAD.MOV.U32 R20, RZ, RZ, R18 ;  /* 0x000000ffff147224 */ /* 0x000fe400078e0012 */
[----:B------:R-:W-:Y:S02]  /*d0710*/  IMAD.MOV.U32 R22, RZ, RZ, R16 ;  /* 0x000000ffff167224 */ /* 0x000fe400078e0010 */
[----:B------:R-:W-:Y:S02]  /*d0720*/  IMAD.MOV.U32 R21, RZ, RZ, R17 ;  /* 0x000000ffff157224 */ /* 0x000fe400078e0011 */
[----:B0-----:R-:W-:Y:S02]  /*d0730*/  IMAD.MOV.U32 R8, RZ, RZ, R28 ;  /* 0x000000ffff087224 */ /* 0x001fe400078e001c */
[----:B------:R-:W-:Y:S01]  /*d0740*/  IMAD.MOV.U32 R9, RZ, RZ, R25 ;  /* 0x000000ffff097224 */ /* 0x000fe200078e0019 */
[----:B----4-:R-:W-:Y:S11]  /*d0750*/  HMMA.16816.F32 R4, R16, R12, R4 ;  /* 0x0000000c1004723c */ /* 0x010ff60000001804 */
[----:B------:R-:W-:Y:S11]  /*d0760*/  @!UPT UIADD3 URZ, URZ, URZ, URZ ;  /* 0x0000003f3f3ff290 */ /* 0x000ff6000fffe03f */
[----:B------:R-:W-:Y:S01]  /*d0770*/  @!UPT UIADD3 URZ, URZ, URZ, URZ ;  /* 0x0000003f3f3ff290 */ /* 0x000fe2000fffe03f */
[----:B------:R0:W-:Y:S01]  /*d0780*/  STL.64 [R1+0x490], R4 ;  /* 0x0004900401007387 */ /* 0x0001e20000100a00 */
[----:B------:R1:W-:Y:S02]  /*d0790*/  STL.64 [R1+0x498], R6 ;  /* 0x0004980601007387 */ /* 0x0003e40000100a00 */
[----:B------:R-:W2:Y:S02]  /*d07a0*/  LDL.LU R18, [R1+0x5430] ;  /* 0x0054300001127983 */ /* 0x000ea40000300800 */
[----:B------:R-:W4:Y:S01]  /*d07b0*/  LDL.LU.64 R16, [R1+0x5428] ;  /* 0x0054280001107983 */ /* 0x000f220000300a00 */
[----:B------:R-:W2:Y:S01]  /*d07c0*/  LDL.LU R28, [R1+0x5420] ;  /* 0x00542000011c7983 */ /* 0x000ea20000300800 */
[----:B------:R-:W2:Y:S02]  /*d07d0*/  LDL.LU R25, [R1+0x541c] ;  /* 0x00541c0001197983 */ /* 0x000ea40000300800 */
[----:B------:R3:W-:Y:S01]  /*d07e0*/  STL.64 [R1+0x5318], R8 ;  /* 0x0053180801007387 */ /* 0x0007e20000100a00 */
[----:B0-----:R-:W2:Y:S01]  /*d07f0*/  LDL.LU R4, [R1+0x1760] ;  /* 0x0017600001047983 */ /* 0x001ea20000300800 */
[----:B------:R-:W2:Y:S02]  /*d0800*/  LDL.LU R5, [R1+0x1764] ;  /* 0x0017640001057983 */ /* 0x000ea40000300800 */
[----:B-1----:R-:W2:Y:S02]  /*d0810*/  LDL.LU R6, [R1+0x1768] ;  /* 0x0017680001067983 */ /* 0x002ea40000300800 */
[----:B------:R-:W2:Y:S02]  /*d0820*/  LDL.LU R7, [R1+0x176c] ;  /* 0x00176c0001077983 */ /* 0x000ea40000300800 */
[----:B---3--:R-:W-:-:S02]  /*d0830*/  IMAD.MOV.U32 R8, RZ, RZ, R26 ;  /* 0x000000ffff087224 */ /* 0x008fc400078e001a */
        /* <DEDUP_REMOVED lines=15> */
[----:B------:R0:W-:Y:S02]  /*d0930*/  STL.64 [R1+0x5338], R8 ;  /* 0x0053380801007387 */ /* 0x0001e40000100a00 */
[----:B0-----:R-:W-:-:S02]  /*d0940*/  IMAD.MOV.U32 R8, RZ, RZ, R24 ;  /* 0x000000ffff087224 */ /* 0x001fc400078e0018 */
[----:B----4-:R-:W-:Y:S01]  /*d0950*/  IMAD.MOV.U32 R9, RZ, RZ, R16 ;  /* 0x000000ffff097224 */ /* 0x010fe200078e0010 */
[----:B------:R-:W2:Y:S01]  /*d0960*/  LDL.LU R24, [R1+0x5410] ;  /* 0x0054100001187983 */ /* 0x000ea20000300800 */
[----:B------:R-:W4:Y:S03]  /*d0970*/  LDL.LU R16, [R1+0x540c] ;  /* 0x00540c0001107983 */ /* 0x000f260000300800 */
[----:B------:R0:W-:Y:S02]  /*d0980*/  STL.64 [R1+0x5358], R8 ;  /* 0x0053580801007387 */ /* 0x0001e40000100a00 */
[----:B0-----:R-:W-:Y:S02]  /*d0990*/  IMAD.MOV.U32 R8, RZ, RZ, R17 ;  /* 0x000000ffff087224 */ /* 0x001fe400078e0011 */
[----:B------:R-:W-:Y:S01]  /*d09a0*/  IMAD.MOV.U32 R9, RZ, RZ, R15 ;  /* 0x000000ffff097224 */ /* 0x000fe200078e000f */
[----:B------:R-:W4:Y:S01]  /*d09b0*/  LDL.LU R17, [R1+0x5408] ;  /* 0x0054080001117983 */ /* 0x000f220000300800 */
[----:B------:R-:W2:Y:S03]  /*d09c0*/  LDL.LU R15, [R1+0x5404] ;  /* 0x00540400010f7983 */ /* 0x000ea60000300800 */
        /* <DEDUP_REMOVED lines=36> */
[----:B------:R-:W-:Y:S02]  /*d0c10*/  IMAD.MOV.U32 R9, RZ, RZ, R23 ;  /* 0x000000ffff097224 */ /* 0x000fe400078e0017 */
[----:B------:R-:W-:-:S03]  /*d0c20*/  IMAD.MOV.U32 R10, RZ, RZ, R20 ;  /* 0x000000ffff0a7224 */ /* 0x000fc600078e0014 */
[----:B------:R0:W-:Y:S01]  /*d0c30*/  STL.64 [R1+0x53d0], R8 ;  /* 0x0053d00801007387 */ /* 0x0001e20000100a00 */
[----:B------:R-:W4:Y:S02]  /*d0c40*/  LDL.LU R20, [R1+0x1840] ;  /* 0x0018400001147983 */ /* 0x000f240000300800 */
[----:B0-----:R-:W-:Y:S02]  /*d0c50*/  IMAD.MOV.U32 R9, RZ, RZ, R21 ;  /* 0x000000ffff097224 */ /* 0x001fe400078e0015 */
[----:B------:R-:W-:Y:S01]  /*d0c60*/  IMAD.MOV.U32 R8, RZ, RZ, R22 ;  /* 0x000000ffff087224 */ /* 0x000fe200078e0016 */
[----:B------:R-:W4:Y:S01]  /*d0c70*/  LDL.LU R21, [R1+0x1844] ;  /* 0x0018440001157983 */ /* 0x000f220000300800 */
[----:B------:R-:W4:Y:S02]  /*d0c80*/  LDL.LU R22, [R1+0x1848] ;  /* 0x0018480001167983 */ /* 0x000f240000300800 */
[----:B------:R-:W4:Y:S02]  /*d0c90*/  LDL.LU R23, [R1+0x184c] ;  /* 0x00184c0001177983 */ /* 0x000f240000300800 */
[----:B------:R-:W4:Y:S01]  /*d0ca0*/  LDL.LU R24, [R1+0x1830] ;  /* 0x0018300001187983 */ /* 0x000f220000300800 */
[----:B------:R-:W4:Y:S01]  /*d0cb0*/  LDL.LU R25, [R1+0x1834] ;  /* 0x0018340001197983 */ /* 0x000f220000300800 */
[----:B------:R-:W4:Y:S02]  /*d0cc0*/  LDL.LU R26, [R1+0x1838] ;  /* 0x00183800011a7983 */ /* 0x000f240000300800 */
[----:B------:R-:W4:Y:S01]  /*d0cd0*/  LDL.LU R27, [R1+0x183c] ;  /* 0x00183c00011b7983 */ /* 0x000f220000300800 */
        /* <DEDUP_REMOVED lines=12> */
[----:B------:R-:W-:-:S07]  /*d0da0*/  IMAD.MOV.U32 R11, RZ, RZ, R19 ;  /* 0x000000ffff0b7224 */ /* 0x000fce00078e0013 */
        /* <DEDUP_REMOVED lines=14> */
[----:B------:R-:W-:Y:S02]  /*d0e90*/  STL.64 [R1+0x52d8], R12 ;  /* 0x0052d80c01007387 */ /* 0x000fe40000100a00 */
[----:B------:R0:W-:Y:S02]  /*d0ea0*/  STL.64 [R1+0x480], R20 ;  /* 0x0004801401007387 */ /* 0x0001e40000100a00 */
[----:B------:R-:W-:Y:S01]  /*d0eb0*/  STL.64 [R1+0x488], R22 ;  /* 0x0004881601007387 */ /* 0x000fe20000100a00 */
[----:B0-----:R-:W3:Y:S01]  /*d0ec0*/  LDL.LU.64 R20, [R1+0x53f8] ;  /* 0x0053f80001147983 */ /* 0x001ee20000300a00 */
[----:B------:R0:W-:Y:S02]  /*d0ed0*/  STL.64 [R1+0x52d0], R16 ;  /* 0x0052d01001007387 */ /* 0x0001e40000100a00 */
[----:B------:R-:W-:Y:S01]  /*d0ee0*/  IMAD.MOV.U32 R12, RZ, RZ, R18 ;  /* 0x000000ffff0c7224 */ /* 0x000fe200078e0012 */
        /* <DEDUP_REMOVED lines=21> */
[----:B---3--:R-:W-:Y:S02]  /*d1040*/  STL.64 [R1+0x52c0], R26 ;  /* 0x0052c01a01007387 */ /* 0x008fe40000100a00 */
[----:B------:R-:W-:Y:S01]  /*d1050*/  STL.64 [R1+0x52b8], R24 ;  /* 0x0052b81801007387 */ /* 0x000fe20000100a00 */
[C---:B----4-:R-:W-:Y:S01]  /*d1060*/  HMMA.16816.F32 R8, R16.reuse, R8, R4 ;  /* 0x000000081008723c */ /* 0x050fe20000001804 */
        /* <DEDUP_REMOVED lines=41> */
[----:B------:R-:W3:Y:S02]  /*d1300*/  LDL.LU.64 R8, [R1+0x5338] ;  /* 0x0053380001087983 */ /* 0x000ee40000300a00 */
[----:B------:R-:W-:-:S07]  /*d1310*/  IMAD.MOV.U32 R13, RZ, RZ, R3 ;  /* 0x000000ffff0d7224 */ /* 0x000fce00078e0003 */
[C---:B---3--:R-:W-:Y:S01]  /*d1320*/  HMMA.16816.F32 R12, R16.reuse, R12, R8 ;  /* 0x0000000c100c723c */ /* 0x048fe20000001808 */
        /* <DEDUP_REMOVED lines=14> */
[----:B0-----:R-:W2:Y:S01]  /*d1410*/  LDL.LU.64 R8, [R1+0x5318] ;  /* 0x0053180001087983 */ /* 0x001ea20000300a00 */
[----:B------:R-:W-:Y:S02]  /*d1420*/  IMAD.MOV.U32 R24, RZ, RZ, R2 ;  /* 0x000000ffff187224 */ /* 0x000fe400078e0002 */
[----:B------:R-:W-:Y:S01]  /*d1430*/  IMAD.MOV.U32 R25, RZ, RZ, R0 ;  /* 0x000000ffff197224 */ /* 0x000fe200078e0000 */
[C---:B--2---:R-:W-:Y:S01]  /*d1440*/  HMMA.16816.F32 R8, R16.reuse, R8, R4 ;  /* 0x000000081008723c */ /* 0x044fe20000001804 */
[----:B------:R-:W2:Y:S01]  /*d1450*/  LDL.LU.64 R6, [R1+0x5310] ;  /* 0x0053100001067983 */ /* 0x000ea20000300a00 */
[----:B------:R-:W2:Y:S11]  /*d1460*/  LDL.LU.64 R4, [R1+0x5308] ;  /* 0x0053080001047983 */ /* 0x000eb60000300a00 */
[----:B------:R-:W-:Y:S10]  /*d1470*/  @!UPT UIADD3 URZ, URZ, URZ, URZ ;  /* 0x0000003f3f3ff290 */ /* 0x000ff4000fffe03f */
[----:B------:R-:W-:Y:S01]  /*d1480*/  STL.64 [R1+0x390], R8 ;  /* 0x0003900801007387 */ /* 0x000fe20000100a00 */
[----:B------:R0:W-:Y:S03]  /*d1490*/  STL.64 [R1+0x398], R10 ;  /* 0x0003980a01007387 */ /* 0x0001e60000100a00 */
[----:B0-----:R-:W4:Y:S01]  /*d14a0*/  LDL.LU.64 R10, [R1+0x5300] ;  /* 0x00530000010a7983 */ /* 0x001f220000300a00 */
[----:B------:R-:W3:Y:S01]  /*d14b0*/  LDL.LU.64 R8, [R1+0x52f8] ;  /* 0x0052f80001087983 */ /* 0x000ee20000300a00 */
[----:B--2---:R-:W-:Y:S02]  /*d14c0*/  HMMA.16816.F32 R24, R16, R24, R4 ;  /* 0x000000181018723c */ /* 0x004fe40000001804 */
[----:B------:R-:W2:Y:S01]  /*d14d0*/  LDL.LU.64 R6, [R1+0x52f0] ;  /* 0x0052f00001067983 */ /* 0x000ea20000300a00 */
[----:B------:R-:W2:Y:S02]  /*d14e0*/  LDL.LU.64 R4, [R1+0x52e8] ;  /* 0x0052e80001047983 */ /* 0x000ea40000300a00 */
[----:B------:R-:W-:-:S02]  /*d14f0*/  IMAD.MOV.U32 R28, RZ, RZ, R16 ;  /* 0x000000ffff1c7224 */ /* 0x000fc400078e0010 */
[----:B------:R-:W-:Y:S02]  /*d1500*/  IMAD.MOV.U32 R3, RZ, RZ, R17 ;  /* 0x000000ffff037224 */ /* 0x000fe400078e0011 */
[----:B------:R-:W-:Y:S02]  /*d1510*/  IMAD.MOV.U32 R2, RZ, RZ, R18 ;  /* 0x000000ffff027224 */ /* 0x000fe400078e0012 */
[----:B------:R-:W-:Y:S11]  /*d1520*/  IMAD.MOV.U32 R0, RZ, RZ, R19 ;  /* 0x000000ffff007224 */ /* 0x000ff600078e0013 */
[----:B------:R-:W-:Y:S01]  /*d1530*/  @!UPT UIADD3 URZ, URZ, URZ, URZ ;  /* 0x0000003f3f3ff290 */ /* 0x000fe2000fffe03f */
[----:B------:R0:W-:Y:S01]  /*d1540*/  STL.64 [R1+0x380], R24 ;  /* 0x0003801801007387 */ /* 0x0001e20000100a00 */
[----:B------:R1:W-:Y:S01]  /*d1550*/  STL.64 [R1+0x388], R26 ;  /* 0x0003881a01007387 */ /* 0x0003e20000100a00 */
[----:B--2---:R-:W-:Y:S11]  /*d1560*/  HMMA.16816.F32 R20, R16, R4, R20 ;  /* 0x000000041014723c */ /* 0x004ff60000001814 */
[----:B------:R-:W-:Y:S11]  /*d1570*/  @!UPT UIADD3 URZ, URZ, URZ, URZ ;  /* 0x0000003f3f3ff290 */ /* 0x000ff6000fffe03f */
[----:B------:R-:W-:Y:S01]  /*d1580*/  @!UPT UIADD3 URZ, URZ, URZ, URZ ;  /* 0x0000003f3f3ff290 */ /* 0x000fe2000fffe03f */
[----:B------:R2:W-:Y:S01]  /*d1590*/  STL.64 [R1+0x370], R20 ;  /* 0x0003701401007387 */ /* 0x0005e20000100a00 */
[----:B------:R3:W-:Y:S02]  /*d15a0*/  STL.64 [R1+0x378], R22 ;  /* 0x0003781601007387 */ /* 0x0007e40000100a00 */
[----:B0-----:R-:W4:Y:S02]  /*d15b0*/  LDL.LU R24, [R1+0x16d0] ;  /* 0x0016d00001187983 */ /* 0x001f240000300800 */
[----:B------:R-:W4:Y:S01]  /*d15c0*/  LDL.LU R25, [R1+0x16d4] ;  /* 0x0016d40001197983 */ /* 0x000f220000300800 */
[----:B-1----:R-:W4:Y:S01]  /*d15d0*/  LDL.LU R26, [R1+0x16d8] ;  /* 0x0016d800011a7983 */ /* 0x002f220000300800 */
[----:B------:R-:W4:Y:S03]  /*d15e0*/  LDL.LU R27, [R1+0x16dc] ;  /* 0x0016dc00011b7983 */ /* 0x000f260000300800 */
[----:B--2---:R-:W2:Y:S01]  /*d15f0*/  LDL.LU R20, [R1+0x16e0] ;  /* 0x0016e00001147983 */ /* 0x004ea20000300800 */
[----:B------:R-:W2:Y:S02]  /*d1600*/  LDL.LU R21, [R1+0x16e4] ;  /* 0x0016e40001157983 */ /* 0x000ea40000300800 */
[----:B---3--:R-:W2:Y:S02]  /*d1610*/  LDL.LU R22, [R1+0x16e8] ;  /* 0x0016e80001167983 */ /* 0x008ea40000300800 */
[----:B------:R-:W2:Y:S01]  /*d1620*/  LDL.LU R23, [R1+0x16ec] ;  /* 0x0016ec0001177983 */ /* 0x000ea20000300800 */
[----:B------:R-:W3:Y:S01]  /*d1630*/  LDL.LU R16, [R1+0x1710] ;  /* 0x0017100001107983 */ /* 0x000ee20000300800 */
[----:B------:R-:W3:Y:S02]  /*d1640*/  LDL.LU R17, [R1+0x1714] ;  /* 0x0017140001117983 */ /* 0x000ee40000300800 */
[----:B------:R-:W3:Y:S02]  /*d1650*/  LDL.LU R18, [R1+0x1718] ;  /* 0x0017180001127983 */ /* 0x000ee40000300800 */
[----:B------:R-:W3:Y:S01]  /*d1660*/  LDL.LU R19, [R1+0x171c] ;  /* 0x00171c0001137983 */ /* 0x000ee20000300800 */
[----:B------:R-:W-:Y:S01]  /*d1670*/  STL.64 [R1+0x51d8], R6 ;  /* 0x0051d80601007387 */ /* 0x000fe20000100a00 */
[----:B------:R0:W-:Y:S03]  /*d1680*/  STL.64 [R1+0x51d0], R4 ;  /* 0x0051d00401007387 */ /* 0x0001e60000100a00 */
[----:B0-----:R-:W2:Y:S04]  /*d1690*/  LDL.LU.64 R4, [R1+0x70] ;  /* 0x0000700001047983 */ /* 0x001ea80000300a00 */
[----:B--2---:R0:W-:Y:S04]  /*d16a0*/  STL.64 [R1+0x5288], R4 ;  /* 0x0052880401007387 */ /* 0x0041e80000100a00 */
[----:B0-----:R-:W2:Y:S01]  /*d16b0*/  LDL.LU R4, [R1+0x16a0] ;  /* 0x0016a00001047983 */ /* 0x001ea20000300800 */
        /* <DEDUP_REMOVED lines=20> */
[----:B------:R-:W2:Y:S02]  /*d1800*/  LDL.LU R10, [R1+0x1658] ;  /* 0x00165800010a7983 */ /* 0x000ea40000300800 */
[----:B------:R-:W2:Y:S02]  /*d1810*/  LDL.LU R11, [R1+0x165c] ;  /* 0x00165c00010b7983 */ /* 0x000ea40000300800 */
[----:B--2---:R0:W-:Y:S01]  /*d1820*/  STL.64 [R1+0x5280], R10 ;  /* 0x0052800a01007387 */ /* 0x0041e20000100a00 */
[----:B----4-:R1:W-:Y:S03]  /*d1830*/  STL.64 [R1+0x5278], R8 ;  /* 0x0052780801007387 */ /* 0x0103e60000100a00 */
[----:B0-----:R-:W2:Y:S04]  /*d1840*/  LDL.64 R10, [R1+0x318] ;  /* 0x00031800010a7983 */ /* 0x001ea80000100a00 */
[----:B-1----:R-:W4:Y:S01]  /*d1850*/  LDL.64 R8, [R1+0x310] ;  /* 0x0003100001087983 */ /* 0x002f220000100a00 */
[C---:B---3--:R-:W-:Y:S03]  /*d1860*/  HMMA.16816.F32 R16, R4.reuse, R12, R16 ;  /* 0x0000000c0410723c */ /* 0x048fe60000001810 */
[----:B--2---:R-:W-:Y:S01]  /*d1870*/  STL.64 [R1+0x52a8], R10 ;  /* 0x0052a80a01007387 */ /* 0x004fe20000100a00 */
[----:B----4-:R0:W-:Y:S03]  /*d1880*/  STL.64 [R1+0x52a0], R8 ;  /* 0x0052a00801007387 */ /* 0x0101e60000100a00 */
[----:B0-----:R-:W2:Y:S01]  /*d1890*/  LDL.LU R8, [R1+0x16c0] ;  /* 0x0016c00001087983 */ /* 0x001ea20000300800 */
[----:B------:R-:W2:Y:S02]  /*d18a0*/  LDL.LU R9, [R1+0x16c4] ;  /* 0x0016c40001097983 */ /* 0x000ea40000300800 */
[----:B------:R-:W2:Y:S02]  /*d18b0*/  LDL.LU R10, [R1+0x16c8] ;  /* 0x0016c800010a7983 */ /* 0x000ea40000300800 */
[----:B------:R-:W2:Y:S11]  /*d18c0*/  LDL.LU R11, [R1+0x16cc] ;  /* 0x0016cc00010b7983 */ /* 0x000eb60000300800 */
[----:B------:R0:W-:Y:S01]  /*d18d0*/  STL.64 [R1+0x340], R16 ;  /* 0x0003401001007387 */ /* 0x0001e20000100a00 */
[----:B------:R-:W-:Y:S03]  /*d18e0*/  STL.64 [R1+0x348], R18 ;  /* 0x0003481201007387 */ /* 0x000fe60000100a00 */
[----:B0-----:R-:W3:Y:S01]  /*d18f0*/  LDL.LU.64 R16, [R1+0x52d0] ;  /* 0x0052d00001107983 */ /* 0x001ee20000300a00 */
[----:B------:R-:W-:Y:S02]  /*d1900*/  STL.64 [R1+0x51b8], R14 ;  /* 0x0051b80e01007387 */ /* 0x000fe40000100a00 */
[----:B------:R0:W-:Y:S02]  /*d1910*/  STL.64 [R1+0x51b0], R12 ;  /* 0x0051b00c01007387 */ /* 0x0001e40000100a00 */
[----:B0-----:R-:W4:Y:S01]  /*d1920*/  LDL.LU.64 R12, [R1+0x80] ;  /* 0x00008000010c7983 */ /* 0x001f220000300a00 */
[C---:B---3--:R-:W-:Y:S11]  /*d1930*/  HMMA.16816.F32 R20, R4.reuse, R16, R20 ;  /* 0x000000100414723c */ /* 0x048ff60000001814 */
[----:B------:R-:W-:Y:S11]  /*d1940*/  @!UPT UIADD3 URZ, URZ, URZ, URZ ;  /* 0x0000003f3f3ff290 */ /* 0x000ff6000fffe03f */
[----:B------:R-:W-:Y:S01]  /*d1950*/  @!UPT UIADD3 URZ, URZ, URZ, URZ ;  /* 0x0000003f3f3ff290 */ /* 0x000fe2000fffe03f */
[----:B------:R0:W-:Y:S01]  /*d1960*/  STL.64 [R1+0x330], R20 ;  /* 0x0003301401007387 */ /* 0x0001e20000100a00 */
[----:B------:R-:W-:Y:S03]  /*d1970*/  STL.64 [R1+0x338], R22 ;  /* 0x0003381601007387 */ /* 0x000fe60000100a00 */
[----:B0-----:R-:W3:Y:S02]  /*d1980*/  LDL.LU.64 R20, [R1+0x52c8] ;  /* 0x0052c80001147983 */ /* 0x001ee40000300a00 */
[----:B---3--:R-:W-:Y:S11]  /*d1990*/  HMMA.16816.F32 R24, R4, R20, R24 ;  /* 0x000000140418723c */ /* 0x008ff60000001818 */
[----:B------:R-:W-:Y:S11]  /*d19a0*/  @!UPT UIADD3 URZ, URZ, URZ, URZ ;  /* 0x0000003f3f3ff290 */ /* 0x000ff6000fffe03f */
[----:B------:R-:W-:Y:S01]  /*d19b0*/  @!UPT UIADD3 URZ, URZ, URZ, URZ ;  /* 0x0000003f3f3ff290 */ /* 0x000fe2000fffe03f */
[----:B------:R-:W-:Y:S01]  /*d19c0*/  STL.64 [R1+0x320], R24 ;  /* 0x0003201801007387 */ /* 0x000fe20000100a00 */
[----:B------:R0:W-:Y:S03]  /*d19d0*/  STL.64 [R1+0x328], R26 ;  /* 0x0003281a01007387 */ /* 0x0001e60000100a00 */
[----:B0-----:R-:W3:Y:S01]  /*d19e0*/  LDL.LU.64 R26, [R1+0x52c0] ;  /* 0x0052c000011a7983 */ /* 0x001ee20000300a00 */
[----:B------:R-:W2:Y:S02]  /*d19f0*/  LDL.LU.64 R24, [R1+0x52b8] ;  /* 0x0052b80001187983 */ /* 0x000ea40000300a00 */
[----:B------:R3:W-:Y:S02]  /*d1a00*/  STL [R1+0x5184], R20 ;  /* 0x0051841401007387 */ /* 0x0007e40000100800 */
[----:B------:R0:W-:Y:S02]  /*d1a10*/  STL [R1+0x5180], R21 ;  /* 0x0051801501007387 */ /* 0x0001e40000100800 */
[----:B---3--:R-:W-:-:S02]  /*d1a20*/  IMAD.MOV.U32 R20, RZ, RZ, R26 ;  /* 0x000000ffff147224 */ /* 0x008fc400078e001a */
[----:B0-----:R-:W-:Y:S01]  /*d1a30*/  IMAD.MOV.U32 R21, RZ, RZ, R27 ;  /* 0x000000ffff157224 */ /* 0x001fe200078e001b */
[----:B------:R-:W3:Y:S01]  /*d1a40*/  LDL.LU R26, [R1+0x52b4] ;  /* 0x0052b400011a7983 */ /* 0x000ee20000300800 */
[----:B------:R-:W3:Y:S01]  /*d1a50*/  LDL.LU R27, [R1+0x52b0] ;  /* 0x0052b000011b7983 */ /* 0x000ee20000300800 */
[----:B--2---:R-:W-:Y:S01]  /*d1a60*/  HMMA.16816.F32 R4, R4, R24, R8 ;  /* 0x000000180404723c */ /* 0x004fe20000001808 */
[----:B------:R-:W4:Y:S01]  /*d1a70*/  LDL.LU R22, [R1+0x1678] ;  /* 0x0016780001167983 */ /* 0x000f220000300800 */
[----:B------:R-:W4:Y:S01]  /*d1a80*/  LDL.LU R23, [R1+0x167c] ;  /* 0x00167c0001177983 */ /* 0x000f220000300800 */
[----:B------:R-:W2:Y:S02]  /*d1a90*/  LDL.LU.64 R10, [R1+0x52a8] ;  /* 0x0052a800010a7983 */ /* 0x000ea40000300a00 */
[----:B------:R-:W2:Y:S11]  /*d1aa0*/  LDL.LU.64 R8, [R1+0x52a0] ;  /* 0x0052a00001087983 */ /* 0x000eb60000300a00 */
[----:B------:R-:W-:Y:S07]  /*d1ab0*/  @!UPT UIADD3 URZ, URZ, URZ, URZ ;  /* 0x0000003f3f3ff290 */ /* 0x000fee000fffe03f */
[----:B------:R-:W-:Y:S01]  /*d1ac0*/  STL.64 [R1+0x2f0], R4 ;  /* 0x0002f00401007387 */ /* 0x000fe20000100a00 */
[----:B------:R0:W-:Y:S03]  /*d1ad0*/  STL.64 [R1+0x2f8], R6 ;  /* 0x0002f80601007387 */ /* 0x0001e60000100a00 */
[----:B0-----:R-:W4:Y:S01]  /*d1ae0*/  LDL.LU.64 R6, [R1+0x5298] ;  /* 0x0052980001067983 */ /* 0x001f220000300a00 */
[----:B------:R-:W4:Y:S03]  /*d1af0*/  LDL.LU.64 R4, [R1+0x5290] ;  /* 0x0052900001047983 */ /* 0x000f260000300a00 */
[----:B---3--:R-:W-:Y:S01]  /*d1b00*/  STL.64 [R1+0x5150], R26 ;  /* 0x0051501a01007387 */ /* 0x008fe20000100a00 */
[----:B------:R0:W-:Y:S03]  /*d1b10*/  STL.64 [R1+0x5148], R24 ;  /* 0x0051481801007387 */ /* 0x0001e60000100a00 */
[----:B0-----:R-:W4:Y:S01]  /*d1b20*/  LDL.LU.64 R24, [R1+0x90] ;  /* 0x0000900001187983 */ /* 0x001f220000300a00 */
[----:B--2---:R-:W-:-:S02]  /*d1b30*/  IMAD.MOV.U32 R2, RZ, RZ, R10 ;  /* 0x000000ffff027224 */ /* 0x004fc400078e000a */
[----:B------:R-:W-:Y:S02]  /*d1b40*/  IMAD.MOV.U32 R0, RZ, RZ, R11 ;  /* 0x000000ffff007224 */ /* 0x000fe400078e000b */
[----:B------:R-:W-:Y:S01]  /*d1b50*/  IMAD.MOV.U32 R3, RZ, RZ, R9 ;  /* 0x000000ffff037224 */ /* 0x000fe200078e0009 */
[----:B----4-:R-:W-:Y:S11]  /*d1b60*/  HMMA.16816.F32 R4, R8, R24, R4 ;  /* 0x000000180804723c */ /* 0x010ff60000001804 */
[----:B------:R-:W-:Y:S11]  /*d1b70*/  @!UPT UIADD3 URZ, URZ, URZ, URZ ;  /* 0x0000003f3f3ff290 */ /* 0x000ff6000fffe03f */
[----:B------:R-:W-:Y:S01]  /*d1b80*/  @!UPT UIADD3 URZ, URZ, URZ, URZ ;  /* 0x0000003f3f3ff290 */ /* 0x000fe2000fffe03f */
[----:B------:R0:W-:Y:S01]  /*d1b90*/  STL.64 [R1+0x2e0], R4 ;  /* 0x0002e00401007387 */ /* 0x0001e20000100a00 */
[----:B------:R1:W-:Y:S03]  /*d1ba0*/  STL.64 [R1+0x2e8], R6 ;  /* 0x0002e80601007387 */ /* 0x0003e60000100a00 */
[----:B0-----:R-:W2:Y:S01]  /*d1bb0*/  LDL.LU.64 R4, [R1+0x5288] ;  /* 0x0052880001047983 */ /* 0x001ea20000300a00 */
[----:B-1----:R-:W-:Y:S02]  /*d1bc0*/  IMAD.MOV.U32 R6, RZ, RZ, R8 ;  /* 0x000000ffff067224 */ /* 0x002fe400078e0008 */
[----:B------:R-:W2:Y:S02]  /*d1bd0*/  LDL.LU.64 R10, [R1+0x5280] ;  /* 0x00528000010a7983 */ /* 0x000ea40000300a00 */
[----:B------:R-:W2:Y:S02]  /*d1be0*/  LDL.LU.64 R8, [R1+0x5278] ;  /* 0x0052780001087983 */ /* 0x000ea40000300a00 */
[----:B------:R-:W-:-:S02]  /*d1bf0*/  IMAD.MOV.U32 R18, RZ, RZ, R25 ;  /* 0x000000ffff127224 */ /* 0x000fc400078e0019 */
[----:B------:R-:W-:-:S03]  /*d1c00*/  IMAD.MOV.U32 R19, RZ, RZ, R24 ;  /* 0x000000ffff137224 */ /* 0x000fc600078e0018 */
[----:B------:R0:W-:Y:S02]  /*d1c10*/  STL [R1+0x518c], R18 ;  /* 0x00518c1201007387 */ /* 0x0001e40000100800 */
[----:B------:R1:W-:Y:S02]  /*d1c20*/  STL [R1+0x5188], R19 ;  /* 0x0051881301007387 */ /* 0x0003e40000100800 */
[----:B------:R3:W-:Y:S02]  /*d1c30*/  STL.64 [R1+0x5210], R16 ;  /* 0x0052101001007387 */ /* 0x0007e40000100a00 */
[----:B0-----:R-:W-:Y:S02]  /*d1c40*/  IMAD.MOV.U32 R18, RZ, RZ, R2 ;  /* 0x000000ffff127224 */ /* 0x001fe400078e0002 */
[----:B-1----:R-:W-:Y:S02]  /*d1c50*/  IMAD.MOV.U32 R19, RZ, RZ, R0 ;  /* 0x000000ffff137224 */ /* 0x002fe400078e0000 */
[----:B---3--:R-:W-:-:S02]  /*d1c60*/  IMAD.MOV.U32 R16, RZ, RZ, R6 ;  /* 0x000000ffff107224 */ /* 0x008fc400078e0006 */
[----:B------:R-:W-:-:S07]  /*d1c70*/  IMAD.MOV.U32 R17, RZ, RZ, R3 ;  /* 0x000000ffff117224 */ /* 0x000fce00078e0003 */
[C---:B------:R-:W-:Y:S01]  /*d1c80*/  HMMA.16816.F32 R20, R16.reuse, R12, R20 ;  /* 0x0000000c1014723c */ /* 0x040fe20000001814 */
[----:B------:R-:W-:Y:S02]  /*d1c90*/  IMAD.MOV.U32 R24, RZ, RZ, R13 ;  /* 0x000000ffff187224 */ /* 0x000fe400078e000d */
[----:B------:R-:W-:Y:S11]  /*d1ca0*/  IMAD.MOV.U32 R25, RZ, RZ, R12 ;  /* 0x000000ffff197224 */ /* 0x000ff600078e000c */
[----:B------:R-:W-:Y:S09]  /*d1cb0*/  @!UPT UIADD3 URZ, URZ, URZ, URZ ;  /* 0x0000003f3f3ff290 */ /* 0x000ff2000fffe03f */
[----:B------:R-:W-:Y:S01]  /*d1cc0*/  STL.64 [R1+0x2d0], R20 ;  /* 0x0002d01401007387 */ /* 0x000fe20000100a00 */
[----:B------:R-:W-:Y:S02]  /*d1cd0*/  STL.64 [R1+0x2d8], R22 ;  /* 0x0002d81601007387 */ /* 0x000fe40000100a00 */
[----:B------:R-:W-:Y:S02]  /*d1ce0*/  STL [R1+0x5194], R24 ;  /* 0x0051941801007387 */ /* 0x000fe40000100800 */
[----:B------:R-:W-:Y:S01]  /*d1cf0*/  STL [R1+0x5190], R25 ;  /* 0x0051901901007387 */ /* 0x000fe20000100800 */
[C---:B--2---:R-:W-:Y:S01]  /*d1d00*/  HMMA.16816.F32 R8, R16.reuse, R4, R8 ;  /* 0x000000041008723c */ /* 0x044fe20000001808 */
[----:B------:R-:W-:Y:S02]  /*d1d10*/  IMAD.MOV.U32 R27, RZ, RZ, R4 ;  /* 0x000000ffff1b7224 */ /* 0x000fe400078e0004 */
[----:B------:R-:W-:Y:S11]  /*d1d20*/  IMAD.MOV.U32 R26, RZ, RZ, R5 ;  /* 0x000000ffff1a7224 */ /* 0x000ff600078e0005 */
[----:B------:R-:W-:Y:S09]  /*d1d30*/  @!UPT UIADD3 URZ, URZ, URZ, URZ ;  /* 0x0000003f3f3ff290 */ /* 0x000ff2000fffe03f */
[----:B------:R0:W-:Y:S01]  /*d1d40*/  STL.64 [R1+0x2c0], R8 ;  /* 0x0002c00801007387 */ /* 0x0001e20000100a00 */
[----:B------:R1:W-:Y:S02]  /*d1d50*/  STL.64 [R1+0x2c8], R10 ;  /* 0x0002c80a01007387 */ /* 0x0003e40000100a00 */
[----:B------:R-:W2:Y:S02]  /*d1d60*/  LDL.LU.64 R4, [R1] ;  /* 0x0000000001047983 */ /* 0x000ea40000300a00 */
[----:B--2---:R-:W-:Y:S01]  /*d1d70*/  STL.64 [R1+0x51f0], R4 ;  /* 0x0051f00401007387 */ /* 0x004fe20000100a00 */
[----:B0-----:R-:W2:Y:S02]  /*d1d80*/  LDL.LU R8, [R1+0x1580] ;  /* 0x0015800001087983 */ /* 0x001ea40000300800 */
[----:B------:R-:W2:Y:S02]  /*d1d90*/  LDL.LU R9, [R1+0x1584] ;  /* 0x0015840001097983 */ /* 0x000ea40000300800 */
[----:B-1----:R-:W3:Y:S01]  /*d1da0*/  LDL.LU R10, [R1+0x1588] ;  /* 0x00158800010a7983 */ /* 0x002ee20000300800 */
[----:B------:R-:W3:Y:S01]  /*d1db0*/  LDL.LU R11, [R1+0x158c] ;  /* 0x00158c00010b7983 */ /* 0x000ee20000300800 */
[----:B------:R-:W4:Y:S02]  /*d1dc0*/  LDL.LU R20, [R1+0x15f0] ;  /* 0x0015f00001147983 */ /* 0x000f240000300800 */
[----:B------:R-:W4:Y:S02]  /*d1dd0*/  LDL.LU R21, [R1+0x15f4] ;  /* 0x0015f40001157983 */ /* 0x000f240000300800 */
[----:B------:R-:W2:Y:S01]  /*d1de0*/  LDL.LU R22, [R1+0x15f8] ;  /* 0x0015f80001167983 */ /* 0x000ea20000300800 */
[----:B------:R-:W2:Y:S04]  /*d1df0*/  LDL.LU R23, [R1+0x15fc] ;  /* 0x0015fc0001177983 */ /* 0x000ea80000300800 */
[----:B--2---:R-:W-:Y:S01]  /*d1e00*/  STL.64 [R1+0x5250], R22 ;  /* 0x0052501601007387 */ /* 0x004fe20000100a00 */
[----:B----4-:R0:W-:Y:S03]  /*d1e10*/  STL.64 [R1+0x5248], R20 ;  /* 0x0052481401007387 */ /* 0x0101e60000100a00 */
[----:B0-----:R-:W2:Y:S04]  /*d1e20*/  LDL.LU.64 R20, [R1+0x50] ;  /* 0x0000500001147983 */ /* 0x001ea80000300a00 */
[----:B--2---:R0:W-:Y:S04]  /*d1e30*/  STL.64 [R1+0x5260], R20 ;  /* 0x0052601401007387 */ /* 0x0041e80000100a00 */
[----:B0-----:R-:W2:Y:S01]  /*d1e40*/  LDL.LU.64 R20, [R1+0x60] ;  /* 0x0000600001147983 */ /* 0x001ea20000300a00 */
[----:B------:R-:W4:Y:S03]  /*d1e50*/  LDL.LU.64 R4, [R1+0x10] ;  /* 0x0000100001047983 */ /* 0x000f260000300a00 */
[----:B----4-:R0:W-:Y:S04]  /*d1e60*/  STL.64 [R1+0x5208], R4 ;  /* 0x0052080401007387 */ /* 0x0101e80000100a00 */
[----:B0-----:R-:W4:Y:S04]  /*d1e70*/  LDL.LU.64 R4, [R1+0x20] ;  /* 0x0000200001047983 */ /* 0x001f280000300a00 */
[----:B----4-:R0:W-:Y:S04]  /*d1e80*/  STL.64 [R1+0x5228], R4 ;  /* 0x0052280401007387 */ /* 0x0101e80000100a00 */
[----:B0-----:R-:W4:Y:S04]  /*d1e90*/  LDL.LU.64 R4, [R1+0x30] ;  /* 0x0000300001047983 */ /* 0x001f280000300a00 */
[----:B----4-:R0:W-:Y:S04]  /*d1ea0*/  STL.64 [R1+0x5240], R4 ;  /* 0x0052400401007387 */ /* 0x0101e80000100a00 */
[----:B0-----:R-:W4:Y:S04]  /*d1eb0*/  LDL.LU.64 R4, [R1+0x40] ;  /* 0x0000400001047983 */ /* 0x001f280000300a00 */
[----:B----4-:R0:W-:Y:S04]  /*d1ec0*/  STL.64 [R1+0x5258], R4 ;  /* 0x0052580401007387 */ /* 0x0101e80000100a00 */
        /* <DEDUP_REMOVED lines=41> */
[----:B------:R-:W-:Y:S01]  /*d2160*/  STL [R1+0x5198], R27 ;  /* 0x0051981b01007387 */ /* 0x000fe20000100800 */
[----:B------:R-:W-:Y:S02]  /*d2170*/  STL.64 [R1+0x2a0], R4 ;  /* 0x0002a00401007387 */ /* 0x000fe40000100a00 */
[----:B------:R0:W-:Y:S02]  /*d2180*/  STL.64 [R1+0x2a8], R6 ;  /* 0x0002a80601007387 */ /* 0x0001e40000100a00 */
[----:B0-----:R-:W4:Y:S01]  /*d2190*/  LDL.LU.64 R6, [R1+0x5270] ;  /* 0x0052700001067983 */ /* 0x001f220000300a00 */
[----:B------:R-:W4:Y:S02]  /*d21a0*/  LDL.LU.64 R4, [R1+0x5268] ;  /* 0x0052680001047983 */ /* 0x000f240000300a00 */
[----:B------:R-:W4:Y:S02]  /*d21b0*/  LDL.LU.64 R20, [R1+0x5260] ;  /* 0x0052600001147983 */ /* 0x000f240000300a00 */
[----:B----4-:R-:W-:Y:S01]  /*d21c0*/  HMMA.16816.F32 R4, R16, R20, R4 ;  /* 0x000000141004723c */ /* 0x010fe20000001804 */
[----:B------:R-:W-:-:S02]  /*d21d0*/  IMAD.MOV.U32 R2, RZ, RZ, R20 ;  /* 0x000000ffff027224 */ /* 0x000fc400078e0014 */
[----:B------:R-:W-:Y:S11]  /*d21e0*/  IMAD.MOV.U32 R0, RZ, RZ, R21 ;  /* 0x000000ffff007224 */ /* 0x000ff600078e0015 */
[----:B------:R-:W-:Y:S09]  /*d21f0*/  @!UPT UIADD3 URZ, URZ, URZ, URZ ;  /* 0x0000003f3f3ff290 */ /* 0x000ff2000fffe03f */
[----:B------:R0:W-:Y:S01]  /*d2200*/  STL.64 [R1+0x290], R4 ;  /* 0x0002900401007387 */ /* 0x0001e20000100a00 */
[----:B------:R-:W-:Y:S03]  /*d2210*/  STL.64 [R1+0x298], R6 ;  /* 0x0002980601007387 */ /* 0x000fe60000100a00 */
[----:B0-----:R-:W4:Y:S01]  /*d2220*/  LDL.LU.64 R4, [R1+0x5258] ;  /* 0x0052580001047983 */ /* 0x001f220000300a00 */
[----:B------:R-:W4:Y:S02]  /*d2230*/  LDL.LU.64 R22, [R1+0x5250] ;  /* 0x0052500001167983 */ /* 0x000f240000300a00 */
[----:B------:R-:W4:Y:S02]  /*d2240*/  LDL.LU.64 R20, [R1+0x5248] ;  /* 0x0052480001147983 */ /* 0x000f240000300a00 */
[C---:B----4-:R-:W-:Y:S01]  /*d2250*/  HMMA.16816.F32 R20, R16.reuse, R4, R20 ;  /* 0x000000041014723c */ /* 0x050fe20000001814 */
[----:B------:R-:W-:Y:S11]  /*d2260*/  IMAD.MOV.U32 R28, RZ, RZ, R5 ;  /* 0x000000ffff1c7224 */ /* 0x000ff600078e0005 */
[----:B------:R-:W-:Y:S11]  /*d2270*/  @!UPT UIADD3 URZ, URZ, URZ, URZ ;  /* 0x0000003f3f3ff290 */ /* 0x000ff6000fffe03f */
[----:B------:R-:W-:Y:S01]  /*d2280*/  STL.64 [R1+0x280], R20 ;  /* 0x0002801401007387 */ /* 0x000fe20000100a00 */
[----:B------:R0:W-:Y:S02]  /*d2290*/  STL.64 [R1+0x288], R22 ;  /* 0x0002881601007387 */ /* 0x0001e40000100a00 */
[----:B0-----:R-:W-:Y:S02]  /*d22a0*/  IMAD.MOV.U32 R22, RZ, RZ, R4 ;  /* 0x000000ffff167224 */ /* 0x001fe400078e0004 */
        /* <DEDUP_REMOVED lines=13> */
[----:B------:R-:W-:Y:S11]  /*d2380*/  IMAD.MOV.U32 R20, RZ, RZ, R5 ;  /* 0x000000ffff147224 */ /* 0x000ff600078e0005 */
[----:B------:R-:W-:Y:S08]  /*d2390*/  @!UPT UIADD3 URZ, URZ, URZ, URZ ;  /* 0x0000003f3f3ff290 */ /* 0x000ff0000fffe03f */
[----:B------:R0:W-:Y:S01]  /*d23a0*/  STL.64 [R1+0x250], R16 ;  /* 0x0002501001007387 */ /* 0x0001e20000100a00 */
[----:B------:R1:W-:Y:S03]  /*d23b0*/  STL.64 [R1+0x258], R18 ;  /* 0x0002581201007387 */ /* 0x0003e60000100a00 */
[----:B0-----:R-:W4:Y:S01]  /*d23c0*/  LDL.LU.64 R16, [R1+0x5210] ;  /* 0x0052100001107983 */ /* 0x001f220000300a00 */
[----:B-1----:R-:W-:Y:S02]  /*d23d0*/  IMAD.MOV.U32 R19, RZ, RZ, R4 ;  /* 0x000000ffff137224 */ /* 0x002fe400078e0004 */
        /* <DEDUP_REMOVED lines=31> */
[----:B------:R-:W-:Y:S02]  /*d25d0*/  STL.64 [R1+0x5058], R6 ;  /* 0x0050580601007387 */ /* 0x000fe40000100a00 */
[----:B------:R0:W-:Y:S02]  /*d25e0*/  STL.64 [R1+0x5050], R4 ;  /* 0x0050500401007387 */ /* 0x0001e40000100a00 */
[----:B0-----:R-:W4:Y:S01]  /*d25f0*/  LDL.LU R4, [R1+0x1550] ;  /* 0x0015500001047983 */ /* 0x001f220000300800 */
[----:B------:R-:W4:Y:S02]  /*d2600*/  LDL.LU R5, [R1+0x1554] ;  /* 0x0015540001057983 */ /* 0x000f240000300800 */
[----:B------:R-:W4:Y:S02]  /*d2610*/  LDL.LU R6, [R1+0x1558] ;  /* 0x0015580001067983 */ /* 0x000f240000300800 */
[----:B------:R-:W4:Y:S01]  /*d2620*/  LDL.LU R7, [R1+0x155c] ;  /* 0x00155c0001077983 */ /* 0x000f220000300800 */
        /* <DEDUP_REMOVED lines=25> */
[----:B------:R1:W-:Y:S02]  /*d27c0*/  STL.64 [R1+0x5030], R12 ;  /* 0x0050300c01007387 */ /* 0x0003e40000100a00 */
[----:B0-----:R-:W-:-:S02]  /*d27d0*/  IMAD.MOV.U32 R14, RZ, RZ, R9 ;  /* 0x000000ffff0e7224 */ /* 0x001fc400078e0009 */
[----:B-1----:R-:W-:Y:S02]  /*d27e0*/  IMAD.MOV.U32 R12, RZ, RZ, R11 ;  /* 0x000000ffff0c7224 */ /* 0x002fe400078e000b */
[----:B------:R-:W-:Y:S02]  /*d27f0*/  IMAD.MOV.U32 R13, RZ, RZ, R10 ;  /* 0x000000ffff0d7224 */ /* 0x000fe400078e000a */
[----:B------:R-:W-:-:S07]  /*d2800*/  IMAD.MOV.U32 R15, RZ, RZ, R8 ;  /* 0x000000ffff0f7224 */ /* 0x000fce00078e0008 */
[----:B----4-:R-:W-:Y:S07]  /*d2810*/  HMMA.16816.F32 R8, R12, R16, R4 ;  /* 0x000000100c08723c */ /* 0x010fee0000001804 */
[----:B------:R-:W-:Y:S02]  /*d2820*/  IMAD.MOV.U32 R4, RZ, RZ, R27 ;  /* 0x000000ffff047224 */ /* 0x000fe400078e001b */
[----:B------:R-:W-:Y:S01]  /*d2830*/  IMAD.MOV.U32 R5, RZ, RZ, R24 ;  /* 0x000000ffff057224 */ /* 0x000fe200078e0018 */
[----:B------:R-:W4:Y:S11]  /*d2840*/  LDL.LU R27, [R1+0x5198] ;  /* 0x00519800011b7983 */ /* 0x000f360000300800 */
[----:B------:R-:W-:Y:S02]  /*d2850*/  @!UPT UIADD3 URZ, URZ, URZ, URZ ;  /* 0x0000003f3f3ff290 */ /* 0x000fe4000fffe03f */
[----:B------:R0:W-:Y:S01]  /*d2860*/  STL.64 [R1+0x1e0], R8 ;  /* 0x0001e00801007387 */ /* 0x0001e20000100a00 */
[----:B------:R1:W-:Y:S02]  /*d2870*/  STL.64 [R1+0x1e8], R10 ;  /* 0x0001e80a01007387 */ /* 0x0003e40000100a00 */
[----:B------:R-:W2:Y:S02]  /*d2880*/  LDL.LU R24, [R1+0x5194] ;  /* 0x0051940001187983 */ /* 0x000ea40000300800 */
[----:B------:R1:W-:Y:S01]  /*d2890*/  STL.64 [R1+0x5070], R4 ;  /* 0x0050700401007387 */ /* 0x0003e20000100a00 */
[----:B0-----:R-:W2:Y:S01]  /*d28a0*/  LDL.LU R8, [R1+0x100] ;  /* 0x0001000001087983 */ /* 0x001ea20000300800 */
[----:B------:R-:W2:Y:S02]  /*d28b0*/  LDL.LU R9, [R1+0x104] ;  /* 0x0001040001097983 */ /* 0x000ea40000300800 */
[----:B-1----:R-:W2:Y:S02]  /*d28c0*/  LDL.LU R10, [R1+0x108] ;  /* 0x00010800010a7983 */ /* 0x002ea40000300800 */
[----:B------:R-:W2:Y:S02]  /*d28d0*/  LDL.LU R11, [R1+0x10c] ;  /* 0x00010c00010b7983 */ /* 0x000ea40000300800 */
[----:B------:R-:W-:-:S02]  /*d28e0*/  IMAD.MOV.U32 R4, RZ, RZ, R25 ;  /* 0x000000ffff047224 */ /* 0x000fc400078e0019 */
[----:B------:R-:W-:Y:S01]  /*d28f0*/  IMAD.MOV.U32 R5, RZ, RZ, R18 ;  /* 0x000000ffff057224 */ /* 0x000fe200078e0012 */
[----:B--2---:R-:W-:Y:S01]  /*d2900*/  STL.64 [R1+0x5080], R10 ;  /* 0x0050800a01007387 */ /* 0x004fe20000100a00 */
[----:B------:R-:W-:Y:S02]  /*d2910*/  STL.64 [R1+0x5078], R8 ;  /* 0x0050780801007387 */ /* 0x000fe40000100a00 */
[----:B------:R-:W2:Y:S02]  /*d2920*/  LDL.LU R25, [R1+0x5190] ;  /* 0x0051900001197983 */ /* 0x000ea40000300800 */
[----:B------:R-:W2:Y:S01]  /*d2930*/  LDL.LU R18, [R1+0x518c] ;  /* 0x00518c0001127983 */ /* 0x000ea20000300800 */
[----:B------:R0:W-:Y:S02]  /*d2940*/  STL.64 [R1+0x5088], R4 ;  /* 0x0050880401007387 */ /* 0x0001e40000100a00 */
[----:B0-----:R-:W-:Y:S02]  /*d2950*/  IMAD.MOV.U32 R4, RZ, RZ, R19 ;  /* 0x000000ffff047224 */ /* 0x001fe400078e0013 */
        /* <DEDUP_REMOVED lines=41> */
[----:B----4-:R-:W-:Y:S02]  /*d2bf0*/  IMAD.MOV.U32 R4, RZ, RZ, R27 ;  /* 0x000000ffff047224 */ /* 0x010fe400078e001b */
[----:B------:R-:W-:-:S05]  /*d2c00*/  IMAD.MOV.U32 R5, RZ, RZ, R26 ;  /* 0x000000ffff057224 */ /* 0x000fca00078e001a */
[----:B------:R-:W-:Y:S01]  /*d2c10*/  STL.64 [R1+0x5110], R4 ;  /* 0x0051100401007387 */ /* 0x000fe20000100a00 */
[----:B------:R-:W-:Y:S02]  /*d2c20*/  STL.64 [R1+0x50c8], R10 ;  /* 0x0050c80a01007387 */ /* 0x000fe40000100a00 */
[----:B------:R0:W-:Y:S02]  /*d2c30*/  STL.64 [R1+0x50c0], R8 ;  /* 0x0050c00801007387 */ /* 0x0001e40000100a00 */
[----:B0-----:R-:W4:Y:S01]  /*d2c40*/  LDL.LU R8, [R1+0x140] ;  /* 0x0001400001087983 */ /* 0x001f220000300800 */
[----:B------:R-:W4:Y:S02]  /*d2c50*/  LDL.LU R9, [R1+0x144] ;  /* 0x0001440001097983 */ /* 0x000f240000300800 */
[----:B------:R-:W2:Y:S02]  /*d2c60*/  LDL.LU R10, [R1+0x148] ;  /* 0x00014800010a7983 */ /* 0x000ea40000300800 */
[----:B------:R-:W2:Y:S02]  /*d2c70*/  LDL.LU R11, [R1+0x14c] ;  /* 0x00014c00010b7983 */ /* 0x000ea40000300800 */
[----:B------:R-:W-:-:S02]  /*d2c80*/  IMAD.MOV.U32 R4, RZ, RZ, R25 ;  /* 0x000000ffff047224 */ /* 0x000fc400078e0019 */
[----:B------:R-:W-:Y:S02]  /*d2c90*/  IMAD.MOV.U32 R5, RZ, RZ, R24 ;  /* 0x000000ffff057224 */ /* 0x000fe400078e0018 */
[----:B------:R-:W3:Y:S01]  /*d2ca0*/  LDL.LU R24, [R1+0x1540] ;  /* 0x0015400001187983 */ /* 0x000ee20000300800 */
[----:B------:R-:W3:Y:S02]  /*d2cb0*/  LDL.LU R25, [R1+0x1544] ;  /* 0x0015440001197983 */ /* 0x000ee40000300800 */
[----:B------:R-:W3:Y:S02]  /*d2cc0*/  LDL.LU R26, [R1+0x1548] ;  /* 0x00154800011a7983 */ /* 0x000ee40000300800 */
[----:B------:R-:W3:Y:S01]  /*d2cd0*/  LDL.LU R27, [R1+0x154c] ;  /* 0x00154c00011b7983 */ /* 0x000ee20000300800 */
[----:B------:R-:W-:Y:S04]  /*d2ce0*/  STL.64 [R1+0x5128], R4 ;  /* 0x0051280401007387 */ /* 0x000fe80000100a00 */
[----:B--2---:R-:W-:Y:S01]  /*d2cf0*/  STL.64 [R1+0x50f0], R10 ;  /* 0x0050f00a01007387 */ /* 0x004fe20000100a00 */
[----:B----4-:R0:W-:Y:S03]  /*d2d00*/  STL.64 [R1+0x50e8], R8 ;  /* 0x0050e80801007387 */ /* 0x0101e60000100a00 */
[----:B0-----:R-:W2:Y:S01]  /*d2d10*/  LDL.LU R8, [R1+0x160] ;  /* 0x0001600001087983 */ /* 0x001ea20000300800 */
[----:B------:R-:W2:Y:S02]  /*d2d20*/  LDL.LU R9, [R1+0x164] ;  /* 0x0001640001097983 */ /* 0x000ea40000300800 */
[----:B------:R-:W4:Y:S02]  /*d2d30*/  LDL.LU R10, [R1+0x168] ;  /* 0x00016800010a7983 */ /* 0x000f240000300800 */
[----:B------:R-:W4:Y:S02]  /*d2d40*/  LDL.LU R11, [R1+0x16c] ;  /* 0x00016c00010b7983 */ /* 0x000f240000300800 */
[----:B---3--:R-:W-:-:S02]  /*d2d50*/  IMAD.MOV.U32 R4, RZ, RZ, R19 ;  /* 0x000000ffff047224 */ /* 0x008fc400078e0013 */
[----:B------:R-:W-:Y:S01]  /*d2d60*/  IMAD.MOV.U32 R5, RZ, RZ, R18 ;  /* 0x000000ffff057224 */ /* 0x000fe200078e0012 */
[----:B------:R-:W3:Y:S01]  /*d2d70*/  LDL.LU R19, [R1+0x5168] ;  /* 0x0051680001137983 */ /* 0x000ee20000300800 */
[----:B------:R-:W3:Y:S03]  /*d2d80*/  LDL.LU R18, [R1+0x5164] ;  /* 0x0051640001127983 */ /* 0x000ee60000300800 */
        /* <DEDUP_REMOVED lines=11> */
[----:B------:R-:W-:Y:S01]  /*d2e40*/  HMMA.16816.F32 R24, R12, R20, R24 ;  /* 0x000000140c18723c */ /* 0x000fe20000001818 */
[----:B----4-:R-:W-:Y:S01]  /*d2e50*/  STL.64 [R1+0x5120], R10 ;  /* 0x0051200a01007387 */ /* 0x010fe20000100a00 */
[----:B--2---:R0:W-:Y:S03]  /*d2e60*/  STL.64 [R1+0x5118], R8 ;  /* 0x0051180801007387 */ /* 0x0041e60000100a00 */
[----:B0-----:R-:W2:Y:S01]  /*d2e70*/  LDL.LU R8, [R1+0x180] ;  /* 0x0001800001087983 */ /* 0x001ea20000300800 */
[----:B------:R-:W2:Y:S02]  /*d2e80*/  LDL.LU R9, [R1+0x184] ;  /* 0x0001840001097983 */ /* 0x000ea40000300800 */
[----:B------:R-:W4:Y:S02]  /*d2e90*/  LDL.LU R10, [R1+0x188] ;  /* 0x00018800010a7983 */ /* 0x000f240000300800 */
[----:B---3--:R-:W-:-:S02]  /*d2ea0*/  IMAD.MOV.U32 R11, RZ, RZ, R18 ;  /* 0x000000ffff0b7224 */ /* 0x008fc400078e0012 */
[----:B------:R-:W3:Y:S04]  /*d2eb0*/  LDL.LU R18, [R1+0x5160] ;  /* 0x0051600001127983 */ /* 0x000ee80000300800 */
[----:B----4-:R-:W-:Y:S01]  /*d2ec0*/  STL.64 [R1+0x5138], R10 ;  /* 0x0051380a01007387 */ /* 0x010fe20000100a00 */
[----:B--2---:R0:W-:Y:S03]  /*d2ed0*/  STL.64 [R1+0x5130], R8 ;  /* 0x0051300801007387 */ /* 0x0041e60000100a00 */
[----:B0-----:R-:W2:Y:S01]  /*d2ee0*/  LDL.LU R8, [R1+0x190] ;  /* 0x0001900001087983 */ /* 0x001ea20000300800 */
[----:B------:R-:W2:Y:S02]  /*d2ef0*/  LDL.LU R9, [R1+0x194] ;  /* 0x0001940001097983 */ /* 0x000ea40000300800 */
[----:B------:R-:W2:Y:S02]  /*d2f00*/  LDL.LU R10, [R1+0x198] ;  /* 0x00019800010a7983 */ /* 0x000ea40000300800 */
[----:B------:R-:W2:Y:S01]  /*d2f10*/  LDL.LU R11, [R1+0x19c] ;  /* 0x00019c00010b7983 */ /* 0x000ea20000300800 */
[----:B---3--:R-:W-:Y:S01]  /*d2f20*/  STL.64 [R1+0x5020], R18 ;  /* 0x0050201201007387 */ /* 0x008fe20000100a00 */
[----:B------:R0:W-:Y:S02]  /*d2f30*/  STL.64 [R1+0x5018], R16 ;  /* 0x0050181001007387 */ /* 0x0001e40000100a00 */
[----:B0-----:R-:W-:-:S02]  /*d2f40*/  IMAD.MOV.U32 R16, RZ, RZ, R2 ;  /* 0x000000ffff107224 */ /* 0x001fc400078e0002 */
[----:B------:R-:W-:Y:S01]  /*d2f50*/  IMAD.MOV.U32 R17, RZ, RZ, R0 ;  /* 0x000000ffff117224 */ /* 0x000fe200078e0000 */
[----:B------:R-:W3:Y:S01]  /*d2f60*/  LDL.LU R2, [R1+0x515c] ;  /* 0x00515c0001027983 */ /* 0x000ee20000300800 */
[----:B------:R-:W4:Y:S02]  /*d2f70*/  LDL.LU R0, [R1+0x5158] ;  /* 0x0051580001007983 */ /* 0x000f240000300800 */
[----:B------:R-:W-:Y:S02]  /*d2f80*/  STL.64 [R1+0x1d0], R24 ;  /* 0x0001d01801007387 */ /* 0x000fe40000100a00 */
[----:B------:R0:W-:Y:S02]  /*d2f90*/  STL.64 [R1+0x1d8], R26 ;  /* 0x0001d81a01007387 */ /* 0x0001e40000100a00 */
[----:B0-----:R-:W2:Y:S01]  /*d2fa0*/  LDL.LU.64 R26, [R1+0x5150] ;  /* 0x00515000011a7983 */ /* 0x001ea20000300a00 */
[----:B------:R-:W2:Y:S02]  /*d2fb0*/  LDL.LU.64 R24, [R1+0x5148] ;  /* 0x0051480001187983 */ /* 0x000ea40000300a00 */
[----:B------:R-:W-:Y:S02]  /*d2fc0*/  STL.64 [R1+0x5008], R22 ;  /* 0x0050081601007387 */ /* 0x000fe40000100a00 */
[----:B------:R0:W-:Y:S02]  /*d2fd0*/  STL.64 [R1+0x5000], R20 ;  /* 0x0050001401007387 */ /* 0x0001e40000100a00 */
[----:B0-----:R-:W3:Y:S01]  /*d2fe0*/  LDL.LU.64 R20, [R1+0x1b0] ;  /* 0x0001b00001147983 */ /* 0x001ee20000300a00 */
[----:B------:R-:W3:Y:S01]  /*d2ff0*/  LDL.LU.64 R22, [R1+0x1b8] ;  /* 0x0001b80001167983 */ /* 0x000ee20000300a00 */
[----:B--2---:R-:W-:Y:S02]  /*d3000*/  HMMA.16816.F32 R12, R12, R24, R4 ;  /* 0x000000180c0c723c */ /* 0x004fe40000001804 */
        /* <DEDUP_REMOVED lines=8> */
[----:B------:R-:W-:Y:S01]  /*d3090*/  STL.64 [R1+0x4ff8], R26 ;  /* 0x004ff81a01007387 */ /* 0x000fe20000100a00 */
        /* <DEDUP_REMOVED lines=34> */
[C---:B--2---:R-:W-:Y:S01]  /*d32c0*/  HMMA.16816.F32 R16, R20.reuse, R16, R4 ;  /* 0x000000101410723c */ /* 0x044fe20000001804 */
[----:B------:R-:W3:Y:S11]  /*d32d0*/  LDL.LU.64 R4, [R1+0x50d0] ;  /* 0x0050d00001047983 */ /* 0x000ef60000300a00 */
[----:B------:R-:W-:Y:S11]  /*d32e0*/  @!UPT UIADD3 URZ, URZ, URZ, URZ ;  /* 0x0000003f3f3ff290 */ /* 0x000ff6000fffe03f */
[----:B------:R0:W-:Y:S01]  /*d32f0*/  STL.64 [R1+0x150], R16 ;  /* 0x0001501001007387 */ /* 0x0001e20000100a00 */
[----:B------:R1:W-:Y:S03]  /*d3300*/  STL.64 [R1+0x158], R18 ;  /* 0x0001581201007387 */ /* 0x0003e60000100a00 */
[----:B0-----:R-:W2:Y:S01]  /*d3310*/  LDL.LU R16, [R1+0xd0] ;  /* 0x0000d00001107983 */ /* 0x001ea20000300800 */
[----:B------:R-:W2:Y:S02]  /*d3320*/  LDL.LU R17, [R1+0xd4] ;  /* 0x0000d40001117983 */ /* 0x000ea40000300800 */
[----:B-1----:R-:W2:Y:S02]  /*d3330*/  LDL.LU R18, [R1+0xd8] ;  /* 0x0000d80001127983 */ /* 0x002ea40000300800 */
        /* <DEDUP_REMOVED lines=37> */
[C---:B--2---:R-:W-:Y:S01]  /*d3590*/  HMMA.16816.F32 R24, R20.reuse, R4, R24 ;  /* 0x000000041418723c */ /* 0x044fe20000001818 */
[----:B------:R0:W-:Y:S01]  /*d35a0*/  STL.64 [R1+0x4fb8], R6 ;  /* 0x004fb80601007387 */ /* 0x0001e20000100a00 */
[----:B------:R-:W2:Y:S11]  /*d35b0*/  LDL R4, [R1+0x6a0] ;  /* 0x0006a00001047983 */ /* 0x000eb60000100800 */
[----:B------:R-:W-:Y:S10]  /*d35c0*/  @!UPT UIADD3 URZ, URZ, URZ, URZ ;  /* 0x0000003f3f3ff290 */ /* 0x000ff4000fffe03f */
[----:B------:R1:W-:Y:S01]  /*d35d0*/  STL.64 [R1+0xf0], R24 ;  /* 0x0000f01801007387 */ /* 0x0003e20000100a00 */
[----:B------:R3:W-:Y:S02]  /*d35e0*/  STL.64 [R1+0xf8], R26 ;  /* 0x0000f81a01007387 */ /* 0x0007e40000100a00 */
[----:B0-----:R-:W2:Y:S02]  /*d35f0*/  LDL R6, [R1+0x6a8] ;  /* 0x0006a80001067983 */ /* 0x001ea40000100800 */
[----:B------:R-:W2:Y:S01]  /*d3600*/  LDL R7, [R1+0x6ac] ;  /* 0x0006ac0001077983 */ /* 0x000ea20000100800 */
[----:B------:R-:W4:Y:S01]  /*d3610*/  LDL R5, [R1+0x6a4] ;  /* 0x0006a40001057983 */ /* 0x000f220000100800 */
[----:B------:R-:W-:Y:S03]  /*d3620*/  HMMA.16816.F32 R12, R20, R8, R12 ;  /* 0x00000008140c723c */ /* 0x000fe6000000180c */
[----:B-1----:R-:W4:Y:S01]  /*d3630*/  LDL.LU R24, [R1+0xb0] ;  /* 0x0000b00001187983 */ /* 0x002f220000300800 */
[----:B------:R-:W4:Y:S02]  /*d3640*/  LDL.LU R25, [R1+0xb4] ;  /* 0x0000b40001197983 */ /* 0x000f240000300800 */
[----:B---3--:R-:W3:Y:S02]  /*d3650*/  LDL.LU R26, [R1+0xb8] ;  /* 0x0000b800011a7983 */ /* 0x008ee40000300800 */
[----:B------:R-:W3:Y:S01]  /*d3660*/  LDL.LU R27, [R1+0xbc] ;  /* 0x0000bc00011b7983 */ /* 0x000ee20000300800 */
[----:B--2---:R0:W-:Y:S01]  /*d3670*/  STL.64 [R1+0x4fe8], R6 ;  /* 0x004fe80601007387 */ /* 0x0041e20000100a00 */
[----:B----4-:R1:W-:Y:S02]  /*d3680*/  STL.64 [R1+0x4fe0], R4 ;  /* 0x004fe00401007387 */ /* 0x0103e40000100a00 */
        /* <DEDUP_REMOVED lines=11> */
[----:B--2---:R-:W-:Y:S01]  /*d3740*/  HMMA.16816.F32 R16, R20, R12, R16 ;  /* 0x0000000c1410723c */ /* 0x004fe20000001810 */
[----:B------:R-:W-:-:S02]  /*d3750*/  IMAD.MOV.U32 R8, RZ, RZ, R14 ;  /* 0x000000ffff087224 */ /* 0x000fc400078e000e */
[----:B------:R-:W-:Y:S01]  /*d3760*/  IMAD.MOV.U32 R9, RZ, RZ, R15 ;  /* 0x000000ffff097224 */ /* 0x000fe200078e000f */
[----:B------:R-:W2:Y:S01]  /*d3770*/  LDL.LU R14, [R1+0x502c] ;  /* 0x00502c00010e7983 */ /* 0x000ea20000300800 */
[----:B------:R-:W2:Y:S02]  /*d3780*/  LDL.LU R15, [R1+0x5028] ;  /* 0x00502800010f7983 */ /* 0x000ea40000300800 */
[----:B------:R0:W-:Y:S01]  /*d3790*/  STL.64 [R1+0x4fd0], R10 ;  /* 0x004fd00a01007387 */ /* 0x0001e20000100a00 */
[----:B------:R-:W-:Y:S04]  /*d37a0*/  STL.64 [R1+0x4fc8], R8 ;  /* 0x004fc80801007387 */ /* 0x000fe80000100a00 */
[----:B0-----:R-:W3:Y:S04]  /*d37b0*/  LDL R10, [R1+0x98] ;  /* 0x00009800010a7983 */ /* 0x001ee80000100800 */
[----:B------:R-:W3:Y:S07]  /*d37c0*/  LDL R11, [R1+0x9c] ;  /* 0x00009c00010b7983 */ /* 0x000eee0000100800 */
[----:B------:R-:W-:Y:S01]  /*d37d0*/  STL.64 [R1+0xd0], R16 ;  /* 0x0000d01001007387 */ /* 0x000fe20000100a00 */
[----:B------:R0:W-:Y:S03]  /*d37e0*/  STL.64 [R1+0xd8], R18 ;  /* 0x0000d81201007387 */ /* 0x0001e60000100a00 */
[----:B0-----:R-:W3:Y:S01]  /*d37f0*/  LDL.LU.64 R18, [R1+0x5020] ;  /* 0x0050200001127983 */ /* 0x001ee20000300a00 */
[----:B------:R-:W3:Y:S02]  /*d3800*/  LDL.LU.64 R16, [R1+0x5018] ;  /* 0x0050180001107983 */ /* 0x000ee40000300a00 */
[----:B------:R-:W-:-:S02]  /*d3810*/  IMAD.MOV.U32 R13, RZ, RZ, R3 ;  /* 0x000000ffff0d7224 */ /* 0x000fc400078e0003 */
[----:B------:R-:W-:Y:S02]  /*d3820*/  IMAD.MOV.U32 R8, RZ, RZ, R20 ;  /* 0x000000ffff087224 */ /* 0x000fe400078e0014 */
[----:B------:R-:W-:Y:S01]  /*d3830*/  IMAD.MOV.U32 R3, RZ, RZ, R21 ;  /* 0x000000ffff037224 */ /* 0x000fe200078e0015 */
[----:B--2---:R0:W-:Y:S02]  /*d3840*/  STL.64 [R1+0x4f18], R14 ;  /* 0x004f180e01007387 */ /* 0x0041e40000100a00 */
[----:B0-----:R-:W-:Y:S02]  /*d3850*/  IMAD.MOV.U32 R14, RZ, RZ, R2 ;  /* 0x000000ffff0e7224 */ /* 0x001fe400078e0002 */
[----:B----4-:R-:W-:Y:S02]  /*d3860*/  IMAD.MOV.U32 R15, RZ, RZ, R0 ;  /* 0x000000ffff0f7224 */ /* 0x010fe400078e0000 */
[----:B---3--:R-:W-:Y:S02]  /*d3870*/  IMAD.MOV.U32 R12, RZ, RZ, R19 ;  /* 0x000000ffff0c7224 */ /* 0x008fe400078e0013 */
[----:B------:R-:W2:Y:S05]  /*d3880*/  LDL.LU R19, [R1+0x5010] ;  /* 0x0050100001137983 */ /* 0x000eaa0000300800 */
[----:B------:R-:W-:Y:S01]  /*d3890*/  HMMA.16816.F32 R12, R20, R16, R12 ;  /* 0x00000010140c723c */ /* 0x000fe2000000180c */
[----:B------:R-:W-:-:S02]  /*d38a0*/  IMAD.MOV.U32 R2, RZ, RZ, R22 ;  /* 0x000000ffff027224 */ /* 0x000fc400078e0016 */
[----:B------:R-:W-:Y:S11]  /*d38b0*/  IMAD.MOV.U32 R0, RZ, RZ, R23 ;  /* 0x000000ffff007224 */ /* 0x000ff600078e0017 */
[----:B------:R-:W-:Y:S09]  /*d38c0*/  @!UPT UIADD3 URZ, URZ, URZ, URZ ;  /* 0x0000003f3f3ff290 */ /* 0x000ff2000fffe03f */
[----:B------:R-:W-:Y:S01]  /*d38d0*/  STL.64 [R1+0xc0], R12 ;  /* 0x0000c00c01007387 */ /* 0x000fe20000100a00 */
[----:B------:R0:W-:Y:S02]  /*d38e0*/  STL.64 [R1+0xc8], R14 ;  /* 0x0000c80e01007387 */ /* 0x0001e40000100a00 */
[----:B------:R-:W3:Y:S02]  /*d38f0*/  LDL.LU.64 R22, [R1+0x5008] ;  /* 0x0050080001167983 */ /* 0x000ee40000300a00 */
[----:B------:R-:W4:Y:S01]  /*d3900*/  LDL.LU.64 R20, [R1+0x5000] ;  /* 0x0050000001147983 */ /* 0x000f220000300a00 */
[----:B0-----:R-:W2:Y:S04]  /*d3910*/  LDL.64 R14, [R1+0x78] ;  /* 0x00007800010e7983 */ /* 0x001ea80000100a00 */
[----:B--2---:R0:W-:Y:S04]  /*d3920*/  STL.64 [R1+0x4fc0], R14 ;  /* 0x004fc00e01007387 */ /* 0x0041e80000100a00 */
[----:B0-----:R-:W2:Y:S01]  /*d3930*/  LDL.64 R14, [R1+0x88] ;  /* 0x00008800010e7983 */ /* 0x001ea20000100a00 */
[----:B------:R-:W-:-:S02]  /*d3940*/  IMAD.MOV.U32 R16, RZ, RZ, R8 ;  /* 0x000000ffff107224 */ /* 0x000fc400078e0008 */
[----:B------:R-:W-:Y:S01]  /*d3950*/  IMAD.MOV.U32 R17, RZ, RZ, R3 ;  /* 0x000000ffff117224 */ /* 0x000fe200078e0003 */
[----:B--2---:R-:W-:Y:S01]  /*d3960*/  STL.64 [R1+0x4fd8], R14 ;  /* 0x004fd80e01007387 */ /* 0x004fe20000100a00 */
[----:B------:R-:W2:Y:S02]  /*d3970*/  LDL.LU R12, [R1+0x1520] ;  /* 0x00152000010c7983 */ /* 0x000ea40000300800 */
[----:B------:R-:W2:Y:S02]  /*d3980*/  LDL.LU R13, [R1+0x1524] ;  /* 0x00152400010d7983 */ /* 0x000ea40000300800 */
[----:B------:R0:W-:Y:S02]  /*d3990*/  STL.64 [R1+0x4f10], R18 ;  /* 0x004f101201007387 */ /* 0x0001e40000100a00 */
[----:B0-----:R-:W-:Y:S02]  /*d39a0*/  IMAD.MOV.U32 R18, RZ, RZ, R2 ;  /* 0x000000ffff127224 */ /* 0x001fe400078e0002 */
[----:B------:R-:W-:-:S07]  /*d39b0*/  IMAD.MOV.U32 R19, RZ, RZ, R0 ;  /* 0x000000ffff137224 */ /* 0x000fce00078e0000 */
[----:B----4-:R-:W-:Y:S11]  /*d39c0*/  HMMA.16816.F32 R24, R16, R20, R24 ;  /* 0x000000141018723c */ /* 0x010ff60000001818 */
[----:B------:R-:W-:Y:S11]  /*d39d0*/  @!UPT UIADD3 URZ, URZ, URZ, URZ ;  /* 0x0000003f3f3ff290 */ /* 0x000ff6000fffe03f */
[----:B------:R-:W-:Y:S01]  /*d39e0*/  @!UPT UIADD3 URZ, URZ, URZ, URZ ;  /* 0x0000003f3f3ff290 */ /* 0x000fe2000fffe03f */
[----:B------:R-:W-:Y:S01]  /*d39f0*/  STL.64 [R1+0xb0], R24 ;  /* 0x0000b01801007387 */ /* 0x000fe20000100a00 */
[----:B------:R0:W-:Y:S02]  /*d3a00*/  STL [R1+0xb8], R26 ;  /* 0x0000b81a01007387 */ /* 0x0001e40000100800 */
[----:B------:R-:W-:Y:S02]  /*d3a10*/  IMAD.MOV.U32 R2, RZ, RZ, R27 ;  /* 0x000000ffff027224 */ /* 0x000fe400078e001b */
[----:B0-----:R-:W4:Y:S01]  /*d3a20*/  LDL.LU.64 R26, [R1+0x4ff8] ;  /* 0x004ff800011a7983 */ /* 0x001f220000300a00 */
[----:B------:R-:W2:Y:S02]  /*d3a30*/  LDL.LU.64 R24, [R1+0x4ff0] ;  /* 0x004ff00001187983 */ /* 0x000ea40000300a00 */
[----:B------:R-:W-:Y:S02]  /*d3a40*/  STL [R1+0x3fa8], R2 ;  /* 0x003fa80201007387 */ /* 0x000fe40000100800 */
[----:B------:R-:W-:-:S02]  /*d3a50*/  IMAD.MOV.U32 R14, RZ, RZ, R29 ;  /* 0x000000ffff0e7224 */ /* 0x000fc400078e001d */
[----:B------:R-:W-:Y:S01]  /*d3a60*/  IMAD.MOV.U32 R15, RZ, RZ, R28 ;  /* 0x000000ffff0f7224 */ /* 0x000fe200078e001c */
[----:B--2---:R-:W-:Y:S01]  /*d3a70*/  HMMA.16816.F32 R16, R16, R24, R4 ;  /* 0x000000181010723c */ /* 0x004fe20000001804 */
[----:B------:R-:W2:Y:S01]  /*d3a80*/  LDL.LU.64 R6, [R1+0x4fe8] ;  /* 0x004fe80001067983 */ /* 0x000ea20000300a00 */
[----:B------:R-:W2:Y:S11]  /*d3a90*/  LDL.LU.64 R4, [R1+0x4fe0] ;  /* 0x004fe00001047983 */ /* 0x000eb60000300a00 */
[----:B------:R-:W-:Y:S11]  /*d3aa0*/  @!UPT UIADD3 URZ, URZ, URZ, URZ ;  /* 0x0000003f3f3ff290 */ /* 0x000ff6000fffe03f */
[----:B------:R-:W-:Y:S02]  /*d3ab0*/  IMAD.MOV.U32 R3, RZ, RZ, R19 ;  /* 0x000000ffff037224 */ /* 0x000fe400078e0013 */
[----:B------:R-:W-:Y:S01]  /*d3ac0*/  IMAD.MOV.U32 R0, RZ, RZ, R18 ;  /* 0x000000ffff007224 */ /* 0x000fe200078e0012 */
[----:B------:R-:W-:Y:S01]  /*d3ad0*/  STL.64 [R1+0xa0], R16 ;  /* 0x0000a01001007387 */ /* 0x000fe20000100a00 */
[----:B------:R-:W3:Y:S02]  /*d3ae0*/  LDL.64 R18, [R1+0x68] ;  /* 0x0000680001127983 */ /* 0x000ee40000100a00 */
[----:B------:R-:W-:Y:S01]  /*d3af0*/  STL [R1+0x41d0], R3 ;  /* 0x0041d00301007387 */ /* 0x000fe20000100800 */
[----:B------:R-:W-:Y:S01]  /*d3b00*/  STL [R1+0x3fac], R0 ;  /* 0x003fac0001007387 */ /* 0x000fe20000100800 */
[C---:B--2---:R-:W-:Y:S03]  /*d3b10*/  HMMA.16816.F32 R8, R4.reuse, R10, R12 ;  /* 0x0000000a0408723c */ /* 0x044fe6000000180c */
[----:B------:R-:W2:Y:S11]  /*d3b20*/  LDL.LU.64 R14, [R1+0x4fd8] ;  /* 0x004fd800010e7983 */ /* 0x000eb60000300a00 */
[----:B------:R-:W-:Y:S09]  /*d3b30*/  @!UPT UIADD3 URZ, URZ, URZ, URZ ;  /* 0x0000003f3f3ff290 */ /* 0x000ff2000fffe03f */
[----:B------:R-:W-:Y:S01]  /*d3b40*/  STL.64 [R1+0x1320], R8 ;  /* 0x0013200801007387 */ /* 0x000fe20000100a00 */
[----:B------:R-:W-:Y:S02]  /*d3b50*/  IMAD.MOV.U32 R20, RZ, RZ, R10 ;  /* 0x000000ffff147224 */ /* 0x000fe400078e000a */
[----:B------:R0:W-:Y:S02]  /*d3b60*/  STL.64 [R1+0x1328], R10 ;  /* 0x0013280a01007387 */ /* 0x0001e40000100a00 */
[----:B------:R-:W-:Y:S02]  /*d3b70*/  IMAD.MOV.U32 R28, RZ, RZ, R9 ;  /* 0x000000ffff1c7224 */ /* 0x000fe400078e0009 */
[----:B------:R-:W-:Y:S01]  /*d3b80*/  IMAD.MOV.U32 R24, RZ, RZ, R8 ;  /* 0x000000ffff187224 */ /* 0x000fe200078e0008 */
[----:B0-----:R-:W2:Y:S01]  /*d3b90*/  LDL.LU.64 R10, [R1+0x4fd0] ;  /* 0x004fd000010a7983 */ /* 0x001ea20000300a00 */
[----:B------:R-:W2:Y:S03]  /*d3ba0*/  LDL.LU.64 R8, [R1+0x4fc8] ;  /* 0x004fc80001087983 */ /* 0x000ea60000300a00 */
[----:B------:R-:W-:Y:S02]  /*d3bb0*/  STL [R1+0x3c04], R24 ;  /* 0x003c041801007387 */ /* 0x000fe40000100800 */
[----:B------:R-:W-:Y:S01]  /*d3bc0*/  STL [R1+0x3c00], R28 ;  /* 0x003c001c01007387 */ /* 0x000fe20000100800 */
[----:B------:R-:W-:Y:S01]  /*d3bd0*/  STL [R1+0x3bfc], R20 ;  /* 0x003bfc1401007387 */ /* 0x000fe20000100800 */
[----:B--2---:R-:W-:Y:S07]  /*d3be0*/  HMMA.16816.F32 R4, R4, R14, R8 ;  /* 0x0000000e0404723c */ /* 0x004fee0000001808 */
[----:B------:R-:W-:-:S02]  /*d3bf0*/  IMAD.MOV.U32 R10, RZ, RZ, R14 ;  /* 0x000000ffff0a7224 */ /* 0x000fc400078e000e */
[----:B------:R-:W-:Y:S02]  /*d3c00*/  IMAD.MOV.U32 R11, RZ, RZ, R15 ;  /* 0x000000ffff0b7224 */ /* 0x000fe400078e000f */
[----:B------:R-:W2:Y:S11]  /*d3c10*/  LDL.LU.64 R14, [R1+0x4fc0] ;  /* 0x004fc000010e7983 */ /* 0x000eb60000300a00 */
[----:B------:R-:W-:Y:S01]  /*d3c20*/  @!UPT UIADD3 URZ, URZ, URZ, URZ ;  /* 0x0000003f3f3ff290 */ /* 0x000fe2000fffe03f */
[----:B------:R-:W-:Y:S01]  /*d3c30*/  STL.64 [R1+0x12f0], R4 ;  /* 0x0012f00401007387 */ /* 0x000fe20000100a00 */
[----:B------:R-:W-:Y:S02]  /*d3c40*/  IMAD.MOV.U32 R21, RZ, RZ, R6 ;  /* 0x000000ffff157224 */ /* 0x000fe400078e0006 */
[----:B------:R0:W-:Y:S02]  /*d3c50*/  STL.64 [R1+0x12f8], R6 ;  /* 0x0012f80601007387 */ /* 0x0001e40000100a00 */
[----:B------:R-:W-:Y:S01]  /*d3c60*/  IMAD.MOV.U32 R25, RZ, RZ, R4 ;  /* 0x000000ffff197224 */ /* 0x000fe200078e0004 */
[----:B0-----:R-:W2:Y:S01]  /*d3c70*/  LDL.LU.64 R6, [R1+0x4fb8] ;  /* 0x004fb80001067983 */ /* 0x001ea20000300a00 */
[----:B------:R0:W-:Y:S02]  /*d3c80*/  STL.64 [R1+0x4f40], R10 ;  /* 0x004f400a01007387 */ /* 0x0001e40000100a00 */
[----:B------:R-:W2:Y:S02]  /*d3c90*/  LDL.LU R8, [R1+0x1500] ;  /* 0x0015000001087983 */ /* 0x000ea40000300800 */
[----:B------:R-:W2:Y:S01]  /*d3ca0*/  LDL.LU R9, [R1+0x1504] ;  /* 0x0015040001097983 */ /* 0x000ea20000300800 */
[----:B0-----:R-:W2:Y:S01]  /*d3cb0*/  LDL.LU R10, [R1+0x1508] ;  /* 0x00150800010a7983 */ /* 0x001ea20000300800 */
[----:B------:R-:W2:Y:S02]  /*d3cc0*/  LDL.LU R11, [R1+0x150c] ;  /* 0x00150c00010b7983 */ /* 0x000ea40000300800 */
[----:B------:R0:W-:Y:S02]  /*d3cd0*/  STL [R1+0x3c10], R25 ;  /* 0x003c101901007387 */ /* 0x0001e40000100800 */
[----:B----4-:R1:W-:Y:S01]  /*d3ce0*/  STL.64 [R1+0x4f98], R26 ;  /* 0x004f981a01007387 */ /* 0x0103e20000100a00 */
[----:B0-----:R-:W2:Y:S04]  /*d3cf0*/  LDL.64 R24, [R1+0x6a0] ;  /* 0x0006a00001187983 */ /* 0x001ea80000100a00 */
[----:B-1----:R-:W2:Y:S01]  /*d3d00*/  LDL.64 R26, [R1+0x6a8] ;  /* 0x0006a800011a7983 */ /* 0x002ea20000100a00 */
[----:B------:R-:W-:-:S05]  /*d3d10*/  IMAD.MOV.U32 R29, RZ, RZ, R5 ;  /* 0x000000ffff1d7224 */ /* 0x000fca00078e0005 */
[----:B------:R-:W-:Y:S01]  /*d3d20*/  STL [R1+0x3c0c], R29 ;  /* 0x003c0c1d01007387 */ /* 0x000fe20000100800 */
[----:B------:R0:W-:Y:S02]  /*d3d30*/  STL [R1+0x3c08], R21 ;  /* 0x003c081501007387 */ /* 0x0001e40000100800 */
[----:B---3--:R1:W-:Y:S01]  /*d3d40*/  STL.64 [R1+0x4fb0], R22 ;  /* 0x004fb01601007387 */ /* 0x0083e20000100a00 */
[----:B--2---:R-:W-:Y:S11]  /*d3d50*/  HMMA.16816.F32 R8, R24, R14, R8 ;  /* 0x0000000e1808723c */ /* 0x004ff60000001808 */
[----:B------:R-:W-:Y:S11]  /*d3d60*/  @!UPT UIADD3 URZ, URZ, URZ, URZ ;  /* 0x0000003f3f3ff290 */ /* 0x000ff6000fffe03f */
[----:B------:R-:W-:Y:S01]  /*d3d70*/  @!UPT UIADD3 URZ, URZ, URZ, URZ ;  /* 0x0000003f3f3ff290 */ /* 0x000fe2000fffe03f */
[----:B------:R-:W-:Y:S01]  /*d3d80*/  STL.64 [R1+0x12c0], R8 ;  /* 0x0012c00801007387 */ /* 0x000fe20000100a00 */
[----:B------:R2:W-:Y:S02]  /*d3d90*/  STL.64 [R1+0x12c8], R10 ;  /* 0x0012c80a01007387 */ /* 0x0005e40000100a00 */
[----:B------:R-:W3:Y:S02]  /*d3da0*/  LDL.LU R20, [R1+0x14e0] ;  /* 0x0014e00001147983 */ /* 0x000ee40000300800 */
[----:B0-----:R-:W3:Y:S01]  /*d3db0*/  LDL.LU R21, [R1+0x14e4] ;  /* 0x0014e40001157983 */ /* 0x001ee20000300800 */
[----:B-1----:R-:W3:Y:S01]  /*d3dc0*/  LDL.LU R22, [R1+0x14e8] ;  /* 0x0014e80001167983 */ /* 0x002ee20000300800 */
[----:B------:R-:W3:Y:S03]  /*d3dd0*/  LDL.LU R23, [R1+0x14ec] ;  /* 0x0014ec0001177983 */ /* 0x000ee60000300800 */
[----:B--2---:R-:W2:Y:S01]  /*d3de0*/  LDL.64 R10, [R1+0x38] ;  /* 0x00003800010a7983 */ /* 0x004ea20000100a00 */
[----:B------:R-:W-:-:S02]  /*d3df0*/  IMAD.MOV.U32 R2, RZ, RZ, R14 ;  /* 0x000000ffff027224 */ /* 0x000fc400078e000e */
[----:B------:R-:W-:Y:S01]  /*d3e00*/  IMAD.MOV.U32 R0, RZ, RZ, R15 ;  /* 0x000000ffff007224 */ /* 0x000fe200078e000f */
[----:B--2---:R0:W-:Y:S01]  /*d3e10*/  STL.64 [R1+0x4f90], R10 ;  /* 0x004f900a01007387 */ /* 0x0041e20000100a00 */
[----:B------:R-:W2:Y:S02]  /*d3e20*/  LDL.LU R8, [R1+0x14f0] ;  /* 0x0014f00001087983 */ /* 0x000ea40000300800 */
[----:B------:R-:W2:Y:S01]  /*d3e30*/  LDL.LU R9, [R1+0x14f4] ;  /* 0x0014f40001097983 */ /* 0x000ea20000300800 */
[----:B0-----:R-:W2:Y:S01]  /*d3e40*/  LDL.LU R10, [R1+0x14f8] ;  /* 0x0014f800010a7983 */ /* 0x001ea20000300800 */
[----:B------:R-:W2:Y:S02]  /*d3e50*/  LDL.LU R11, [R1+0x14fc] ;  /* 0x0014fc00010b7983 */ /* 0x000ea40000300800 */
[----:B------:R-:W4:Y:S02]  /*d3e60*/  LDL.64 R14, [R1+0x18] ;  /* 0x00001800010e7983 */ /* 0x000f240000100a00 */
[----:B------:R-:W-:Y:S01]  /*d3e70*/  IMAD.MOV.U32 R5, RZ, RZ, R25 ;  /* 0x000000ffff057224 */ /* 0x000fe200078e0019 */
[----:B----4-:R2:W-:Y:S02]  /*d3e80*/  STL.64 [R1+0x4f70], R14 ;  /* 0x004f700e01007387 */ /* 0x0105e40000100a00 */
[----:B--2---:R-:W-:Y:S02]  /*d3e90*/  HMMA.16816.F32 R12, R24, R18, R8 ;  /* 0x00000012180c723c */ /* 0x004fe40000001808 */
[----:B------:R0:W-:Y:S01]  /*d3ea0*/  STL [R1+0x4ea4], R0 ;  /* 0x004ea40001007387 */ /* 0x0001e20000100800 */
[----:B------:R1:W-:Y:S04]  /*d3eb0*/  STL [R1+0x4ea0], R2 ;  /* 0x004ea00201007387 */ /* 0x0003e80000100800 */
[----:B------:R-:W-:-:S02]  /*d3ec0*/  IMAD.MOV.U32 R8, RZ, RZ, R24 ;  /* 0x000000ffff087224 */ /* 0x000fc400078e0018 */
[----:B0-----:R-:W-:Y:S02]  /*d3ed0*/  IMAD.MOV.U32 R0, RZ, RZ, R27 ;  /* 0x000000ffff007224 */ /* 0x001fe400078e001b */
[----:B-1----:R-:W-:Y:S11]  /*d3ee0*/  IMAD.MOV.U32 R2, RZ, RZ, R26 ;  /* 0x000000ffff027224 */ /* 0x002ff600078e001a */
[----:B------:R-:W-:Y:S01]  /*d3ef0*/  @!UPT UIADD3 URZ, URZ, URZ, URZ ;  /* 0x0000003f3f3ff290 */ /* 0x000fe2000fffe03f */
[----:B------:R-:W-:Y:S01]  /*d3f00*/  STL.64 [R1+0x12b0], R12 ;  /* 0x0012b00c01007387 */ /* 0x000fe20000100a00 */
[----:B------:R0:W-:Y:S02]  /*d3f10*/  STL.64 [R1+0x12b8], R14 ;  /* 0x0012b80e01007387 */ /* 0x0001e40000100a00 */
[----:B------:R-:W2:Y:S02]  /*d3f20*/  LDL.LU R24, [R1+0x14d0] ;  /* 0x0014d00001187983 */ /* 0x000ea40000300800 */
[----:B------:R-:W2:Y:S01]  /*d3f30*/  LDL.LU R25, [R1+0x14d4] ;  /* 0x0014d40001197983 */ /* 0x000ea20000300800 */
[----:B------:R-:W4:Y:S01]  /*d3f40*/  LDL.LU R26, [R1+0x14d8] ;  /* 0x0014d800011a7983 */ /* 0x000f220000300800 */
[----:B------:R-:W4:Y:S03]  /*d3f50*/  LDL.LU R27, [R1+0x14dc] ;  /* 0x0014dc00011b7983 */ /* 0x000f260000300800 */
[----:B----4-:R1:W-:Y:S01]  /*d3f60*/  STL.64 [R1+0x4fa8], R26 ;  /* 0x004fa81a01007387 */ /* 0x0103e20000100a00 */
[----:B--2---:R-:W-:Y:S02]  /*d3f70*/  STL.64 [R1+0x4fa0], R24 ;  /* 0x004fa01801007387 */ /* 0x004fe40000100a00 */
[----:B0-----:R-:W2:Y:S02]  /*d3f80*/  LDL.64 R14, [R1+0x28] ;  /* 0x00002800010e7983 */ /* 0x001ea40000100a00 */
[----:B------:R-:W4:Y:S02]  /*d3f90*/  LDL.64 R10, [R1+0x48] ;  /* 0x00004800010a7983 */ /* 0x000f240000100a00 */
[----:B------:R-:W-:-:S02]  /*d3fa0*/  IMAD.MOV.U32 R4, RZ, RZ, R18 ;  /* 0x000000ffff047224 */ /* 0x000fc400078e0012 */
[----:B------:R-:W-:Y:S01]  /*d3fb0*/  IMAD.MOV.U32 R3, RZ, RZ, R19 ;  /* 0x000000ffff037224 */ /* 0x000fe200078e0013 */
[----:B-1----:R-:W3:Y:S04]  /*d3fc0*/  LDL.64 R26, [R1+0x58] ;  /* 0x00005800011a7983 */ /* 0x002ee80000100a00 */
[----:B--2---:R0:W-:Y:S01]  /*d3fd0*/  STL.64 [R1+0x4f88], R14 ;  /* 0x004f880e01007387 */ /* 0x0041e20000100a00 */
[----:B------:R-:W2:Y:S02]  /*d3fe0*/  LDL.LU R12, [R1+0x14c0] ;  /* 0x0014c000010c7983 */ /* 0x000ea40000300800 */
[----:B------:R-:W2:Y:S01]  /*d3ff0*/  LDL.LU R13, [R1+0x14c4] ;  /* 0x0014c400010d7983 */ /* 0x000ea20000300800 */
[----:B0-----:R-:W2:Y:S01]  /*d4000*/  LDL.LU R14, [R1+0x14c8] ;  /* 0x0014c800010e7983 */ /* 0x001ea20000300800 */
[----:B------:R-:W2:Y:S02]  /*d4010*/  LDL.LU R15, [R1+0x14cc] ;  /* 0x0014cc00010f7983 */ /* 0x000ea40000300800 */
[----:B------:R-:W2:Y:S02]  /*d4020*/  LDL.64 R18, [R1+0x8] ;  /* 0x0000080001127983 */ /* 0x000ea40000100a00 */
[----:B------:R-:W-:-:S02]  /*d4030*/  IMAD.MOV.U32 R16, RZ, RZ, R8 ;  /* 0x000000ffff107224 */ /* 0x000fc400078e0008 */
[----:B------:R-:W-:Y:S02]  /*d4040*/  IMAD.MOV.U32 R17, RZ, RZ, R5 ;  /* 0x000000ffff117224 */ /* 0x000fe400078e0005 */
[----:B---3--:R-:W-:Y:S01]  /*d4050*/  IMAD.MOV.U32 R5, RZ, RZ, R27 ;  /* 0x000000ffff057224 */ /* 0x008fe200078e001b */
[----:B--2---:R0:W-:Y:S02]  /*d4060*/  STL.64 [R1+0x4f58], R18 ;  /* 0x004f581201007387 */ /* 0x0041e40000100a00 */
[----:B0-----:R-:W-:Y:S02]  /*d4070*/  IMAD.MOV.U32 R18, RZ, RZ, R2 ;  /* 0x000000ffff127224 */ /* 0x001fe400078e0002 */
[----:B------:R-:W-:-:S07]  /*d4080*/  IMAD.MOV.U32 R19, RZ, RZ, R0 ;  /* 0x000000ffff137224 */ /* 0x000fce00078e0000 */
[C---:B------:R-:W-:Y:S01]  /*d4090*/  HMMA.16816.F32 R20, R16.reuse, R26, R20 ;  /* 0x0000001a1014723c */ /* 0x040fe20000001814 */
[----:B------:R-:W-:Y:S01]  /*d40a0*/  STL [R1+0x4eac], R3 ;  /* 0x004eac0301007387 */ /* 0x000fe20000100800 */
[----:B------:R-:W-:Y:S11]  /*d40b0*/  STL [R1+0x4ea8], R4 ;  /* 0x004ea80401007387 */ /* 0x000ff60000100800 */
[----:B------:R-:W-:Y:S10]  /*d40c0*/  @!UPT UIADD3 URZ, URZ, URZ, URZ ;  /* 0x0000003f3f3ff290 */ /* 0x000ff4000fffe03f */
[----:B------:R0:W-:Y:S01]  /*d40d0*/  STL.64 [R1+0x10d0], R20 ;  /* 0x0010d01401007387 */ /* 0x0001e20000100a00 */
[----:B------:R1:W-:Y:S02]  /*d40e0*/  STL.64 [R1+0x10d8], R22 ;  /* 0x0010d81601007387 */ /* 0x0003e40000100a00 */
[----:B0-----:R-:W-:Y:S01]  /*d40f0*/  IMAD.MOV.U32 R20, RZ, RZ, R26 ;  /* 0x000000ffff147224 */ /* 0x001fe200078e001a */
[----:B-1----:R-:W2:Y:S01]  /*d4100*/  LDL.LU.64 R22, [R1+0x4fb0] ;  /* 0x004fb00001167983 */ /* 0x002ea20000300a00 */
[----:B------:R-:W3:Y:S02]  /*d4110*/  LDL.LU.64 R26, [R1+0x4fa8] ;  /* 0x004fa800011a7983 */ /* 0x000ee40000300a00 */
[----:B------:R-:W3:Y:S02]  /*d4120*/  LDL.LU.64 R24, [R1+0x4fa0] ;  /* 0x004fa00001187983 */ /* 0x000ee40000300a00 */
[----:B------:R-:W-:Y:S01]  /*d4130*/  STL.64 [R1+0x4f68], R6 ;  /* 0x004f680601007387 */ /* 0x000fe20000100a00 */
[----:B------:R0:W-:Y:S01]  /*d4140*/  STL [R1+0x4f60], R5 ;  /* 0x004f600501007387 */ /* 0x0001e20000100800 */
[----:B------:R-:W2:Y:S03]  /*d4150*/  LDL.LU R4, [R1+0x14a0] ;  /* 0x0014a00001047983 */ /* 0x000ea60000300800 */
[----:B0-----:R-:W2:Y:S01]  /*d4160*/  LDL.LU R5, [R1+0x14a4] ;  /* 0x0014a40001057983 */ /* 0x001ea20000300800 */
[----:B------:R-:W2:Y:S02]  /*d4170*/  LDL.LU R6, [R1+0x14a8] ;  /* 0x0014a80001067983 */ /* 0x000ea40000300800 */
[----:B------:R-:W2:Y:S02]  /*d4180*/  LDL.LU R7, [R1+0x14ac] ;  /* 0x0014ac0001077983 */ /* 0x000ea40000300800 */
[----:B----4-:R-:W-:Y:S01]  /*d4190*/  IMAD.MOV.U32 R21, RZ, RZ, R11 ;  /* 0x000000ffff157224 */ /* 0x010fe200078e000b */
[C---:B---3--:R-:W-:Y:S01]  /*d41a0*/  HMMA.16816.F32 R24, R16.reuse, R10, R24 ;  /* 0x0000000a1018723c */ /* 0x048fe20000001818 */
[----:B--2---:R-:W-:Y:S01]  /*d41b0*/  STL.64 [R1+0x4f80], R6 ;  /* 0x004f800601007387 */ /* 0x004fe20000100a00 */
[----:B------:R0:W-:Y:S03]  /*d41c0*/  STL.64 [R1+0x4f78], R4 ;  /* 0x004f780401007387 */ /* 0x0001e60000100a00 */
[----:B0-----:R-:W2:Y:S01]  /*d41d0*/  LDL.LU R4, [R1+0x14b0] ;  /* 0x0014b00001047983 */ /* 0x001ea20000300800 */
[----:B------:R-:W2:Y:S02]  /*d41e0*/  LDL.LU R5, [R1+0x14b4] ;  /* 0x0014b40001057983 */ /* 0x000ea40000300800 */
[----:B------:R-:W2:Y:S02]  /*d41f0*/  LDL.LU R6, [R1+0x14b8] ;  /* 0x0014b80001067983 */ /* 0x000ea40000300800 */
[----:B------:R-:W2:Y:S01]  /*d4200*/  LDL.LU R7, [R1+0x14bc] ;  /* 0x0014bc0001077983 */ /* 0x000ea20000300800 */
[----:B------:R-:W-:Y:S11]  /*d4210*/  STL [R1+0x4eb0], R20 ;  /* 0x004eb01401007387 */ /* 0x000ff60000100800 */
[----:B------:R-:W-:Y:S01]  /*d4220*/  @!UPT UIADD3 URZ, URZ, URZ, URZ ;  /* 0x0000003f3f3ff290 */ /* 0x000fe2000fffe03f */
[----:B------:R0:W-:Y:S02]  /*d4230*/  STL.64 [R1+0x1010], R24 ;  /* 0x0010101801007387 */ /* 0x0001e40000100a00 */
[----:B------:R1:W-:Y:S02]  /*d4240*/  STL.64 [R1+0x1018], R26 ;  /* 0x0010181a01007387 */ /* 0x0003e40000100a00 */
[----:B0-----:R-:W-:Y:S01]  /*d4250*/  IMAD.MOV.U32 R24, RZ, RZ, R10 ;  /* 0x000000ffff187224 */ /* 0x001fe200078e000a */
[----:B-1----:R-:W3:Y:S01]  /*d4260*/  LDL.LU.64 R26, [R1+0x4f98] ;  /* 0x004f9800011a7983 */ /* 0x002ee20000300a00 */
[----:B------:R-:W4:Y:S02]  /*d4270*/  LDL.LU.64 R10, [R1+0x4f90] ;  /* 0x004f9000010a7983 */ /* 0x000f240000300a00 */
[C---:B----4-:R-:W-:Y:S11]  /*d4280*/  HMMA.16816.F32 R12, R16.reuse, R10, R12 ;  /* 0x0000000a100c723c */ /* 0x050ff6000000180c */
[----:B------:R-:W-:Y:S11]  /*d4290*/  @!UPT UIADD3 URZ, URZ, URZ, URZ ;  /* 0x0000003f3f3ff290 */ /* 0x000ff6000fffe03f */
[----:B------:R-:W-:Y:S01]  /*d42a0*/  @!UPT UIADD3 URZ, URZ, URZ, URZ ;  /* 0x0000003f3f3ff290 */ /* 0x000fe2000fffe03f */
[----:B------:R-:W-:Y:S01]  /*d42b0*/  STL.64 [R1+0x10a0], R12 ;  /* 0x0010a00c01007387 */ /* 0x000fe20000100a00 */
[----:B------:R0:W-:Y:S03]  /*d42c0*/  STL.64 [R1+0x10a8], R14 ;  /* 0x0010a80e01007387 */ /* 0x0001e60000100a00 */
[----:B0-----:R-:W2:Y:S01]  /*d42d0*/  LDL.LU.64 R14, [R1+0x4f88] ;  /* 0x004f8800010e7983 */ /* 0x001ea20000300a00 */
[----:B------:R-:W-:Y:S02]  /*d42e0*/  IMAD.MOV.U32 R28, RZ, RZ, R10 ;  /* 0x000000ffff1c7224 */ /* 0x000fe400078e000a */
[----:B------:R-:W4:Y:S02]  /*d42f0*/  LDL.LU R8, [R1+0x1480] ;  /* 0x0014800001087983 */ /* 0x000f240000300800 */
[----:B------:R-:W-:Y:S01]  /*d4300*/  IMAD.MOV.U32 R25, RZ, RZ, R11 ;  /* 0x000000ffff197224 */ /* 0x000fe200078e000b */
[----:B------:R-:W4:Y:S01]  /*d4310*/  LDL.LU R9, [R1+0x1484] ;  /* 0x0014840001097983 */ /* 0x000f220000300800 */
[----:B------:R-:W4:Y:S02]  /*d4320*/  LDL.LU R10, [R1+0x1488] ;  /* 0x00148800010a7983 */ /* 0x000f240000300800 */
[----:B------:R-:W4:Y:S02]  /*d4330*/  LDL.LU R11, [R1+0x148c] ;  /* 0x00148c00010b7983 */ /* 0x000f240000300800 */
[----:B------:R-:W-:Y:S01]  /*d4340*/  STL [R1+0x4f20], R28 ;  /* 0x004f201c01007387 */ /* 0x000fe20000100800 */
[----:B---3--:R-:W-:Y:S01]  /*d4350*/  STL.64 [R1+0x4ef8], R26 ;  /* 0x004ef81a01007387 */ /* 0x008fe20000100a00 */
[----:B------:R0:W-:Y:S03]  /*d4360*/  STL.64 [R1+0x4ef0], R24 ;  /* 0x004ef01801007387 */ /* 0x0001e60000100a00 */
[----:B0-----:R-:W3:Y:S01]  /*d4370*/  LDL.LU R24, [R1+0x1490] ;  /* 0x0014900001187983 */ /* 0x001ee20000300800 */
[----:B------:R-:W3:Y:S02]  /*d4380*/  LDL.LU R25, [R1+0x1494] ;  /* 0x0014940001197983 */ /* 0x000ee40000300800 */
        /* <DEDUP_REMOVED lines=12> */
[----:B--2---:R-:W-:Y:S01]  /*d4450*/  HMMA.16816.F32 R16, R16, R14, R4 ;  /* 0x0000000e1010723c */ /* 0x004fe20000001804 */
[----:B------:R-:W2:Y:S01]  /*d4460*/  LDL.LU.64 R6, [R1+0x4f68] ;  /* 0x004f680001067983 */ /* 0x000ea20000300a00 */
[----:B------:R-:W2:Y:S11]  /*d4470*/  LDL.LU R5, [R1+0x4f60] ;  /* 0x004f600001057983 */ /* 0x000eb60000300800 */
[----:B------:R-:W-:Y:S10]  /*d4480*/  @!UPT UIADD3 URZ, URZ, URZ, URZ ;  /* 0x0000003f3f3ff290 */ /* 0x000ff4000fffe03f */
[----:B------:R-:W-:Y:S01]  /*d4490*/  STL.64 [R1+0xf90], R16 ;  /* 0x000f901001007387 */ /* 0x000fe20000100a00 */
[----:B------:R0:W-:Y:S03]  /*d44a0*/  STL.64 [R1+0xf98], R18 ;  /* 0x000f981201007387 */ /* 0x0001e60000100a00 */
[----:B0-----:R-:W2:Y:S01]  /*d44b0*/  LDL.LU.64 R18, [R1+0x4f58] ;  /* 0x004f580001127983 */ /* 0x001ea20000300a00 */
[----:B------:R-:W2:Y:S02]  /*d44c0*/  LDL.LU R12, [R1+0x1470] ;  /* 0x00147000010c7983 */ /* 0x000ea40000300800 */
[----:B------:R-:W2:Y:S02]  /*d44d0*/  LDL.LU R13, [R1+0x1474] ;  /* 0x00147400010d7983 */ /* 0x000ea40000300800 */
[----:B------:R-:W-:Y:S02]  /*d44e0*/  IMAD.MOV.U32 R4, RZ, RZ, R14 ;  /* 0x000000ffff047224 */ /* 0x000fe400078e000e */
[----:B------:R-:W-:-:S02]  /*d44f0*/  IMAD.MOV.U32 R0, RZ, RZ, R15 ;  /* 0x000000ffff007224 */ /* 0x000fc400078e000f */
[----:B------:R-:W-:Y:S02]  /*d4500*/  IMAD.MOV.U32 R14, RZ, RZ, R22 ;  /* 0x000000ffff0e7224 */ /* 0x000fe400078e0016 */
[----:B------:R-:W-:Y:S01]  /*d4510*/  IMAD.MOV.U32 R15, RZ, RZ, R23 ;  /* 0x000000ffff0f7224 */ /* 0x000fe200078e0017 */
[----:B------:R-:W3:Y:S01]  /*d4520*/  LDL.LU R22, [R1+0x4f54] ;  /* 0x004f540001167983 */ /* 0x000ee20000300800 */
[----:B------:R-:W3:Y:S03]  /*d4530*/  LDL.LU R23, [R1+0x4f50] ;  /* 0x004f500001177983 */ /* 0x000ee60000300800 */
[----:B------:R-:W-:Y:S04]  /*d4540*/  STL.64 [R1+0x4f38], R14 ;  /* 0x004f380e01007387 */ /* 0x000fe80000100a00 */
[----:B--2---:R0:W-:Y:S04]  /*d4550*/  STL.64 [R1+0x4f30], R12 ;  /* 0x004f300c01007387 */ /* 0x0041e80000100a00 */
[----:B0-----:R-:W3:Y:S01]  /*d4560*/  LDL.LU.64 R12, [R1+0x6a0] ;  /* 0x0006a000010c7983 */ /* 0x001ee20000300a00 */
[----:B------:R-:W3:Y:S02]  /*d4570*/  LDL.LU.64 R14, [R1+0x6a8] ;  /* 0x0006a800010e7983 */ /* 0x000ee40000300a00 */
[----:B------:R-:W-:-:S02]  /*d4580*/  IMAD.MOV.U32 R20, RZ, RZ, R18 ;  /* 0x000000ffff147224 */ /* 0x000fc400078e0012 */
[----:B------:R-:W-:Y:S01]  /*d4590*/  IMAD.MOV.U32 R3, RZ, RZ, R19 ;  /* 0x000000ffff037224 */ /* 0x000fe200078e0013 */
[----:B---3--:R-:W-:Y:S11]  /*d45a0*/  HMMA.16816.F32 R24, R12, R18, R24 ;  /* 0x000000120c18723c */ /* 0x008ff60000001818 */
[----:B------:R-:W-:Y:S11]  /*d45b0*/  @!UPT UIADD3 URZ, URZ, URZ, URZ ;  /* 0x0000003f3f3ff290 */ /* 0x000ff6000fffe03f */
[----:B------:R-:W-:Y:S01]  /*d45c0*/  @!UPT UIADD3 URZ, URZ, URZ, URZ ;  /* 0x0000003f3f3ff290 */ /* 0x000fe2000fffe03f */
[----:B------:R-:W-:Y:S01]  /*d45d0*/  STL.64 [R1+0xf50], R24 ;  /* 0x000f501801007387 */ /* 0x000fe20000100a00 */
[----:B------:R-:W-:Y:S02]  /*d45e0*/  STL.64 [R1+0xf58], R26 ;  /* 0x000f581a01007387 */ /* 0x000fe40000100a00 */
[----:B------:R-:W2:Y:S02]  /*d45f0*/  LDL.LU R16, [R1+0x1460] ;  /* 0x0014600001107983 */ /* 0x000ea40000300800 */
[----:B------:R-:W2:Y:S01]  /*d4600*/  LDL.LU R17, [R1+0x1464] ;  /* 0x0014640001117983 */ /* 0x000ea20000300800 */
[----:B------:R-:W2:Y:S01]  /*d4610*/  LDL.LU R18, [R1+0x1468] ;  /* 0x0014680001127983 */ /* 0x000ea20000300800 */
[----:B------:R-:W2:Y:S02]  /*d4620*/  LDL.LU R19, [R1+0x146c] ;  /* 0x00146c0001137983 */ /* 0x000ea40000300800 */
[----:B------:R0:W-:Y:S02]  /*d4630*/  STL.64 [R1+0x4f08], R22 ;  /* 0x004f081601007387 */ /* 0x0001e40000100a00 */
[----:B------:R1:W-:Y:S02]  /*d4640*/  STL.64 [R1+0x4f00], R20 ;  /* 0x004f001401007387 */ /* 0x0003e40000100a00 */
[----:B0-----:R-:W-:Y:S01]  /*d4650*/  IMAD.MOV.U32 R22, RZ, RZ, R7 ;  /* 0x000000ffff167224 */ /* 0x001fe200078e0007 */
[----:B-1----:R-:W3:Y:S01]  /*d4660*/  LDL.LU R20, [R1+0x1450] ;  /* 0x0014500001147983 */ /* 0x002ee20000300800 */
[----:B------:R-:W-:-:S02]  /*d4670*/  IMAD.MOV.U32 R21, RZ, RZ, R6 ;  /* 0x000000ffff157224 */ /* 0x000fc400078e0006 */
[----:B------:R-:W4:Y:S02]  /*d4680*/  LDL.LU R6, [R1+0x4f4c] ;  /* 0x004f4c0001067983 */ /* 0x000f240000300800 */
[----:B------:R-:W4:Y:S01]  /*d4690*/  LDL.LU R7, [R1+0x4f48] ;  /* 0x004f480001077983 */ /* 0x000f220000300800 */
[----:B------:R-:W3:Y:S01]  /*d46a0*/  LDL.LU R23, [R1+0x145c] ;  /* 0x00145c0001177983 */ /* 0x000ee20000300800 */
[----:B------:R-:W2:Y:S02]  /*d46b0*/  LDL.LU R24, [R1+0x1440] ;  /* 0x0014400001187983 */ /* 0x000ea40000300800 */
[----:B------:R-:W2:Y:S02]  /*d46c0*/  LDL.LU R25, [R1+0x1444] ;  /* 0x0014440001197983 */ /* 0x000ea40000300800 */
[----:B------:R-:W2:Y:S01]  /*d46d0*/  LDL.LU R26, [R1+0x1448] ;  /* 0x00144800011a7983 */ /* 0x000ea20000300800 */
[----:B------:R-:W2:Y:S01]  /*d46e0*/  LDL.LU R27, [R1+0x144c] ;  /* 0x00144c00011b7983 */ /* 0x000ea20000300800 */
[----:B----4-:R-:W-:Y:S11]  /*d46f0*/  HMMA.16816.F32 R8, R12, R6, R8 ;  /* 0x000000060c08723c */ /* 0x010ff60000001808 */
        /* <DEDUP_REMOVED lines=8> */
[----:B------:R-:W-:Y:S01]  /*d4780*/  IMAD.MOV.U32 R28, RZ, RZ, R13 ;  /* 0x000000ffff1c7224 */ /* 0x000fe200078e000d */
[----:B------:R-:W2:Y:S01]  /*d4790*/  LDL.LU.64 R14, [R1+0x4f38] ;  /* 0x004f3800010e7983 */ /* 0x000ea20000300a00 */
[----:B------:R-:W2:Y:S02]  /*d47a0*/  LDL.LU.64 R12, [R1+0x4f30] ;  /* 0x004f3000010c7983 */ /* 0x000ea40000300a00 */
[----:B------:R4:W-:Y:S02]  /*d47b0*/  STL.64 [R1+0x4e10], R6 ;  /* 0x004e100601007387 */ /* 0x0009e40000100a00 */
[----:B------:R-:W-:Y:S02]  /*d47c0*/  STL.64 [R1+0x4eb8], R4 ;  /* 0x004eb80401007387 */ /* 0x000fe40000100a00 */
[----:B----4-:R-:W-:-:S02]  /*d47d0*/  IMAD.MOV.U32 R6, RZ, RZ, R10 ;  /* 0x000000ffff067224 */ /* 0x010fc400078e000a */
[----:B------:R-:W-:Y:S01]  /*d47e0*/  IMAD.MOV.U32 R7, RZ, RZ, R11 ;  /* 0x000000ffff077224 */ /* 0x000fe200078e000b */
[----:B------:R-:W2:Y:S01]  /*d47f0*/  LDL.LU R10, [R1+0x4f2c] ;  /* 0x004f2c00010a7983 */ /* 0x000ea20000300800 */
[----:B------:R-:W2:Y:S03]  /*d4800*/  LDL.LU R11, [R1+0x4f28] ;  /* 0x004f2800010b7983 */ /* 0x000ea60000300800 */
[----:B------:R0:W-:Y:S04]  /*d4810*/  STL.64 [R1+0x4ec8], R6 ;  /* 0x004ec80601007387 */ /* 0x0001e80000100a00 */
[----:B0-----:R-:W4:Y:S04]  /*d4820*/  LDL R6, [R1+0x98] ;  /* 0x0000980001067983 */ /* 0x001f280000100800 */
[----:B------:R-:W4:Y:S01]  /*d4830*/  LDL R7, [R1+0x9c] ;  /* 0x00009c0001077983 */ /* 0x000f220000100800 */
[----:B------:R-:W-:-:S02]  /*d4840*/  IMAD.MOV.U32 R4, RZ, RZ, R2 ;  /* 0x000000ffff047224 */ /* 0x000fc400078e0002 */
[----:B------:R-:W-:Y:S01]  /*d4850*/  IMAD.MOV.U32 R5, RZ, RZ, R28 ;  /* 0x000000ffff057224 */ /* 0x000fe200078e001c */
[----:B----4-:R0:W-:Y:S01]  /*d4860*/  STL.64 [R1+0x4ed8], R6 ;  /* 0x004ed80601007387 */ /* 0x0101e20000100a00 */
[----:B------:R-:W4:Y:S02]  /*d4870*/  LDL.LU R2, [R1+0x4f24] ;  /* 0x004f240001027983 */ /* 0x000f240000300800 */
[----:B------:R-:W3:Y:S02]  /*d4880*/  LDL.LU R28, [R1+0x4f20] ;  /* 0x004f2000011c7983 */ /* 0x000ee40000300800 */
[----:B0-----:R-:W-:Y:S02]  /*d4890*/  IMAD.MOV.U32 R6, RZ, RZ, R9 ;  /* 0x000000ffff067224 */ /* 0x001fe400078e0009 */
[----:B------:R-:W-:-:S07]  /*d48a0*/  IMAD.MOV.U32 R7, RZ, RZ, R8 ;  /* 0x000000ffff077224 */ /* 0x000fce00078e0008 */
[C---:B--2---:R-:W-:Y:S11]  /*d48b0*/  HMMA.16816.F32 R12, R4.reuse, R10, R12 ;  /* 0x0000000a040c723c */ /* 0x044ff6000000180c */
[----:B------:R-:W-:Y:S11]  /*d48c0*/  @!UPT UIADD3 URZ, URZ, URZ, URZ ;  /* 0x0000003f3f3ff290 */ /* 0x000ff6000fffe03f */
[----:B------:R-:W-:Y:S01]  /*d48d0*/  @!UPT UIADD3 URZ, URZ, URZ, URZ ;  /* 0x0000003f3f3ff290 */ /* 0x000fe2000fffe03f */
[----:B------:R-:W-:Y:S01]  /*d48e0*/  STL.64 [R1+0xf00], R12 ;  /* 0x000f000c01007387 */ /* 0x000fe20000100a00 */
[----:B------:R0:W-:Y:S03]  /*d48f0*/  STL.64 [R1+0xf08], R14 ;  /* 0x000f080e01007387 */ /* 0x0001e60000100a00 */
[----:B0-----:R-:W2:Y:S01]  /*d4900*/  LDL.LU.64 R14, [R1+0x4f18] ;  /* 0x004f1800010e7983 */ /* 0x001ea20000300a00 */
[----:B------:R0:W-:Y:S02]  /*d4910*/  STL.64 [R1+0x4df8], R10 ;  /* 0x004df80a01007387 */ /* 0x0001e40000100a00 */
[----:B------:R-:W3:Y:S01]  /*d4920*/  LDL.LU.64 R8, [R1+0x550] ;  /* 0x0005500001087983 */ /* 0x000ee20000300a00 */
[----:B0-----:R-:W3:Y:S01]  /*d4930*/  LDL.LU.64 R10, [R1+0x558] ;  /* 0x00055800010a7983 */ /* 0x001ee20000300a00 */
[C---:B--2---:R-:W-:Y:S03]  /*d4940*/  HMMA.16816.F32 R16, R4.reuse, R14, R16 ;  /* 0x0000000e0410723c */ /* 0x044fe60000001810 */
[----:B---3--:R-:W-:Y:S01]  /*d4950*/  STL.64 [R1+0x4ee8], R10 ;  /* 0x004ee80a01007387 */ /* 0x008fe20000100a00 */
[----:B------:R0:W-:Y:S03]  /*d4960*/  STL.64 [R1+0x4ee0], R8 ;  /* 0x004ee00801007387 */ /* 0x0001e60000100a00 */
[----:B0-----:R-:W2:Y:S01]  /*d4970*/  LDL.LU R8, [R1+0x1430] ;  /* 0x0014300001087983 */ /* 0x001ea20000300800 */
[----:B------:R-:W2:Y:S02]  /*d4980*/  LDL.LU R9, [R1+0x1434] ;  /* 0x0014340001097983 */ /* 0x000ea40000300800 */
[----:B------:R-:W2:Y:S02]  /*d4990*/  LDL.LU R10, [R1+0x1438] ;  /* 0x00143800010a7983 */ /* 0x000ea40000300800 */
[----:B------:R-:W2:Y:S11]  /*d49a0*/  LDL.LU R11, [R1+0x143c] ;  /* 0x00143c00010b7983 */ /* 0x000eb60000300800 */
        /* <DEDUP_REMOVED lines=8> */
[C---:B---3--:R-:W-:Y:S11]  /*d4a30*/  HMMA.16816.F32 R20, R4.reuse, R18, R20 ;  /* 0x000000120414723c */ /* 0x048ff60000001814 */
[----:B------:R-:W-:Y:S11]  /*d4a40*/  @!UPT UIADD3 URZ, URZ, URZ, URZ ;  /* 0x0000003f3f3ff290 */ /* 0x000ff6000fffe03f */
[----:B------:R-:W-:Y:S01]  /*d4a50*/  @!UPT UIADD3 URZ, URZ, URZ, URZ ;  /* 0x0000003f3f3ff290 */ /* 0x000fe2000fffe03f */
        /* <DEDUP_REMOVED lines=17> */
[----:B---3--:R-:W-:Y:S01]  /*d4b70*/  HMMA.16816.F32 R4, R4, R26, R8 ;  /* 0x0000001a0404723c */ /* 0x008fe20000001808 */
[----:B------:R-:W3:Y:S01]  /*d4b80*/  LDL.LU.64 R10, [R1+0x4ee8] ;  /* 0x004ee800010a7983 */ /* 0x000ee20000300a00 */
[----:B------:R-:W3:Y:S11]  /*d4b90*/  LDL.LU.64 R8, [R1+0x4ee0] ;  /* 0x004ee00001087983 */ /* 0x000ef60000300a00 */
[----:B------:R-:W-:Y:S10]  /*d4ba0*/  @!UPT UIADD3 URZ, URZ, URZ, URZ ;  /* 0x0000003f3f3ff290 */ /* 0x000ff4000fffe03f */
[----:B------:R-:W-:Y:S01]  /*d4bb0*/  STL.64 [R1+0xe40], R4 ;  /* 0x000e400401007387 */ /* 0x000fe20000100a00 */
[----:B------:R0:W-:Y:S03]  /*d4bc0*/  STL.64 [R1+0xe48], R6 ;  /* 0x000e480601007387 */ /* 0x0001e60000100a00 */
[----:B0-----:R-:W3:Y:S01]  /*d4bd0*/  LDL.LU.64 R6, [R1+0x4ed8] ;  /* 0x004ed80001067983 */ /* 0x001ee20000300a00 */
[----:B------:R-:W-:Y:S01]  /*d4be0*/  STL.64 [R1+0x4dd8], R26 ;  /* 0x004dd81a01007387 */ /* 0x000fe20000100a00 */
[----:B---3--:R-:W-:Y:S02]  /*d4bf0*/  HMMA.16816.F32 R4, R8, R6, R12 ;  /* 0x000000060804723c */ /* 0x008fe4000000180c */
[----:B------:R-:W3:Y:S11]  /*d4c00*/  LDL.LU.64 R14, [R1+0x4ed0] ;  /* 0x004ed000010e7983 */ /* 0x000ef60000300a00 */
[----:B------:R-:W-:Y:S10]  /*d4c10*/  @!UPT UIADD3 URZ, URZ, URZ, URZ ;  /* 0x0000003f3f3ff290 */ /* 0x000ff4000fffe03f */
[----:B------:R-:W-:Y:S01]  /*d4c20*/  STL.64 [R1+0x14a0], R4 ;  /* 0x0014a00401007387 */ /* 0x000fe20000100a00 */
[----:B------:R-:W-:Y:S02]  /*d4c30*/  IMAD.MOV.U32 R12, RZ, RZ, R6 ;  /* 0x000000ffff0c7224 */ /* 0x000fe400078e0006 */
[----:B------:R0:W-:Y:S02]  /*d4c40*/  STL.64 [R1+0x14a8], R6 ;  /* 0x0014a80601007387 */ /* 0x0001e40000100a00 */
[----:B0-----:R-:W2:Y:S01]  /*d4c50*/  LDL.LU.64 R6, [R1+0x4ec8] ;  /* 0x004ec80001067983 */ /* 0x001ea20000300a00 */
[----:B------:R-:W-:-:S05]  /*d4c60*/  IMAD.MOV.U32 R16, RZ, RZ, R4 ;  /* 0x000000ffff107224 */ /* 0x000fca00078e0004 */
[----:B------:R-:W-:Y:S01]  /*d4c70*/  STL [R1+0x3c18], R16 ;  /* 0x003c181001007387 */ /* 0x000fe20000100800 */
[----:B------:R-:W-:Y:S01]  /*d4c80*/  STL [R1+0x3c14], R12 ;  /* 0x003c140c01007387 */ /* 0x000fe20000100800 */
[----:B--2---:R-:W-:Y:S02]  /*d4c90*/  HMMA.16816.F32 R4, R8, R6, R20 ;  /* 0x000000060804723c */ /* 0x004fe40000001814 */
[----:B------:R-:W2:Y:S11]  /*d4ca0*/  LDL.LU.64 R20, [R1+0x4ec0] ;  /* 0x004ec00001147983 */ /* 0x000eb60000300a00 */
[----:B------:R-:W-:Y:S10]  /*d4cb0*/  @!UPT UIADD3 URZ, URZ, URZ, URZ ;  /* 0x0000003f3f3ff290 */ /* 0x000ff4000fffe03f */
[----:B------:R0:W-:Y:S01]  /*d4cc0*/  STL.64 [R1+0x1490], R4 ;  /* 0x0014900401007387 */ /* 0x0001e20000100a00 */
[----:B------:R1:W-:Y:S02]  /*d4cd0*/  STL.64 [R1+0x1498], R6 ;  /* 0x0014980601007387 */ /* 0x0003e40000100a00 */
[----:B------:R-:W-:Y:S02]  /*d4ce0*/  IMAD.MOV.U32 R17, RZ, RZ, R4 ;  /* 0x000000ffff117224 */ /* 0x000fe400078e0004 */
[----:B0-----:R-:W4:Y:S01]  /*d4cf0*/  LDL.LU.64 R4, [R1+0x4eb8] ;  /* 0x004eb80001047983 */ /* 0x001f220000300a00 */
[----:B------:R-:W-:Y:S02]  /*d4d00*/  IMAD.MOV.U32 R13, RZ, RZ, R6 ;  /* 0x000000ffff0d7224 */ /* 0x000fe400078e0006 */
[----:B-1----:R-:W-:Y:S02]  /*d4d10*/  IMAD.MOV.U32 R7, RZ, RZ, R3 ;  /* 0x000000ffff077224 */ /* 0x002fe400078e0003 */
[----:B--2---:R-:W-:-:S02]  /*d4d20*/  IMAD.MOV.U32 R6, RZ, RZ, R20 ;  /* 0x000000ffff067224 */ /* 0x004fc400078e0014 */
[----:B------:R-:W2:Y:S01]  /*d4d30*/  LDL.LU R20, [R1+0x4eb0] ;  /* 0x004eb00001147983 */ /* 0x000ea20000300800 */
[----:B------:R-:W2:Y:S02]  /*d4d40*/  LDL.LU R3, [R1+0x4eac] ;  /* 0x004eac0001037983 */ /* 0x000ea40000300800 */
[----:B------:R-:W-:Y:S02]  /*d4d50*/  STL.64 [R1+0x4e28], R6 ;  /* 0x004e280601007387 */ /* 0x000fe40000100a00 */
[----:B------:R-:W-:Y:S01]  /*d4d60*/  STL [R1+0x3c20], R17 ;  /* 0x003c201101007387 */ /* 0x000fe20000100800 */
[----:B------:R-:W-:Y:S01]  /*d4d70*/  STL.64 [R1+0x4de8], R18 ;  /* 0x004de81201007387 */ /* 0x000fe20000100a00 */
[----:B------:R0:W-:Y:S02]  /*d4d80*/  STL [R1+0x3c1c], R13 ;  /* 0x003c1c0d01007387 */ /* 0x0001e40000100800 */
[----:B---3--:R1:W-:Y:S02]  /*d4d90*/  STL.64 [R1+0x4df0], R14 ;  /* 0x004df00e01007387 */ /* 0x0083e40000100a00 */
[----:B------:R-:W3:Y:S01]  /*d4da0*/  LDL.LU R12, [R1+0x1310] ;  /* 0x00131000010c7983 */ /* 0x000ee20000300800 */
[----:B0-----:R-:W3:Y:S01]  /*d4db0*/  LDL.LU R13, [R1+0x1314] ;  /* 0x00131400010d7983 */ /* 0x001ee20000300800 */
[----:B-1----:R-:W3:Y:S02]  /*d4dc0*/  LDL.LU R14, [R1+0x1318] ;  /* 0x00131800010e7983 */ /* 0x002ee40000300800 */
[----:B------:R-:W3:Y:S02]  /*d4dd0*/  LDL.LU R15, [R1+0x131c] ;  /* 0x00131c00010f7983 */ /* 0x000ee40000300800 */
[----:B----4-:R-:W-:-:S02]  /*d4de0*/  IMAD.MOV.U32 R6, RZ, RZ, R4 ;  /* 0x000000ffff067224 */ /* 0x010fc400078e0004 */
[----:B------:R-:W4:Y:S01]  /*d4df0*/  LDL.LU R4, [R1+0x4ea8] ;  /* 0x004ea80001047983 */ /* 0x000f220000300800 */
[----:B------:R-:W-:Y:S02]  /*d4e00*/  IMAD.MOV.U32 R7, RZ, RZ, R0 ;  /* 0x000000ffff077224 */ /* 0x000fe400078e0000 */
[----:B------:R-:W4:Y:S03]  /*d4e10*/  LDL.LU R0, [R1+0x4ea4] ;  /* 0x004ea40001007983 */ /* 0x000f260000300800 */
[----:B------:R0:W-:Y:S01]  /*d4e20*/  STL.64 [R1+0x4e40], R6 ;  /* 0x004e400601007387 */ /* 0x0001e20000100a00 */
[----:B------:R-:W-:Y:S02]  /*d4e30*/  IMAD.MOV.U32 R26, RZ, RZ, R28 ;  /* 0x000000ffff1a7224 */ /* 0x000fe400078e001c */
[----:B------:R-:W-:Y:S02]  /*d4e40*/  IMAD.MOV.U32 R27, RZ, RZ, R25 ;  /* 0x000000ffff1b7224 */ /* 0x000fe400078e0019 */
[----:B0-----:R-:W-:-:S02]  /*d4e50*/  IMAD.MOV.U32 R6, RZ, RZ, R2 ;  /* 0x000000ffff067224 */ /* 0x001fc400078e0002 */
[----:B------:R-:W-:Y:S01]  /*d4e60*/  IMAD.MOV.U32 R7, RZ, RZ, R29 ;  /* 0x000000ffff077224 */ /* 0x000fe200078e001d */
[----:B------:R-:W4:Y:S04]  /*d4e70*/  LDL.LU R2, [R1+0x4ea0] ;  /* 0x004ea00001027983 */ /* 0x000f280000300800 */
[----:B------:R-:W-:Y:S01]  /*d4e80*/  STL.64 [R1+0x4e58], R6 ;  /* 0x004e580601007387 */ /* 0x000fe20000100a00 */
[----:B------:R-:W-:Y:S02]  /*d4e90*/  IMAD.MOV.U32 R23, RZ, RZ, R5 ;  /* 0x000000ffff177224 */ /* 0x000fe400078e0005 */
[----:B--2---:R-:W-:Y:S01]  /*d4ea0*/  IMAD.MOV.U32 R22, RZ, RZ, R20 ;  /* 0x000000ffff167224 */ /* 0x004fe200078e0014 */
[----:B---3--:R-:W-:Y:S01]  /*d4eb0*/  STL.64 [R1+0x4e08], R14 ;  /* 0x004e080e01007387 */ /* 0x008fe20000100a00 */
[----:B------:R0:W-:Y:S03]  /*d4ec0*/  STL.64 [R1+0x4e00], R12 ;  /* 0x004e000c01007387 */ /* 0x0001e60000100a00 */
[----:B0-----:R-:W2:Y:S01]  /*d4ed0*/  LDL.LU R12, [R1+0x1330] ;  /* 0x00133000010c7983 */ /* 0x001ea20000300800 */
[----:B------:R-:W2:Y:S02]  /*d4ee0*/  LDL.LU R13, [R1+0x1334] ;  /* 0x00133400010d7983 */ /* 0x000ea40000300800 */
[----:B------:R-:W3:Y:S02]  /*d4ef0*/  LDL.LU R14, [R1+0x1338] ;  /* 0x00133800010e7983 */ /* 0x000ee40000300800 */
[----:B------:R-:W3:Y:S01]  /*d4f00*/  LDL.LU R15, [R1+0x133c] ;  /* 0x00133c00010f7983 */ /* 0x000ee20000300800 */
[----:B------:R0:W-:Y:S02]  /*d4f10*/  STL.64 [R1+0x4e60], R26 ;  /* 0x004e601a01007387 */ /* 0x0001e40000100a00 */
[----:B0-----:R-:W-:-:S02]  /*d4f20*/  IMAD.MOV.U32 R26, RZ, RZ, R24 ;  /* 0x000000ffff1a7224 */ /* 0x001fc400078e0018 */
[----:B------:R-:W-:-:S05]  /*d4f30*/  IMAD.MOV.U32 R27, RZ, RZ, R21 ;  /* 0x000000ffff1b7224 */ /* 0x000fca00078e0015 */
[----:B------:R4:W-:Y:S01]  /*d4f40*/  STL.64 [R1+0x4e78], R26 ;  /* 0x004e781a01007387 */ /* 0x0009e20000100a00 */
[----:B------:R0:W-:Y:S02]  /*d4f50*/  STL.64 [R1+0x4e80], R22 ;  /* 0x004e801601007387 */ /* 0x0001e40000100a00 */
[----:B----4-:R-:W-:Y:S02]  /*d4f60*/  IMAD.MOV.U32 R26, RZ, RZ, R4 ;  /* 0x000000ffff1a7224 */ /* 0x010fe400078e0004 */
[----:B------:R-:W-:-:S05]  /*d4f70*/  IMAD.MOV.U32 R27, RZ, RZ, R3 ;  /* 0x000000ffff1b7224 */ /* 0x000fca00078e0003 */
[----:B------:R-:W-:Y:S01]  /*d4f80*/  STL.64 [R1+0x4e88], R26 ;  /* 0x004e881a01007387 */ /* 0x000fe20000100a00 */
[----:B------:R-:W4:Y:S02]  /*d4f90*/  LDL.LU R20, [R1+0x13e0] ;  /* 0x0013e00001147983 */ /* 0x000f240000300800 */
[----:B------:R-:W4:Y:S02]  /*d4fa0*/  LDL.LU R21, [R1+0x13e4] ;  /* 0x0013e40001157983 */ /* 0x000f240000300800 */
[----:B0-----:R-:W2:Y:S01]  /*d4fb0*/  LDL.LU R22, [R1+0x13e8] ;  /* 0x0013e80001167983 */ /* 0x001ea20000300800 */
[----:B------:R-:W2:Y:S04]  /*d4fc0*/  LDL.LU R23, [R1+0x13ec] ;  /* 0x0013ec0001177983 */ /* 0x000ea80000300800 */
        /* <DEDUP_REMOVED lines=42> */
[----:B------:R-:W3:Y:S02]  /*d5270*/  LDL.LU.64 R20, [R1+0x4e90] ;  /* 0x004e900001147983 */ /* 0x000ee40000300a00 */
[----:B------:R-:W-:Y:S02]  /*d5280*/  STL.64 [R1+0x1480], R24 ;  /* 0x0014801801007387 */ /* 0x000fe40000100a00 */
[----:B------:R0:W-:Y:S02]  /*d5290*/  STL.64 [R1+0x1488], R26 ;  /* 0x0014881a01007387 */ /* 0x0001e40000100a00 */
[----:B0-----:R-:W3:Y:S02]  /*d52a0*/  LDL.LU.64 R26, [R1+0x4e88] ;  /* 0x004e8800011a7983 */ /* 0x001ee40000300a00 */
[C---:B---3--:R-:W-:Y:S02]  /*d52b0*/  HMMA.16816.F32 R24, R8.reuse, R26, R20 ;  /* 0x0000001a0818723c */ /* 0x048fe40000001814 */
[----:B------:R-:W4:Y:S11]  /*d52c0*/  LDL.LU.64 R22, [R1+0x4e80] ;  /* 0x004e800001167983 */ /* 0x000f360000300a00 */
[----:B------:R-:W-:Y:S10]  /*d52d0*/  @!UPT UIADD3 URZ, URZ, URZ, URZ ;  /* 0x0000003f3f3ff290 */ /* 0x000ff4000fffe03f */
[----:B------:R-:W-:Y:S01]  /*d52e0*/  STL.64 [R1+0x1470], R24 ;  /* 0x0014701801007387 */ /* 0x000fe20000100a00 */
[----:B------:R0:W-:Y:S03]  /*d52f0*/  STL.64 [R1+0x1478], R26 ;  /* 0x0014781a01007387 */ /* 0x0001e60000100a00 */
[----:B0-----:R-:W3:Y:S01]  /*d5300*/  LDL.LU.64 R26, [R1+0x4e78] ;  /* 0x004e7800011a7983 */ /* 0x001ee20000300a00 */
[C---:B----4-:R-:W-:Y:S03]  /*d5310*/  HMMA.16816.F32 R20, R8.reuse, R22, R16 ;  /* 0x000000160814723c */ /* 0x050fe60000001810 */
[----:B------:R-:W4:Y:S11]  /*d5320*/  LDL.LU R16, [R1+0x1300] ;  /* 0x0013000001107983 */ /* 0x000f360000300800 */
[----:B------:R-:W-:Y:S09]  /*d5330*/  @!UPT UIADD3 URZ, URZ, URZ, URZ ;  /* 0x0000003f3f3ff290 */ /* 0x000ff2000fffe03f */
[----:B------:R0:W-:Y:S01]  /*d5340*/  STL.64 [R1+0x13b0], R20 ;  /* 0x0013b01401007387 */ /* 0x0001e20000100a00 */
[C---:B---3--:R-:W-:Y:S03]  /*d5350*/  HMMA.16816.F32 R24, R8.reuse, R26, R4 ;  /* 0x0000001a0818723c */ /* 0x048fe60000001804 */
[----:B------:R1:W-:Y:S01]  /*d5360*/  STL.64 [R1+0x13b8], R22 ;  /* 0x0013b81601007387 */ /* 0x0003e20000100a00 */
[----:B------:R-:W4:Y:S02]  /*d5370*/  LDL.LU R17, [R1+0x1304] ;  /* 0x0013040001117983 */ /* 0x000f240000300800 */
[----:B------:R-:W4:Y:S02]  /*d5380*/  LDL.LU R18, [R1+0x1308] ;  /* 0x0013080001127983 */ /* 0x000f240000300800 */
[----:B------:R-:W4:Y:S01]  /*d5390*/  LDL.LU R19, [R1+0x130c] ;  /* 0x00130c0001137983 */ /* 0x000f220000300800 */
[----:B0-----:R-:W3:Y:S01]  /*d53a0*/  LDL.LU R20, [R1+0x12e0] ;  /* 0x0012e00001147983 */ /* 0x001ee20000300800 */
[----:B------:R-:W3:Y:S03]  /*d53b0*/  LDL.LU R21, [R1+0x12e4] ;  /* 0x0012e40001157983 */ /* 0x000ee60000300800 */
[----:B-1----:R-:W3:Y:S01]  /*d53c0*/  LDL.LU R22, [R1+0x12e8] ;  /* 0x0012e80001167983 */ /* 0x002ee20000300800 */
[----:B------:R-:W3:Y:S02]  /*d53d0*/  LDL.LU R23, [R1+0x12ec] ;  /* 0x0012ec0001177983 */ /* 0x000ee40000300800 */
[----:B------:R-:W2:Y:S02]  /*d53e0*/  LDL.LU.64 R6, [R1+0x4e70] ;  /* 0x004e700001067983 */ /* 0x000ea40000300a00 */
[----:B------:R-:W2:Y:S05]  /*d53f0*/  LDL.LU.64 R4, [R1+0x4e68] ;  /* 0x004e680001047983 */ /* 0x000eaa0000300a00 */
        /* <DEDUP_REMOVED lines=44> */
[----:B0-----:R-:W2:Y:S01]  /*d56c0*/  LDL.64 R6, [R1+0x98] ;  /* 0x0000980001067983 */ /* 0x001ea20000100a00 */
[----:B------:R-:W-:-:S02]  /*d56d0*/  IMAD.MOV.U32 R3, RZ, RZ, R9 ;  /* 0x000000ffff037224 */ /* 0x000fc400078e0009 */
[----:B------:R-:W-:Y:S02]  /*d56e0*/  IMAD.MOV.U32 R4, RZ, RZ, R8 ;  /* 0x000000ffff047224 */ /* 0x000fe400078e0008 */
[----:B------:R-:W-:Y:S01]  /*d56f0*/  IMAD.MOV.U32 R5, RZ, RZ, R3 ;  /* 0x000000ffff057224 */ /* 0x000fe200078e0003 */
[----:B--2---:R0:W-:Y:S02]  /*d5700*/  STL.64 [R1+0x4dc0], R6 ;  /* 0x004dc00601007387 */ /* 0x0041e40000100a00 */
[----:B0-----:R-:W-:Y:S02]  /*d5710*/  IMAD.MOV.U32 R6, RZ, RZ, R2 ;  /* 0x000000ffff067224 */ /* 0x001fe400078e0002 */
[----:B------:R-:W-:-:S07]  /*d5720*/  IMAD.MOV.U32 R7, RZ, RZ, R0 ;  /* 0x000000ffff077224 */ /* 0x000fce00078e0000 */
[C---:B------:R-:W-:Y:S11]  /*d5730*/  HMMA.16816.F32 R12, R4.reuse, R10, R12 ;  /* 0x0000000a040c723c */ /* 0x040ff6000000180c */
        /* <DEDUP_REMOVED lines=28> */
[----:B------:R-:W4:Y:S02]  /*d5900*/  LDL R16, [R1+0x400] ;  /* 0x0004000001107983 */ /* 0x000f240000100800 */
[----:B------:R-:W4:Y:S01]  /*d5910*/  LDL R17, [R1+0x404] ;  /* 0x0004040001117983 */ /* 0x000f220000100800 */
[----:B0-----:R-:W4:Y:S04]  /*d5920*/  LDL R18, [R1+0x408] ;  /* 0x0004080001127983 */ /* 0x001f280000100800 */
[----:B------:R-:W4:Y:S01]  /*d5930*/  LDL R19, [R1+0x40c] ;  /* 0x00040c0001137983 */ /* 0x000f220000100800 */
        /* <DEDUP_REMOVED lines=11> */
[----:B--2---:R-:W-:Y:S02]  /*d59f0*/  HMMA.16816.F32 R4, R4, R26, R8 ;  /* 0x0000001a0404723c */ /* 0x004fe40000001808 */
[----:B---3--:R-:W-:Y:S01]  /*d5a00*/  STL.64 [R1+0x4da0], R22 ;  /* 0x004da01601007387 */ /* 0x008fe20000100a00 */
[----:B------:R0:W-:Y:S03]  /*d5a10*/  STL.64 [R1+0x4d98], R20 ;  /* 0x004d981401007387 */ /* 0x0001e60000100a00 */
[----:B0-----:R-:W2:Y:S01]  /*d5a20*/  LDL.LU R20, [R1+0x1280] ;  /* 0x0012800001147983 */ /* 0x001ea20000300800 */
[----:B------:R-:W2:Y:S02]  /*d5a30*/  LDL.LU R21, [R1+0x1284] ;  /* 0x0012840001157983 */ /* 0x000ea40000300800 */
[----:B------:R-:W2:Y:S02]  /*d5a40*/  LDL.LU R22, [R1+0x1288] ;  /* 0x0012880001167983 */ /* 0x000ea40000300800 */
[----:B------:R-:W2:Y:S01]  /*d5a50*/  LDL.LU R23, [R1+0x128c] ;  /* 0x00128c0001177983 */ /* 0x000ea20000300800 */
[----:B------:R-:W4:Y:S01]  /*d5a60*/  LDL.LU.64 R10, [R1+0x4dd0] ;  /* 0x004dd000010a7983 */ /* 0x000f220000300a00 */
[----:B------:R-:W4:Y:S10]  /*d5a70*/  LDL.LU.64 R8, [R1+0x4dc8] ;  /* 0x004dc80001087983 */ /* 0x000f340000300a00 */
[----:B------:R-:W-:Y:S02]  /*d5a80*/  STL.64 [R1+0x1100], R4 ;  /* 0x0011000401007387 */ /* 0x000fe40000100a00 */
[----:B------:R0:W-:Y:S02]  /*d5a90*/  STL.64 [R1+0x1108], R6 ;  /* 0x0011080601007387 */ /* 0x0001e40000100a00 */
[----:B0-----:R-:W4:Y:S01]  /*d5aa0*/  LDL.LU.64 R6, [R1+0x4dc0] ;  /* 0x004dc00001067983 */ /* 0x001f220000300a00 */
[----:B------:R0:W-:Y:S03]  /*d5ab0*/  STL.64 [R1+0x4cd0], R26 ;  /* 0x004cd01a01007387 */ /* 0x0001e60000100a00 */
[----:B0-----:R-:W3:Y:S01]  /*d5ac0*/  LDL.64 R26, [R1+0x68] ;  /* 0x00006800011a7983 */ /* 0x001ee20000100a00 */
[----:B----4-:R-:W-:Y:S03]  /*d5ad0*/  HMMA.16816.F32 R8, R16, R6, R8 ;  /* 0x000000061008723c */ /* 0x010fe60000001808 */
[----:B---3--:R0:W-:Y:S04]  /*d5ae0*/  STL.64 [R1+0x4da8], R26 ;  /* 0x004da81a01007387 */ /* 0x0081e80000100a00 */
[----:B0-----:R-:W2:Y:S01]  /*d5af0*/  LDL.64 R26, [R1+0x88] ;  /* 0x00008800011a7983 */ /* 0x001ea20000100a00 */
[----:B------:R-:W-:-:S02]  /*d5b00*/  IMAD.MOV.U32 R12, RZ, RZ, R6 ;  /* 0x000000ffff0c7224 */ /* 0x000fc400078e0006 */
[----:B------:R-:W-:Y:S02]  /*d5b10*/  IMAD.MOV.U32 R5, RZ, RZ, R7 ;  /* 0x000000ffff057224 */ /* 0x000fe400078e0007 */
[----:B------:R-:W3:Y:S11]  /*d5b20*/  LDL.LU.64 R6, [R1+0x4db8] ;  /* 0x004db80001067983 */ /* 0x000ef60000300a00 */
[----:B------:R-:W-:Y:S02]  /*d5b30*/  STL.64 [R1+0x1620], R8 ;  /* 0x0016200801007387 */ /* 0x000fe40000100a00 */
[----:B------:R0:W-:Y:S02]  /*d5b40*/  STL.64 [R1+0x1628], R10 ;  /* 0x0016280a01007387 */ /* 0x0001e40000100a00 */
[----:B0-----:R-:W4:Y:S01]  /*d5b50*/  LDL.LU.64 R10, [R1+0x4db0] ;  /* 0x004db000010a7983 */ /* 0x001f220000300a00 */
[----:B--2---:R-:W-:Y:S01]  /*d5b60*/  HMMA.16816.F32 R20, R16, R26, R20 ;  /* 0x0000001a1014723c */ /* 0x004fe20000001814 */
[----:B------:R-:W-:-:S02]  /*d5b70*/  IMAD.MOV.U32 R13, RZ, RZ, R27 ;  /* 0x000000ffff0d7224 */ /* 0x000fc400078e001b */
[----:B---3--:R0:W-:Y:S01]  /*d5b80*/  STL.64 [R1+0x4d20], R6 ;  /* 0x004d200601007387 */ /* 0x0081e20000100a00 */
[----:B------:R-:W-:Y:S03]  /*d5b90*/  STL [R1+0x4d18], R5 ;  /* 0x004d180501007387 */ /* 0x000fe60000100800 */
[----:B------:R-:W-:Y:S01]  /*d5ba0*/  IMAD.MOV.U32 R16, RZ, RZ, R26 ;  /* 0x000000ffff107224 */ /* 0x000fe200078e001a */
[----:B0-----:R-:W2:Y:S01]  /*d5bb0*/  LDL.64 R6, [R1+0x78] ;  /* 0x0000780001067983 */ /* 0x001ea20000100a00 */
[----:B------:R-:W-:Y:S02]  /*d5bc0*/  STL [R1+0x3c24], R8 ;  /* 0x003c240801007387 */ /* 0x000fe40000100800 */
[----:B------:R-:W3:Y:S11]  /*d5bd0*/  LDL.LU.64 R26, [R1+0x4da8] ;  /* 0x004da800011a7983 */ /* 0x000ef60000300a00 */
[----:B------:R-:W-:Y:S01]  /*d5be0*/  @!UPT UIADD3 URZ, URZ, URZ, URZ ;  /* 0x0000003f3f3ff290 */ /* 0x000fe2000fffe03f */
[----:B------:R-:W-:Y:S01]  /*d5bf0*/  STL.64 [R1+0x1610], R20 ;  /* 0x0016101401007387 */ /* 0x000fe20000100a00 */
[----:B------:R0:W-:Y:S02]  /*d5c00*/  STL.64 [R1+0x1618], R22 ;  /* 0x0016181601007387 */ /* 0x0001e40000100a00 */
[----:B------:R-:W-:Y:S01]  /*d5c10*/  IMAD.MOV.U32 R9, RZ, RZ, R20 ;  /* 0x000000ffff097224 */ /* 0x000fe200078e0014 */
[----:B0-----:R-:W3:Y:S01]  /*d5c20*/  LDL.LU.64 R22, [R1+0x4da0] ;  /* 0x004da00001167983 */ /* 0x001ee20000300a00 */
[----:B------:R-:W3:Y:S02]  /*d5c30*/  LDL.LU.64 R20, [R1+0x4d98] ;  /* 0x004d980001147983 */ /* 0x000ee40000300a00 */
[----:B------:R-:W-:Y:S02]  /*d5c40*/  STL.64 [R1+0x4cf0], R14 ;  /* 0x004cf00e01007387 */ /* 0x000fe40000100a00 */
[----:B------:R0:W-:Y:S02]  /*d5c50*/  STL.64 [R1+0x4ce8], R12 ;  /* 0x004ce80c01007387 */ /* 0x0001e40000100a00 */
[----:B0-----:R-:W3:Y:S01]  /*d5c60*/  LDL.LU.64 R12, [R1+0x400] ;  /* 0x00040000010c7983 */ /* 0x001ee20000300a00 */
[----:B------:R-:W3:Y:S02]  /*d5c70*/  LDL.LU.64 R14, [R1+0x408] ;  /* 0x00040800010e7983 */ /* 0x000ee40000300a00 */
[----:B------:R0:W-:Y:S02]  /*d5c80*/  STL [R1+0x3c28], R9 ;  /* 0x003c280901007387 */ /* 0x0001e40000100800 */
[----:B----4-:R1:W-:Y:S01]  /*d5c90*/  STL.64 [R1+0x4d40], R10 ;  /* 0x004d400a01007387 */ /* 0x0103e20000100a00 */
[----:B------:R-:W3:Y:S04]  /*d5ca0*/  LDL.LU R8, [R1+0x1250] ;  /* 0x0012500001087983 */ /* 0x000ee80000300800 */
[----:B0-----:R-:W3:Y:S01]  /*d5cb0*/  LDL.LU R9, [R1+0x1254] ;  /* 0x0012540001097983 */ /* 0x001ee20000300800 */
[----:B-1----:R-:W3:Y:S02]  /*d5cc0*/  LDL.LU R10, [R1+0x1258] ;  /* 0x00125800010a7983 */ /* 0x002ee40000300800 */
[----:B------:R-:W3:Y:S02]  /*d5cd0*/  LDL.LU R11, [R1+0x125c] ;  /* 0x00125c00010b7983 */ /* 0x000ee40000300800 */
[----:B--2---:R-:W-:-:S02]  /*d5ce0*/  IMAD.MOV.U32 R18, RZ, RZ, R6 ;  /* 0x000000ffff127224 */ /* 0x004fc400078e0006 */
[----:B------:R-:W-:Y:S01]  /*d5cf0*/  IMAD.MOV.U32 R17, RZ, RZ, R7 ;  /* 0x000000ffff117224 */ /* 0x000fe200078e0007 */
[C---:B---3--:R-:W-:Y:S11]  /*d5d00*/  HMMA.16816.F32 R8, R12.reuse, R6, R8 ;  /* 0x000000060c08723c */ /* 0x048ff60000001808 */
[----:B------:R-:W-:Y:S11]  /*d5d10*/  @!UPT UIADD3 URZ, URZ, URZ, URZ ;  /* 0x0000003f3f3ff290 */ /* 0x000ff6000fffe03f */
[----:B------:R-:W-:Y:S01]  /*d5d20*/  @!UPT UIADD3 URZ, URZ, URZ, URZ ;  /* 0x0000003f3f3ff290 */ /* 0x000fe2000fffe03f */
[----:B------:R-:W-:Y:S01]  /*d5d30*/  STL.64 [R1+0x1600], R8 ;  /* 0x0016000801007387 */ /* 0x000fe20000100a00 */
[----:B------:R-:W-:Y:S02]  /*d5d40*/  STL.64 [R1+0x1608], R10 ;  /* 0x0016080a01007387 */ /* 0x000fe40000100a00 */
[----:B------:R-:W2:Y:S02]  /*d5d50*/  LDL.64 R6, [R1+0x8] ;  /* 0x0000080001067983 */ /* 0x000ea40000100a00 */
[----:B------:R-:W-:Y:S01]  /*d5d60*/  IMAD.MOV.U32 R19, RZ, RZ, R27 ;  /* 0x000000ffff137224 */ /* 0x000fe200078e001b */
[----:B--2---:R0:W-:Y:S02]  /*d5d70*/  STL.64 [R1+0x4d38], R6 ;  /* 0x004d380601007387 */ /* 0x0041e40000100a00 */
[C---:B0-----:R-:W-:Y:S07]  /*d5d80*/  HMMA.16816.F32 R4, R12.reuse, R26, R20 ;  /* 0x0000001a0c04723c */ /* 0x041fee0000001814 */
[----:B------:R-:W-:Y:S11]  /*d5d90*/  IMAD.MOV.U32 R20, RZ, RZ, R26 ;  /* 0x000000ffff147224 */ /* 0x000ff600078e001a */
[----:B------:R-:W-:Y:S05]  /*d5da0*/  @!UPT UIADD3 URZ, URZ, URZ, URZ ;  /* 0x0000003f3f3ff290 */ /* 0x000fea000fffe03f */
[----:B------:R-:W-:Y:S01]  /*d5db0*/  STL.64 [R1+0x15f0], R4 ;  /* 0x0015f00401007387 */ /* 0x000fe20000100a00 */
[----:B------:R-:W-:Y:S02]  /*d5dc0*/  STL.64 [R1+0x15f8], R6 ;  /* 0x0015f80601007387 */ /* 0x000fe40000100a00 */
[----:B------:R0:W-:Y:S02]  /*d5dd0*/  STL [R1+0x4d90], R20 ;  /* 0x004d901401007387 */ /* 0x0001e40000100800 */
[----:B------:R-:W2:Y:S01]  /*d5de0*/  LDL.LU R8, [R1+0x11d0] ;  /* 0x0011d00001087983 */ /* 0x000ea20000300800 */
[----:B------:R-:W2:Y:S01]  /*d5df0*/  LDL.LU R9, [R1+0x11d4] ;  /* 0x0011d40001097983 */ /* 0x000ea20000300800 */
[----:B------:R-:W3:Y:S02]  /*d5e00*/  LDL.LU R10, [R1+0x11d8] ;  /* 0x0011d800010a7983 */ /* 0x000ee40000300800 */
[----:B------:R-:W3:Y:S02]  /*d5e10*/  LDL.LU R11, [R1+0x11dc] ;  /* 0x0011dc00010b7983 */ /* 0x000ee40000300800 */
[----:B------:R-:W4:Y:S01]  /*d5e20*/  LDL.LU R24, [R1+0x1210] ;  /* 0x0012100001187983 */ /* 0x000f220000300800 */
[----:B------:R-:W4:Y:S01]  /*d5e30*/  LDL.LU R25, [R1+0x1214] ;  /* 0x0012140001197983 */ /* 0x000f220000300800 */
[----:B------:R-:W2:Y:S02]  /*d5e40*/  LDL.LU R26, [R1+0x1218] ;  /* 0x00121800011a7983 */ /* 0x000ea40000300800 */
[----:B------:R-:W2:Y:S01]  /*d5e50*/  LDL.LU R27, [R1+0x121c] ;  /* 0x00121c00011b7983 */ /* 0x000ea20000300800 */
[----:B0-----:R-:W3:Y:S01]  /*d5e60*/  LDL.LU R20, [R1+0x1220] ;  /* 0x0012200001147983 */ /* 0x001ee20000300800 */
[----:B------:R-:W3:Y:S02]  /*d5e70*/  LDL.LU R21, [R1+0x1224] ;  /* 0x0012240001157983 */ /* 0x000ee40000300800 */
[----:B------:R-:W3:Y:S02]  /*d5e80*/  LDL.LU R22, [R1+0x1228] ;  /* 0x0012280001167983 */ /* 0x000ee40000300800 */
[----:B------:R-:W3:Y:S01]  /*d5e90*/  LDL.LU R23, [R1+0x122c] ;  /* 0x00122c0001177983 */ /* 0x000ee20000300800 */
[----:B--2---:R0:W-:Y:S01]  /*d5ea0*/  STL.64 [R1+0x4d88], R26 ;  /* 0x004d881a01007387 */ /* 0x0041e20000100a00 */
[----:B----4-:R-:W-:Y:S03]  /*d5eb0*/  STL.64 [R1+0x4d80], R24 ;  /* 0x004d801801007387 */ /* 0x010fe60000100a00 */
[----:B0-----:R-:W2:Y:S01]  /*d5ec0*/  LDL.64 R26, [R1+0x58] ;  /* 0x00005800011a7983 */ /* 0x001ea20000100a00 */
[----:B---3--:R0:W-:Y:S02]  /*d5ed0*/  STL.64 [R1+0x4d50], R10 ;  /* 0x004d500a01007387 */ /* 0x0081e40000100a00 */
[----:B------:R-:W-:Y:S01]  /*d5ee0*/  STL.64 [R1+0x4d48], R8 ;  /* 0x004d480801007387 */ /* 0x000fe20000100a00 */
[----:B0-----:R-:W3:Y:S04]  /*d5ef0*/  LDL.64 R10, [R1+0x28] ;  /* 0x00002800010a7983 */ /* 0x001ee80000100a00 */
[----:B---3--:R0:W-:Y:S04]  /*d5f00*/  STL.64 [R1+0x4d60], R10 ;  /* 0x004d600a01007387 */ /* 0x0081e80000100a00 */
[----:B0-----:R-:W3:Y:S04]  /*d5f10*/  LDL.64 R10, [R1+0x38] ;  /* 0x00003800010a7983 */ /* 0x001ee80000100a00 */
[----:B---3--:R0:W-:Y:S01]  /*d5f20*/  STL.64 [R1+0x4d78], R10 ;  /* 0x004d780a01007387 */ /* 0x0081e20000100a00 */
[----:B------:R-:W3:Y:S03]  /*d5f30*/  LDL.64 R6, [R1+0x18] ;  /* 0x0000180001067983 */ /* 0x000ee60000100a00 */
[----:B0-----:R-:W4:Y:S04]  /*d5f40*/  LDL.64 R10, [R1+0x48] ;  /* 0x00004800010a7983 */ /* 0x001f280000100a00 */
[----:B---3--:R0:W-:Y:S01]  /*d5f50*/  STL.64 [R1+0x4d58], R6 ;  /* 0x004d580601007387 */ /* 0x0081e20000100a00 */
[----:B------:R-:W3:Y:S02]  /*d5f60*/  LDL.LU R4, [R1+0x11e0] ;  /* 0x0011e00001047983 */ /* 0x000ee40000300800 */
[----:B------:R-:W3:Y:S01]  /*d5f70*/  LDL.LU R5, [R1+0x11e4] ;  /* 0x0011e40001057983 */ /* 0x000ee20000300800 */
[----:B0-----:R-:W2:Y:S01]  /*d5f80*/  LDL.LU R6, [R1+0x11e8] ;  /* 0x0011e80001067983 */ /* 0x001ea20000300800 */
[----:B------:R-:W2:Y:S03]  /*d5f90*/  LDL.LU R7, [R1+0x11ec] ;  /* 0x0011ec0001077983 */ /* 0x000ea60000300800 */
[----:B--2---:R-:W-:Y:S01]  /*d5fa0*/  STL.64 [R1+0x4d70], R6 ;  /* 0x004d700601007387 */ /* 0x004fe20000100a00 */
[----:B---3--:R0:W-:Y:S03]  /*d5fb0*/  STL.64 [R1+0x4d68], R4 ;  /* 0x004d680401007387 */ /* 0x0081e60000100a00 */
        /* <DEDUP_REMOVED lines=25> */
[----:B0-----:R-:W3:Y:S01]  /*d6150*/  LDL.LU R20, [R1+0x4d90] ;  /* 0x004d900001147983 */ /* 0x001ee20000300800 */
[----:B-1----:R-:W-:-:S02]  /*d6160*/  IMAD.MOV.U32 R22, RZ, RZ, R26 ;  /* 0x000000ffff167224 */ /* 0x002fc400078e001a */
[----:B------:R-:W-:Y:S02]  /*d6170*/  IMAD.MOV.U32 R21, RZ, RZ, R27 ;  /* 0x000000ffff157224 */ /* 0x000fe400078e001b */
[----:B------:R-:W2:Y:S01]  /*d6180*/  LDL.LU.64 R26, [R1+0x4d88] ;  /* 0x004d8800011a7983 */ /* 0x000ea20000300a00 */
[----:B------:R-:W2:Y:S02]  /*d6190*/  LDL.LU.64 R24, [R1+0x4d80] ;  /* 0x004d800001187983 */ /* 0x000ea40000300a00 */
[----:B----4-:R-:W-:Y:S01]  /*d61a0*/  IMAD.MOV.U32 R23, RZ, RZ, R11 ;  /* 0x000000ffff177224 */ /* 0x010fe200078e000b */
[C---:B--2---:R-:W-:Y:S11]  /*d61b0*/  HMMA.16816.F32 R24, R12.reuse, R10, R24 ;  /* 0x0000000a0c18723c */ /* 0x044ff60000001818 */
[----:B------:R-:W-:Y:S11]  /*d61c0*/  @!UPT UIADD3 URZ, URZ, URZ, URZ ;  /* 0x0000003f3f3ff290 */ /* 0x000ff6000fffe03f */
[----:B------:R-:W-:Y:S01]  /*d61d0*/  @!UPT UIADD3 URZ, URZ, URZ, URZ ;  /* 0x0000003f3f3ff290 */ /* 0x000fe2000fffe03f */
        /* <DEDUP_REMOVED lines=40> */
[----:B------:R-:W2:Y:S01]  /*d6460*/  LDL.LU R5, [R1+0x4d18] ;  /* 0x004d180001057983 */ /* 0x000ea20000300800 */
[----:B----4-:R-:W-:Y:S11]  /*d6470*/  HMMA.16816.F32 R16, R12, R6, R16 ;  /* 0x000000060c10723c */ /* 0x010ff60000001810 */
[----:B------:R-:W-:Y:S11]  /*d6480*/  @!UPT UIADD3 URZ, URZ, URZ, URZ ;  /* 0x0000003f3f3ff290 */ /* 0x000ff6000fffe03f */
[----:B------:R-:W-:Y:S01]  /*d6490*/  @!UPT UIADD3 URZ, URZ, URZ, URZ ;  /* 0x0000003f3f3ff290 */ /* 0x000fe2000fffe03f */
[----:B------:R-:W-:Y:S01]  /*d64a0*/  STL.64 [R1+0x1440], R16 ;  /* 0x0014401001007387 */ /* 0x000fe20000100a00 */
[----:B------:R0:W-:Y:S03]  /*d64b0*/  STL.64 [R1+0x1448], R18 ;  /* 0x0014481201007387 */ /* 0x0001e60000100a00 */
[----:B0-----:R-:W2:Y:S01]  /*d64c0*/  LDL.LU.64 R18, [R1+0x4d10] ;  /* 0x004d100001127983 */ /* 0x001ea20000300a00 */
[----:B------:R-:W2:Y:S02]  /*d64d0*/  LDL.LU.64 R16, [R1+0x4d08] ;  /* 0x004d080001107983 */ /* 0x000ea40000300a00 */
[----:B------:R0:W-:Y:S02]  /*d64e0*/  STL.64 [R1+0x4bd0], R6 ;  /* 0x004bd00601007387 */ /* 0x0001e40000100a00 */
[----:B------:R-:W-:Y:S02]  /*d64f0*/  IMAD.MOV.U32 R4, RZ, RZ, R12 ;  /* 0x000000ffff047224 */ /* 0x000fe400078e000c */
[----:B------:R-:W-:-:S02]  /*d6500*/  IMAD.MOV.U32 R3, RZ, RZ, R13 ;  /* 0x000000ffff037224 */ /* 0x000fc400078e000d */
[----:B0-----:R-:W-:Y:S02]  /*d6510*/  IMAD.MOV.U32 R6, RZ, RZ, R2 ;  /* 0x000000ffff067224 */ /* 0x001fe400078e0002 */
[----:B------:R-:W-:Y:S02]  /*d6520*/  IMAD.MOV.U32 R7, RZ, RZ, R0 ;  /* 0x000000ffff077224 */ /* 0x000fe400078e0000 */
[----:B------:R-:W-:-:S03]  /*d6530*/  IMAD.MOV.U32 R2, RZ, RZ, R14 ;  /* 0x000000ffff027224 */ /* 0x000fc600078e000e */
[----:B------:R0:W-:Y:S01]  /*d6540*/  STL.64 [R1+0x4be0], R6 ;  /* 0x004be00601007387 */ /* 0x0001e20000100a00 */
[----:B------:R-:W-:Y:S02]  /*d6550*/  IMAD.MOV.U32 R0, RZ, RZ, R15 ;  /* 0x000000ffff007224 */ /* 0x000fe400078e000f */
[----:B0-----:R-:W-:Y:S02]  /*d6560*/  IMAD.MOV.U32 R6, RZ, RZ, R9 ;  /* 0x000000ffff067224 */ /* 0x001fe400078e0009 */
        /* <DEDUP_REMOVED lines=9> */
[----:B------:R-:W2:Y:S01]  /*d6600*/  LDL.LU.64 R12, [R1+0x4ce8] ;  /* 0x004ce800010c7983 */ /* 0x000ea20000300a00 */
[----:B------:R-:W-:Y:S01]  /*d6610*/  STL.64 [R1+0x4bf8], R6 ;  /* 0x004bf80601007387 */ /* 0x000fe20000100a00 */
[----:B------:R0:W-:Y:S02]  /*d6620*/  STL.64 [R1+0x4bd8], R10 ;  /* 0x004bd80a01007387 */ /* 0x0001e40000100a00 */
[----:B------:R-:W2:Y:S02]  /*d6630*/  LDL.LU R8, [R1+0x1000] ;  /* 0x0010000001087983 */ /* 0x000ea40000300800 */
[----:B------:R-:W2:Y:S01]  /*d6640*/  LDL.LU R9, [R1+0x1004] ;  /* 0x0010040001097983 */ /* 0x000ea20000300800 */
[----:B0-----:R-:W2:Y:S01]  /*d6650*/  LDL.LU R10, [R1+0x1008] ;  /* 0x00100800010a7983 */ /* 0x001ea20000300800 */
        /* <DEDUP_REMOVED lines=41> */
[----:B----4-:R-:W-:-:S05]  /*d68f0*/  IMAD.MOV.U32 R7, RZ, RZ, R17 ;  /* 0x000000ffff077224 */ /* 0x010fca00078e0011 */
[----:B------:R0:W-:Y:S02]  /*d6900*/  STL.64 [R1+0x4c88], R6 ;  /* 0x004c880601007387 */ /* 0x0001e40000100a00 */
[----:B0-----:R-:W-:Y:S02]  /*d6910*/  IMAD.MOV.U32 R6, RZ, RZ, R16 ;  /* 0x000000ffff067224 */ /* 0x001fe400078e0010 */
[----:B---3--:R-:W-:Y:S01]  /*d6920*/  STL.64 [R1+0x4c50], R10 ;  /* 0x004c500a01007387 */ /* 0x008fe20000100a00 */
[----:B--2---:R0:W-:Y:S03]  /*d6930*/  STL.64 [R1+0x4c48], R8 ;  /* 0x004c480801007387 */ /* 0x0041e60000100a00 */
[----:B0-----:R-:W2:Y:S01]  /*d6940*/  LDL.LU R8, [R1+0x1080] ;  /* 0x0010800001087983 */ /* 0x001ea20000300800 */
[----:B------:R-:W2:Y:S02]  /*d6950*/  LDL.LU R9, [R1+0x1084] ;  /* 0x0010840001097983 */ /* 0x000ea40000300800 */
[----:B------:R-:W3:Y:S02]  /*d6960*/  LDL.LU R10, [R1+0x1088] ;  /* 0x00108800010a7983 */ /* 0x000ee40000300800 */
[----:B------:R-:W3:Y:S02]  /*d6970*/  LDL.LU R11, [R1+0x108c] ;  /* 0x00108c00010b7983 */ /* 0x000ee40000300800 */
[----:B------:R-:W-:-:S05]  /*d6980*/  IMAD.MOV.U32 R7, RZ, RZ, R13 ;  /* 0x000000ffff077224 */ /* 0x000fca00078e000d */
[----:B------:R0:W-:Y:S02]  /*d6990*/  STL.64 [R1+0x4ca0], R6 ;  /* 0x004ca00601007387 */ /* 0x0001e40000100a00 */
[----:B0-----:R-:W-:Y:S02]  /*d69a0*/  IMAD.MOV.U32 R6, RZ, RZ, R12 ;  /* 0x000000ffff067224 */ /* 0x001fe400078e000c */
[----:B------:R-:W-:-:S05]  /*d69b0*/  IMAD.MOV.U32 R7, RZ, RZ, R5 ;  /* 0x000000ffff077224 */ /* 0x000fca00078e0005 */
[----:B------:R-:W-:Y:S01]  /*d69c0*/  STL.64 [R1+0x4cb8], R6 ;  /* 0x004cb80601007387 */ /* 0x000fe20000100a00 */
        /* <DEDUP_REMOVED lines=30> */
[----:B------:R-:W-:-:S02]  /*d6bb0*/  IMAD.MOV.U32 R5, RZ, RZ, R3 ;  /* 0x000000ffff057224 */ /* 0x000fc400078e0003 */
[----:B------:R-:W-:Y:S02]  /*d6bc0*/  IMAD.MOV.U32 R6, RZ, RZ, R2 ;  /* 0x000000ffff067224 */ /* 0x000fe400078e0002 */
        /* <DEDUP_REMOVED lines=24> */
[----:B------:R-:W4:Y:S01]  /*d6d50*/  LDL.LU.64 R16, [R1+0x2b0] ;  /* 0x0002b00001107983 */ /* 0x000f220000300a00 */
[----:B0-----:R-:W4:Y:S01]  /*d6d60*/  LDL.LU.64 R18, [R1+0x2b8] ;  /* 0x0002b80001127983 */ /* 0x001f220000300a00 */
        /* <DEDUP_REMOVED lines=12> */
[----:B------:R-:W4:Y:S01]  /*d6e30*/  LDL.LU.64 R10, [R1+0x4cc8] ;  /* 0x004cc800010a7983 */ /* 0x000f220000300a00 */
[----:B------:R-:W4:Y:S11]  /*d6e40*/  LDL.LU.64 R8, [R1+0x4cc0] ;  /* 0x004cc00001087983 */ /* 0x000f360000300a00 */
[----:B------:R-:W-:Y:S09]  /*d6e50*/  @!UPT UIADD3 URZ, URZ, URZ, URZ ;  /* 0x0000003f3f3ff290 */ /* 0x000ff2000fffe03f */
        /* <DEDUP_REMOVED lines=72> */
[----:B------:R-:W3:Y:S11]  /*d72e0*/  LDL.LU.64 R10, [R1+0x4bd8] ;  /* 0x004bd800010a7983 */ /* 0x000ef60000300a00 */
[----:B------:R-:W-:Y:S10]  /*d72f0*/  @!UPT UIADD3 URZ, URZ, URZ, URZ ;  /* 0x0000003f3f3ff290 */ /* 0x000ff4000fffe03f */
[----:B------:R-:W-:Y:S01]  /*d7300*/  STL.64 [R1+0x15d0], R4 ;  /* 0x0015d00401007387 */ /* 0x000fe20000100a00 */
[----:B------:R0:W-:Y:S03]  /*d7310*/  STL.64 [R1+0x15d8], R6 ;  /* 0x0015d80601007387 */ /* 0x0001e60000100a00 */
[----:B0-----:R-:W2:Y:S02]  /*d7320*/  LDL.LU.64 R6, [R1+0x4bd0] ;  /* 0x004bd00001067983 */ /* 0x001ea40000300a00 */
[C---:B--2---:R-:W-:Y:S02]  /*d7330*/  HMMA.16816.F32 R24, R16.reuse, R6, R24 ;  /* 0x000000061018723c */ /* 0x044fe40000001818 */
[----:B------:R3:W-:Y:S06]  /*d7340*/  STL.64 [R1+0x4b80], R6 ;  /* 0x004b800601007387 */ /* 0x0007ec0000100a00 */
[----:B---3--:R-:W-:Y:S11]  /*d7350*/  HMMA.16816.F32 R4, R16, R10, R20 ;  /* 0x0000000a1004723c */ /* 0x008ff60000001814 */
[----:B------:R-:W-:Y:S04]  /*d7360*/  @!UPT UIADD3 URZ, URZ, URZ, URZ ;  /* 0x0000003f3f3ff290 */ /* 0x000fe8000fffe03f */
[----:B------:R-:W-:Y:S01]  /*d7370*/  STL.64 [R1+0x15c0], R24 ;  /* 0x0015c01801007387 */ /* 0x000fe20000100a00 */
[----:B------:R-:W-:Y:S07]  /*d7380*/  STL.64 [R1+0x15c8], R26 ;  /* 0x0015c81a01007387 */ /* 0x000fee0000100a00 */
        /* <DEDUP_REMOVED lines=8> */
[----:B------:R-:W4:Y:S01]  /*d7410*/  LDL.LU R16, [R1+0xfc0] ;  /* 0x000fc00001107983 */ /* 0x000f220000300800 */
[----:B------:R-:W-:Y:S02]  /*d7420*/  IMAD.MOV.U32 R2, RZ, RZ, R18 ;  /* 0x000000ffff027224 */ /* 0x000fe400078e0012 */
[----:B------:R-:W4:Y:S02]  /*d7430*/  LDL.LU R17, [R1+0xfc4] ;  /* 0x000fc40001117983 */ /* 0x000f240000300800 */
[----:B------:R-:W-:Y:S01]  /*d7440*/  IMAD.MOV.U32 R0, RZ, RZ, R19 ;  /* 0x000000ffff007224 */ /* 0x000fe200078e0013 */
[----:B------:R-:W4:Y:S01]  /*d7450*/  LDL.LU R18, [R1+0xfc8] ;  /* 0x000fc80001127983 */ /* 0x000f220000300800 */
[----:B------:R-:W4:Y:S02]  /*d7460*/  LDL.LU R19, [R1+0xfcc] ;  /* 0x000fcc0001137983 */ /* 0x000f240000300800 */
[----:B------:R-:W4:Y:S02]  /*d7470*/  LDL.LU R20, [R1+0xfa0] ;  /* 0x000fa00001147983 */ /* 0x000f240000300800 */
[----:B------:R-:W4:Y:S01]  /*d7480*/  LDL.LU R21, [R1+0xfa4] ;  /* 0x000fa40001157983 */ /* 0x000f220000300800 */
[----:B------:R-:W4:Y:S01]  /*d7490*/  LDL.LU R22, [R1+0xfa8] ;  /* 0x000fa80001167983 */ /* 0x000f220000300800 */
[----:B------:R-:W4:Y:S03]  /*d74a0*/  LDL.LU R23, [R1+0xfac] ;  /* 0x000fac0001177983 */ /* 0x000f260000300800 */
[----:B---3--:R0:W-:Y:S01]  /*d74b0*/  STL.64 [R1+0x4b90], R6 ;  /* 0x004b900601007387 */ /* 0x0081e20000100a00 */
[----:B--2---:R-:W-:Y:S03]  /*d74c0*/  STL.64 [R1+0x4b88], R4 ;  /* 0x004b880401007387 */ /* 0x004fe60000100a00 */
[----:B0-----:R-:W2:Y:S04]  /*d74d0*/  LDL.64 R6, [R1+0x98] ;  /* 0x0000980001067983 */ /* 0x001ea80000100a00 */
[----:B--2---:R-:W-:Y:S01]  /*d74e0*/  STL.64 [R1+0x4ba0], R6 ;  /* 0x004ba00601007387 */ /* 0x004fe20000100a00 */
[----:B------:R-:W2:Y:S02]  /*d74f0*/  LDL.LU R24, [R1+0xf80] ;  /* 0x000f800001187983 */ /* 0x000ea40000300800 */
[----:B------:R-:W2:Y:S02]  /*d7500*/  LDL.LU R25, [R1+0xf84] ;  /* 0x000f840001197983 */ /* 0x000ea40000300800 */
[----:B------:R-:W2:Y:S01]  /*d7510*/  LDL.LU R26, [R1+0xf88] ;  /* 0x000f8800011a7983 */ /* 0x000ea20000300800 */
[----:B------:R-:W2:Y:S01]  /*d7520*/  LDL.LU R27, [R1+0xf8c] ;  /* 0x000f8c00011b7983 */ /* 0x000ea20000300800 */
[----:B------:R0:W-:Y:S03]  /*d7530*/  STL.64 [R1+0x4af0], R10 ;  /* 0x004af00a01007387 */ /* 0x0001e60000100a00 */
[----:B0-----:R-:W3:Y:S04]  /*d7540*/  LDL.64 R10, [R1+0x58] ;  /* 0x00005800010a7983 */ /* 0x001ee80000100a00 */
[----:B---3--:R0:W-:Y:S04]  /*d7550*/  STL.64 [R1+0x4b70], R10 ;  /* 0x004b700a01007387 */ /* 0x0081e80000100a00 */
[----:B0-----:R-:W3:Y:S04]  /*d7560*/  LDL.64 R10, [R1+0x78] ;  /* 0x00007800010a7983 */ /* 0x001ee80000100a00 */
[----:B---3--:R0:W-:Y:S04]  /*d7570*/  STL.64 [R1+0x4b78], R10 ;  /* 0x004b780a01007387 */ /* 0x0081e80000100a00 */
[----:B0-----:R-:W3:Y:S01]  /*d7580*/  LDL.64 R10, [R1+0x88] ;  /* 0x00008800010a7983 */ /* 0x001ee20000100a00 */
[----:B------:R-:W-:-:S02]  /*d7590*/  IMAD.MOV.U32 R4, RZ, RZ, R8 ;  /* 0x000000ffff047224 */ /* 0x000fc400078e0008 */
[----:B------:R-:W-:Y:S02]  /*d75a0*/  IMAD.MOV.U32 R5, RZ, RZ, R3 ;  /* 0x000000ffff057224 */ /* 0x000fe400078e0003 */
[----:B------:R-:W-:Y:S02]  /*d75b0*/  IMAD.MOV.U32 R6, RZ, RZ, R2 ;  /* 0x000000ffff067224 */ /* 0x000fe400078e0002 */
[----:B------:R-:W-:-:S07]  /*d75c0*/  IMAD.MOV.U32 R7, RZ, RZ, R0 ;  /* 0x000000ffff077224 */ /* 0x000fce00078e0000 */
[C---:B----4-:R-:W-:Y:S01]  /*d75d0*/  HMMA.16816.F32 R16, R4.reuse, R14, R16 ;  /* 0x0000000e0410723c */ /* 0x050fe20000001810 */
[----:B---3--:R0:W-:Y:S01]  /*d75e0*/  STL.64 [R1+0x4b98], R10 ;  /* 0x004b980a01007387 */ /* 0x0081e20000100a00 */
[----:B------:R-:W3:Y:S02]  /*d75f0*/  LDL.LU R8, [R1+0xf30] ;  /* 0x000f300001087983 */ /* 0x000ee40000300800 */
[----:B------:R-:W3:Y:S01]  /*d7600*/  LDL.LU R9, [R1+0xf34] ;  /* 0x000f340001097983 */ /* 0x000ee20000300800 */
[----:B0-----:R-:W4:Y:S01]  /*d7610*/  LDL.LU R10, [R1+0xf38] ;  /* 0x000f3800010a7983 */ /* 0x001f220000300800 */
[----:B------:R-:W4:Y:S03]  /*d7620*/  LDL.LU R11, [R1+0xf3c] ;  /* 0x000f3c00010b7983 */ /* 0x000f260000300800 */
[----:B----4-:R-:W-:Y:S01]  /*d7630*/  STL.64 [R1+0x4bb0], R10 ;  /* 0x004bb00a01007387 */ /* 0x010fe20000100a00 */
[----:B---3--:R0:W-:Y:S03]  /*d7640*/  STL.64 [R1+0x4ba8], R8 ;  /* 0x004ba80801007387 */ /* 0x0081e60000100a00 */
[----:B0-----:R-:W3:Y:S01]  /*d7650*/  LDL.LU R8, [R1+0xf60] ;  /* 0x000f600001087983 */ /* 0x001ee20000300800 */
[----:B------:R-:W3:Y:S02]  /*d7660*/  LDL.LU R9, [R1+0xf64] ;  /* 0x000f640001097983 */ /* 0x000ee40000300800 */
[----:B------:R-:W3:Y:S02]  /*d7670*/  LDL.LU R10, [R1+0xf68] ;  /* 0x000f6800010a7983 */ /* 0x000ee40000300800 */
[----:B------:R-:W3:Y:S05]  /*d7680*/  LDL.LU R11, [R1+0xf6c] ;  /* 0x000f6c00010b7983 */ /* 0x000eea0000300800 */
        /* <DEDUP_REMOVED lines=8> */
[C---:B----4-:R-:W-:Y:S11]  /*d7710*/  HMMA.16816.F32 R20, R4.reuse, R18, R20 ;  /* 0x000000120414723c */ /* 0x050ff60000001814 */
[----:B------:R-:W-:Y:S11]  /*d7720*/  @!UPT UIADD3 URZ, URZ, URZ, URZ ;  /* 0x0000003f3f3ff290 */ /* 0x000ff6000fffe03f */
[----:B------:R-:W-:Y:S01]  /*d7730*/  @!UPT UIADD3 URZ, URZ, URZ, URZ ;  /* 0x0000003f3f3ff290 */ /* 0x000fe2000fffe03f */
[----:B------:R-:W-:Y:S01]  /*d7740*/  STL.64 [R1+0x1590], R20 ;  /* 0x0015901401007387 */ /* 0x000fe20000100a00 */
[----:B------:R0:W-:Y:S03]  /*d7750*/  STL.64 [R1+0x1598], R22 ;  /* 0x0015981601007387 */ /* 0x0001e60000100a00 */
[----:B0-----:R-:W2:Y:S01]  /*d7760*/  LDL.LU.64 R22, [R1+0x4bc0] ;  /* 0x004bc00001167983 */ /* 0x001ea20000300a00 */
[----:B------:R0:W-:Y:S02]  /*d7770*/  STL [R1+0x4ac8], R18 ;  /* 0x004ac81201007387 */ /* 0x0001e40000100800 */
[----:B------:R1:W-:Y:S02]  /*d7780*/  STL [R1+0x4ab0], R19 ;  /* 0x004ab01301007387 */ /* 0x0003e40000100800 */
[----:B------:R-:W4:Y:S01]  /*d7790*/  LDL.LU R16, [R1+0xf10] ;  /* 0x000f100001107983 */ /* 0x000f220000300800 */
[----:B------:R-:W4:Y:S04]  /*d77a0*/  LDL.LU R17, [R1+0xf14] ;  /* 0x000f140001117983 */ /* 0x000f280000300800 */
[----:B0-----:R-:W4:Y:S01]  /*d77b0*/  LDL.LU R18, [R1+0xf18] ;  /* 0x000f180001127983 */ /* 0x001f220000300800 */
[----:B-1----:R-:W4:Y:S01]  /*d77c0*/  LDL.LU R19, [R1+0xf1c] ;  /* 0x000f1c0001137983 */ /* 0x002f220000300800 */
        /* <DEDUP_REMOVED lines=19> */
[----:B------:R-:W3:Y:S02]  /*d7900*/  LDL R24, [R1+0x650] ;  /* 0x0006500001187983 */ /* 0x000ee40000100800 */
[----:B------:R-:W3:Y:S01]  /*d7910*/  LDL R25, [R1+0x654] ;  /* 0x0006540001197983 */ /* 0x000ee20000100800 */
[----:B0-----:R-:W3:Y:S04]  /*d7920*/  LDL R26, [R1+0x658] ;  /* 0x00065800011a7983 */ /* 0x001ee80000100800 */
[----:B------:R-:W3:Y:S02]  /*d7930*/  LDL R27, [R1+0x65c] ;  /* 0x00065c00011b7983 */ /* 0x000ee40000100800 */
        /* <DEDUP_REMOVED lines=11> */
[----:B------:R-:W-:Y:S11]  /*d79f0*/  IMAD.MOV.U32 R3, RZ, RZ, R11 ;  /* 0x000000ffff037224 */ /* 0x000ff600078e000b */
[----:B------:R-:W-:Y:S11]  /*d7a00*/  @!UPT UIADD3 URZ, URZ, URZ, URZ ;  /* 0x0000003f3f3ff290 */ /* 0x000ff6000fffe03f */
[----:B------:R0:W-:Y:S01]  /*d7a10*/  STL.64 [R1+0xf20], R4 ;  /* 0x000f200401007387 */ /* 0x0001e20000100a00 */
[----:B------:R1:W-:Y:S02]  /*d7a20*/  STL.64 [R1+0xf28], R6 ;  /* 0x000f280601007387 */ /* 0x0003e40000100a00 */
[----:B0-----:R-:W-:Y:S01]  /*d7a30*/  IMAD.MOV.U32 R4, RZ, RZ, R10 ;  /* 0x000000ffff047224 */ /* 0x001fe200078e000a */
[----:B-1----:R-:W3:Y:S01]  /*d7a40*/  LDL.LU.64 R6, [R1+0x4b80] ;  /* 0x004b800001067983 */ /* 0x002ee20000300a00 */
[----:B------:R-:W4:Y:S02]  /*d7a50*/  LDL.LU.64 R10, [R1+0x4b78] ;  /* 0x004b7800010a7983 */ /* 0x000f240000300a00 */
[C---:B----4-:R-:W-:Y:S01]  /*d7a60*/  HMMA.16816.F32 R16, R24.reuse, R10, R16 ;  /* 0x0000000a1810723c */ /* 0x050fe20000001810 */
[----:B------:R-:W-:Y:S11]  /*d7a70*/  IMAD.MOV.U32 R5, RZ, RZ, R11 ;  /* 0x000000ffff057224 */ /* 0x000ff600078e000b */
[----:B------:R-:W-:Y:S11]  /*d7a80*/  @!UPT UIADD3 URZ, URZ, URZ, URZ ;  /* 0x0000003f3f3ff290 */ /* 0x000ff6000fffe03f */
[----:B------:R0:W-:Y:S01]  /*d7a90*/  STL.64 [R1+0xf10], R16 ;  /* 0x000f101001007387 */ /* 0x0001e20000100a00 */
[----:B------:R-:W-:Y:S02]  /*d7aa0*/  STL.64 [R1+0xf18], R18 ;  /* 0x000f181201007387 */ /* 0x000fe40000100a00 */
[----:B0-----:R-:W-:Y:S02]  /*d7ab0*/  IMAD.MOV.U32 R16, RZ, RZ, R10 ;  /* 0x000000ffff107224 */ /* 0x001fe400078e000a */
[----:B------:R-:W4:Y:S01]  /*d7ac0*/  LDL.LU.64 R10, [R1+0x4b70] ;  /* 0x004b7000010a7983 */ /* 0x000f220000300a00 */
[----:B---3--:R0:W-:Y:S02]  /*d7ad0*/  STL.64 [R1+0x4b00], R6 ;  /* 0x004b000601007387 */ /* 0x0081e40000100a00 */
[----:B------:R-:W-:Y:S01]  /*d7ae0*/  STL.64 [R1+0x4af8], R4 ;  /* 0x004af80401007387 */ /* 0x000fe20000100a00 */
[----:B0-----:R-:W2:Y:S02]  /*d7af0*/  LDL.64 R6, [R1+0x68] ;  /* 0x0000680001067983 */ /* 0x001ea40000100a00 */
[C---:B--2---:R-:W-:Y:S01]  /*d7b00*/  HMMA.16816.F32 R20, R24.reuse, R6, R20 ;  /* 0x000000061814723c */ /* 0x044fe20000001814 */
[----:B------:R-:W-:Y:S11]  /*d7b10*/  IMAD.MOV.U32 R17, RZ, RZ, R7 ;  /* 0x000000ffff117224 */ /* 0x000ff600078e0007 */
[----:B------:R-:W-:Y:S11]  /*d7b20*/  @!UPT UIADD3 URZ, URZ, URZ, URZ ;  /* 0x0000003f3f3ff290 */ /* 0x000ff6000fffe03f */
[----:B------:R0:W-:Y:S02]  /*d7b30*/  STL.64 [R1+0xef0], R20 ;  /* 0x000ef01401007387 */ /* 0x0001e40000100a00 */
[----:B0-----:R-:W-:Y:S02]  /*d7b40*/  IMAD.MOV.U32 R20, RZ, RZ, R6 ;  /* 0x000000ffff147224 */ /* 0x001fe400078e0006 */
[C---:B----4-:R-:W-:Y:S01]  /*d7b50*/  HMMA.16816.F32 R4, R24.reuse, R10, R12 ;  /* 0x0000000a1804723c */ /* 0x050fe2000000180c */
[----:B------:R0:W-:Y:S01]  /*d7b60*/  STL.64 [R1+0xef8], R22 ;  /* 0x000ef81601007387 */ /* 0x0001e20000100a00 */
[----:B------:R-:W-:Y:S02]  /*d7b70*/  IMAD.MOV.U32 R21, RZ, RZ, R11 ;  /* 0x000000ffff157224 */ /* 0x000fe400078e000b */
[----:B------:R-:W-:Y:S02]  /*d7b80*/  STL.64 [R1+0x4b20], R16 ;  /* 0x004b201001007387 */ /* 0x000fe40000100a00 */
[----:B0-----:R-:W-:Y:S11]  /*d7b90*/  IMAD.MOV.U32 R22, RZ, RZ, R10 ;  /* 0x000000ffff167224 */ /* 0x001ff600078e000a */
[----:B------:R-:W-:Y:S06]  /*d7ba0*/  @!UPT UIADD3 URZ, URZ, URZ, URZ ;  /* 0x0000003f3f3ff290 */ /* 0x000fec000fffe03f */
[----:B------:R-:W-:Y:S01]  /*d7bb0*/  STL.64 [R1+0xe30], R4 ;  /* 0x000e300401007387 */ /* 0x000fe20000100a00 */
[----:B------:R-:W-:Y:S02]  /*d7bc0*/  STL.64 [R1+0xe38], R6 ;  /* 0x000e380601007387 */ /* 0x000fe40000100a00 */
[----:B------:R0:W-:Y:S02]  /*d7bd0*/  STL [R1+0x4b60], R22 ;  /* 0x004b601601007387 */ /* 0x0001e40000100800 */
[----:B------:R-:W-:Y:S01]  /*d7be0*/  STL.64 [R1+0x4b58], R20 ;  /* 0x004b581401007387 */ /* 0x000fe20000100a00 */
[----:B0-----:R-:W2:Y:S01]  /*d7bf0*/  LDL.64 R22, [R1+0x48] ;  /* 0x0000480001167983 */ /* 0x001ea20000100a00 */
[----:B------:R-:W3:Y:S02]  /*d7c00*/  LDL.LU R12, [R1+0xe60] ;  /* 0x000e6000010c7983 */ /* 0x000ee40000300800 */
[----:B------:R-:W3:Y:S02]  /*d7c10*/  LDL.LU R13, [R1+0xe64] ;  /* 0x000e6400010d7983 */ /* 0x000ee40000300800 */
[----:B------:R-:W4:Y:S01]  /*d7c20*/  LDL.LU R14, [R1+0xe68] ;  /* 0x000e6800010e7983 */ /* 0x000f220000300800 */
[----:B------:R-:W4:Y:S01]  /*d7c30*/  LDL.LU R15, [R1+0xe6c] ;  /* 0x000e6c00010f7983 */ /* 0x000f220000300800 */
[----:B------:R-:W2:Y:S02]  /*d7c40*/  LDL.LU R16, [R1+0xe70] ;  /* 0x000e700001107983 */ /* 0x000ea40000300800 */
[----:B------:R-:W2:Y:S02]  /*d7c50*/  LDL.LU R17, [R1+0xe74] ;  /* 0x000e740001117983 */ /* 0x000ea40000300800 */
[----:B------:R-:W2:Y:S01]  /*d7c60*/  LDL.LU R18, [R1+0xe78] ;  /* 0x000e780001127983 */ /* 0x000ea20000300800 */
[----:B------:R-:W2:Y:S04]  /*d7c70*/  LDL.LU R19, [R1+0xe7c] ;  /* 0x000e7c0001137983 */ /* 0x000ea80000300800 */
[----:B--2---:R0:W-:Y:S01]  /*d7c80*/  STL.64 [R1+0x4b30], R18 ;  /* 0x004b301201007387 */ /* 0x0041e20000100a00 */
[----:B------:R-:W-:Y:S03]  /*d7c90*/  STL.64 [R1+0x4b28], R16 ;  /* 0x004b281001007387 */ /* 0x000fe60000100a00 */
        /* <DEDUP_REMOVED lines=8> */
[----:B----4-:R0:W-:Y:S02]  /*d7d20*/  STL.64 [R1+0x4b18], R14 ;  /* 0x004b180e01007387 */ /* 0x0101e40000100a00 */
[----:B---3--:R1:W-:Y:S01]  /*d7d30*/  STL.64 [R1+0x4b10], R12 ;  /* 0x004b100c01007387 */ /* 0x0083e20000100a00 */
[----:B0-----:R-:W3:Y:S04]  /*d7d40*/  LDL.64 R14, [R1+0x18] ;  /* 0x00001800010e7983 */ /* 0x001ee80000100a00 */
        /* <DEDUP_REMOVED lines=12> */
[----:B------:R-:W3:Y:S01]  /*d7e10*/  LDL.64 R6, [R1+0x8] ;  /* 0x0000080001067983 */ /* 0x000ee20000100a00 */
[----:B------:R-:W4:Y:S02]  /*d7e20*/  LDL.LU R8, [R1+0xe50] ;  /* 0x000e500001087983 */ /* 0x000f240000300800 */
[----:B------:R-:W4:Y:S02]  /*d7e30*/  LDL.LU R9, [R1+0xe54] ;  /* 0x000e540001097983 */ /* 0x000f240000300800 */
[----:B------:R-:W4:Y:S01]  /*d7e40*/  LDL.LU R10, [R1+0xe58] ;  /* 0x000e5800010a7983 */ /* 0x000f220000300800 */
[----:B------:R-:W4:Y:S01]  /*d7e50*/  LDL.LU R11, [R1+0xe5c] ;  /* 0x000e5c00010b7983 */ /* 0x000f220000300800 */
[----:B------:R-:W2:Y:S04]  /*d7e60*/  LDL.LU.64 R18, [R1+0x4b68] ;  /* 0x004b680001127983 */ /* 0x000ea80000300a00 */
[----:B------:R0:W-:Y:S02]  /*d7e70*/  STL.64 [R1+0xcd0], R24 ;  /* 0x000cd01801007387 */ /* 0x0001e40000100a00 */
[----:B------:R-:W-:Y:S02]  /*d7e80*/  STL.64 [R1+0xcd8], R26 ;  /* 0x000cd81a01007387 */ /* 0x000fe40000100a00 */
[----:B0-----:R-:W-:-:S02]  /*d7e90*/  IMAD.MOV.U32 R24, RZ, RZ, R22 ;  /* 0x000000ffff187224 */ /* 0x001fc400078e0016 */
[----:B------:R-:W2:Y:S01]  /*d7ea0*/  LDL.LU R22, [R1+0x4b60] ;  /* 0x004b600001167983 */ /* 0x000ea20000300800 */
[----:B------:R-:W3:Y:S03]  /*d7eb0*/  LDL.LU.64 R20, [R1+0x4b58] ;  /* 0x004b580001147983 */ /* 0x000ee60000300a00 */
        /* <DEDUP_REMOVED lines=8> */
[----:B0-----:R-:W2:Y:S01]  /*d7f40*/  LDL.LU.64 R20, [R1+0x650] ;  /* 0x0006500001147983 */ /* 0x001ea20000300a00 */
[----:B------:R-:W2:Y:S02]  /*d7f50*/  LDL.LU.64 R22, [R1+0x658] ;  /* 0x0006580001167983 */ /* 0x000ea40000300a00 */
[----:B------:R-:W-:-:S02]  /*d7f60*/  IMAD.MOV.U32 R26, RZ, RZ, R18 ;  /* 0x000000ffff1a7224 */ /* 0x000fc400078e0012 */
        /* <DEDUP_REMOVED lines=25> */
[----:B------:R-:W-:Y:S11]  /*d8100*/  IMAD.MOV.U32 R29, RZ, RZ, R15 ;  /* 0x000000ffff1d7224 */ /* 0x000ff600078e000f */
[----:B------:R-:W-:Y:S11]  /*d8110*/  @!UPT UIADD3 URZ, URZ, URZ, URZ ;  /* 0x0000003f3f3ff290 */ /* 0x000ff6000fffe03f */
[----:B------:R0:W-:Y:S01]  /*d8120*/  STL.64 [R1+0xcb0], R16 ;  /* 0x000cb01001007387 */ /* 0x0001e20000100a00 */
[----:B------:R1:W-:Y:S03]  /*d8130*/  STL.64 [R1+0xcb8], R18 ;  /* 0x000cb81201007387 */ /* 0x0003e60000100a00 */
[----:B0-----:R-:W2:Y:S01]  /*d8140*/  LDL.LU.64 R16, [R1+0x4b20] ;  /* 0x004b200001107983 */ /* 0x001ea20000300a00 */
[----:B-1----:R-:W-:Y:S02]  /*d8150*/  IMAD.MOV.U32 R19, RZ, RZ, R14 ;  /* 0x000000ffff137224 */ /* 0x002fe400078e000e */
        /* <DEDUP_REMOVED lines=11> */
[----:B------:R-:W2:Y:S01]  /*d8210*/  LDL.LU.64 R4, [R1+0x4af8] ;  /* 0x004af80001047983 */ /* 0x000ea20000300a00 */
[----:B----4-:R-:W-:Y:S11]  /*d8220*/  HMMA.16816.F32 R8, R20, R6, R8 ;  /* 0x000000061408723c */ /* 0x010ff60000001808 */
[----:B------:R-:W-:Y:S11]  /*d8230*/  @!UPT UIADD3 URZ, URZ, URZ, URZ ;  /* 0x0000003f3f3ff290 */ /* 0x000ff6000fffe03f */
[----:B------:R-:W-:Y:S01]  /*d8240*/  @!UPT UIADD3 URZ, URZ, URZ, URZ ;  /* 0x0000003f3f3ff290 */ /* 0x000fe2000fffe03f */
[----:B------:R-:W-:Y:S01]  /*d8250*/  STL.64 [R1+0xb80], R8 ;  /* 0x000b800801007387 */ /* 0x000fe20000100a00 */
[----:B------:R0:W-:Y:S03]  /*d8260*/  STL.64 [R1+0xb88], R10 ;  /* 0x000b880a01007387 */ /* 0x0001e60000100a00 */
[----:B0-----:R-:W3:Y:S01]  /*d8270*/  LDL.LU.64 R10, [R1+0x4af0] ;  /* 0x004af000010a7983 */ /* 0x001ee20000300a00 */
[----:B------:R0:W-:Y:S02]  /*d8280*/  STL.64 [R1+0x4998], R6 ;  /* 0x0049980601007387 */ /* 0x0001e40000100a00 */
[----:B------:R-:W-:Y:S02]  /*d8290*/  IMAD.MOV.U32 R2, RZ, RZ, R20 ;  /* 0x000000ffff027224 */ /* 0x000fe400078e0014 */
[----:B------:R-:W-:Y:S02]  /*d82a0*/  IMAD.MOV.U32 R18, RZ, RZ, R21 ;  /* 0x000000ffff127224 */ /* 0x000fe400078e0015 */
[----:B0-----:R-:W-:-:S02]  /*d82b0*/  IMAD.MOV.U32 R7, RZ, RZ, R22 ;  /* 0x000000ffff077224 */ /* 0x001fc400078e0016 */
[----:B------:R-:W-:Y:S01]  /*d82c0*/  IMAD.MOV.U32 R6, RZ, RZ, R23 ;  /* 0x000000ffff067224 */ /* 0x000fe200078e0017 */
[----:B---3--:R-:W-:Y:S11]  /*d82d0*/  HMMA.16816.F32 R24, R20, R10, R24 ;  /* 0x0000000a1418723c */ /* 0x008ff60000001818 */
[----:B------:R-:W-:Y:S11]  /*d82e0*/  @!UPT UIADD3 URZ, URZ, URZ, URZ ;  /* 0x0000003f3f3ff290 */ /* 0x000ff6000fffe03f */
[----:B------:R-:W-:Y:S01]  /*d82f0*/  @!UPT UIADD3 URZ, URZ, URZ, URZ ;  /* 0x0000003f3f3ff290 */ /* 0x000fe2000fffe03f */
[----:B------:R-:W-:Y:S01]  /*d8300*/  STL.64 [R1+0xb40], R24 ;  /* 0x000b401801007387 */ /* 0x000fe20000100a00 */
[----:B------:R0:W-:Y:S03]  /*d8310*/  STL.64 [R1+0xb48], R26 ;  /* 0x000b481a01007387 */ /* 0x0001e60000100a00 */
[----:B0-----:R-:W3:Y:S01]  /*d8320*/  LDL.LU.64 R26, [R1+0x4ae8] ;  /* 0x004ae800011a7983 */ /* 0x001ee20000300a00 */
[----:B------:R-:W4:Y:S02]  /*d8330*/  LDL.LU.64 R24, [R1+0x4ae0] ;  /* 0x004ae00001187983 */ /* 0x000f240000300a00 */
[----:B------:R-:W2:Y:S02]  /*d8340*/  LDL.LU.64 R22, [R1+0x4ad8] ;  /* 0x004ad80001167983 */ /* 0x000ea40000300a00 */
[----:B------:R-:W2:Y:S01]  /*d8350*/  LDL.LU.64 R20, [R1+0x4ad0] ;  /* 0x004ad00001147983 */ /* 0x000ea20000300a00 */
[----:B------:R0:W-:Y:S01]  /*d8360*/  STL.64 [R1+0x4980], R10 ;  /* 0x0049800a01007387 */ /* 0x0001e20000100a00 */
[----:B------:R-:W2:Y:S03]  /*d8370*/  LDL.LU.64 R8, [R1+0x500] ;  /* 0x0005000001087983 */ /* 0x000ea60000300a00 */
[----:B0-----:R-:W2:Y:S04]  /*d8380*/  LDL.LU.64 R10, [R1+0x508] ;  /* 0x00050800010a7983 */ /* 0x001ea80000300a00 */
[----:B--2---:R0:W-:Y:S01]  /*d8390*/  STL.64 [R1+0x4a90], R10 ;  /* 0x004a900a01007387 */ /* 0x0041e20000100a00 */
[----:B------:R1:W-:Y:S02]  /*d83a0*/  STL.64 [R1+0x4a88], R8 ;  /* 0x004a880801007387 */ /* 0x0003e40000100a00 */
[----:B0-----:R-:W-:-:S02]  /*d83b0*/  IMAD.MOV.U32 R10, RZ, RZ, R7 ;  /* 0x000000ffff0a7224 */ /* 0x001fc400078e0007 */
[----:B-1----:R-:W-:Y:S02]  /*d83c0*/  IMAD.MOV.U32 R8, RZ, RZ, R2 ;  /* 0x000000ffff087224 */ /* 0x002fe400078e0002 */
[----:B------:R-:W-:Y:S02]  /*d83d0*/  IMAD.MOV.U32 R9, RZ, RZ, R18 ;  /* 0x000000ffff097224 */ /* 0x000fe400078e0012 */
[----:B------:R-:W-:Y:S01]  /*d83e0*/  IMAD.MOV.U32 R11, RZ, RZ, R6 ;  /* 0x000000ffff0b7224 */ /* 0x000fe200078e0006 */
[----:B------:R-:W2:Y:S01]  /*d83f0*/  LDL.LU R2, [R1+0x4acc] ;  /* 0x004acc0001027983 */ /* 0x000ea20000300800 */
[----:B------:R-:W2:Y:S05]  /*d8400*/  LDL.LU R18, [R1+0x4ac8] ;  /* 0x004ac80001127983 */ /* 0x000eaa0000300800 */
[----:B------:R-:W-:Y:S01]  /*d8410*/  HMMA.16816.F32 R20, R8, R14, R20 ;  /* 0x0000000e0814723c */ /* 0x000fe20000001814 */
[----:B------:R-:W-:-:S02]  /*d8420*/  IMAD.MOV.U32 R6, RZ, RZ, R13 ;  /* 0x000000ffff067224 */ /* 0x000fc400078e000d */
[----:B------:R-:W-:Y:S11]  /*d8430*/  IMAD.MOV.U32 R7, RZ, RZ, R12 ;  /* 0x000000ffff077224 */ /* 0x000ff600078e000c */
[----:B------:R-:W-:Y:S09]  /*d8440*/  @!UPT UIADD3 URZ, URZ, URZ, URZ ;  /* 0x0000003f3f3ff290 */ /* 0x000ff2000fffe03f */
[----:B------:R-:W-:Y:S01]  /*d8450*/  STL.64 [R1+0xb20], R20 ;  /* 0x000b201401007387 */ /* 0x000fe20000100a00 */
[----:B------:R0:W-:Y:S03]  /*d8460*/  STL.64 [R1+0xb28], R22 ;  /* 0x000b281601007387 */ /* 0x0001e60000100a00 */
[----:B0-----:R-:W2:Y:S01]  /*d8470*/  LDL.LU.64 R22, [R1+0x4ac0] ;  /* 0x004ac00001167983 */ /* 0x001ea20000300a00 */
        /* <DEDUP_REMOVED lines=77> */
[----:B------:R-:W-:-:S02]  /*d8950*/  IMAD.MOV.U32 R6, RZ, RZ, R2 ;  /* 0x000000ffff067224 */ /* 0x000fc400078e0002 */
        /* <DEDUP_REMOVED lines=56> */
[----:B------:R-:W2:Y:S11]  /*d8ce0*/  LDL.LU.64 R6, [R1+0x4a98] ;  /* 0x004a980001067983 */ /* 0x000eb60000300a00 */
[----:B------:R-:W-:Y:S10]  /*d8cf0*/  @!UPT UIADD3 URZ, URZ, URZ, URZ ;  /* 0x0000003f3f3ff290 */ /* 0x000ff4000fffe03f */
[----:B------:R-:W-:Y:S01]  /*d8d00*/  STL.64 [R1+0xa20], R8 ;  /* 0x000a200801007387 */ /* 0x000fe20000100a00 */
[----:B------:R0:W-:Y:S03]  /*d8d10*/  STL.64 [R1+0xa28], R10 ;  /* 0x000a280a01007387 */ /* 0x0001e60000100a00 */
[----:B0-----:R-:W2:Y:S01]  /*d8d20*/  LDL.LU.64 R10, [R1+0x4a90] ;  /* 0x004a9000010a7983 */ /* 0x001ea20000300a00 */
        /* <DEDUP_REMOVED lines=81> */
[----:B------:R-:W-:Y:S01]  /*d9240*/  IMAD.MOV.U32 R3, RZ, RZ, R9 ;  /* 0x000000ffff037224 */ /* 0x000fe200078e0009 */
[----:B------:R0:W-:Y:S01]  /*d9250*/  STL.64 [R1+0x4918], R6 ;  /* 0x0049180601007387 */ /* 0x0001e20000100a00 */
[----:B------:R-:W-:-:S02]  /*d9260*/  IMAD.MOV.U32 R4, RZ, RZ, R8 ;  /* 0x000000ffff047224 */ /* 0x000fc400078e0008 */
[----:B------:R-:W-:Y:S02]  /*d9270*/  IMAD.MOV.U32 R5, RZ, RZ, R3 ;  /* 0x000000ffff057224 */ /* 0x000fe400078e0003 */
[----:B0-----:R-:W-:Y:S02]  /*d9280*/  IMAD.MOV.U32 R6, RZ, RZ, R2 ;  /* 0x000000ffff067224 */ /* 0x001fe400078e0002 */
[----:B------:R-:W-:-:S07]  /*d9290*/  IMAD.MOV.U32 R7, RZ, RZ, R0 ;  /* 0x000000ffff077224 */ /* 0x000fce00078e0000 */
[C---:B--2---:R-:W-:Y:S11]  /*d92a0*/  HMMA.16816.F32 R12, R4.reuse, R10, R12 ;  /* 0x0000000a040c723c */ /* 0x044ff6000000180c */
        /* <DEDUP_REMOVED lines=26> */
[----:B0-----:R-:W4:Y:S01]  /*d9450*/  LDL.LU.64 R22, [R1+0x4968] ;  /* 0x0049680001167983 */ /* 0x001f220000300a00 */
[----:B------:R0:W-:Y:S02]  /*d9460*/  STL.64 [R1+0x4960], R18 ;  /* 0x0049601201007387 */ /* 0x0001e40000100a00 */
[----:B------:R-:W3:Y:S01]  /*d9470*/  LDL.LU R16, [R1+0xc80] ;  /* 0x000c800001107983 */ /* 0x000ee20000300800 */
[C---:B----4-:R-:W-:Y:S11]  /*d9480*/  HMMA.16816.F32 R12, R4.reuse, R22, R12 ;  /* 0x00000016040c723c */ /* 0x050ff6000000180c */
[----:B------:R-:W-:Y:S11]  /*d9490*/  @!UPT UIADD3 URZ, URZ, URZ, URZ ;  /* 0x0000003f3f3ff290 */ /* 0x000ff6000fffe03f */
[----:B------:R-:W-:Y:S01]  /*d94a0*/  @!UPT UIADD3 URZ, URZ, URZ, URZ ;  /* 0x0000003f3f3ff290 */ /* 0x000fe2000fffe03f */
[----:B------:R-:W-:Y:S01]  /*d94b0*/  STL.64 [R1+0xd40], R12 ;  /* 0x000d400c01007387 */ /* 0x000fe20000100a00 */
[----:B------:R-:W-:Y:S02]  /*d94c0*/  STL.64 [R1+0xd48], R14 ;  /* 0x000d480e01007387 */ /* 0x000fe40000100a00 */
[----:B------:R-:W3:Y:S02]  /*d94d0*/  LDL.LU R17, [R1+0xc84] ;  /* 0x000c840001117983 */ /* 0x000ee40000300800 */
[----:B0-----:R-:W3:Y:S01]  /*d94e0*/  LDL.LU R18, [R1+0xc88] ;  /* 0x000c880001127983 */ /* 0x001ee20000300800 */
[----:B------:R-:W3:Y:S01]  /*d94f0*/  LDL.LU R19, [R1+0xc8c] ;  /* 0x000c8c0001137983 */ /* 0x000ee20000300800 */
[----:B------:R0:W-:Y:S02]  /*d9500*/  STL.64 [R1+0x4948], R22 ;  /* 0x0049481601007387 */ /* 0x0001e40000100a00 */
[----:B------:R-:W4:Y:S02]  /*d9510*/  LDL.LU R20, [R1+0xc70] ;  /* 0x000c700001147983 */ /* 0x000f240000300800 */
[----:B------:R-:W4:Y:S01]  /*d9520*/  LDL.LU R21, [R1+0xc74] ;  /* 0x000c740001157983 */ /* 0x000f220000300800 */
[----:B0-----:R-:W3:Y:S01]  /*d9530*/  LDL.LU R22, [R1+0xc78] ;  /* 0x000c780001167983 */ /* 0x001ee20000300800 */
[----:B------:R-:W3:Y:S01]  /*d9540*/  LDL.LU R23, [R1+0xc7c] ;  /* 0x000c7c0001177983 */ /* 0x000ee20000300800 */
[----:B--2---:R-:W-:Y:S02]  /*d9550*/  HMMA.16816.F32 R8, R4, R26, R8 ;  /* 0x0000001a0408723c */ /* 0x004fe40000001808 */
[----:B---3--:R0:W-:Y:S01]  /*d9560*/  STL.64 [R1+0x4958], R22 ;  /* 0x0049581601007387 */ /* 0x0081e20000100a00 */
[----:B----4-:R-:W-:Y:S03]  /*d9570*/  STL.64 [R1+0x4950], R20 ;  /* 0x0049501401007387 */ /* 0x010fe60000100a00 */
[----:B0-----:R-:W2:Y:S01]  /*d9580*/  LDL.64 R22, [R1+0x98] ;  /* 0x0000980001167983 */ /* 0x001ea20000100a00 */
[----:B------:R-:W3:Y:S11]  /*d9590*/  LDL.LU R4, [R1+0xc50] ;  /* 0x000c500001047983 */ /* 0x000ef60000300800 */
[----:B------:R-:W-:Y:S05]  /*d95a0*/  @!UPT UIADD3 URZ, URZ, URZ, URZ ;  /* 0x0000003f3f3ff290 */ /* 0x000fea000fffe03f */
[----:B------:R-:W-:Y:S02]  /*d95b0*/  STL.64 [R1+0xd20], R8 ;  /* 0x000d200801007387 */ /* 0x000fe40000100a00 */
[----:B------:R-:W-:Y:S01]  /*d95c0*/  STL.64 [R1+0xd28], R10 ;  /* 0x000d280a01007387 */ /* 0x000fe20000100a00 */
[----:B------:R-:W3:Y:S01]  /*d95d0*/  LDL.LU R5, [R1+0xc54] ;  /* 0x000c540001057983 */ /* 0x000ee20000300800 */
[----:B------:R-:W4:Y:S02]  /*d95e0*/  LDL.LU R6, [R1+0xc58] ;  /* 0x000c580001067983 */ /* 0x000f240000300800 */
[----:B------:R-:W4:Y:S02]  /*d95f0*/  LDL.LU R7, [R1+0xc5c] ;  /* 0x000c5c0001077983 */ /* 0x000f240000300800 */
[----:B----4-:R0:W-:Y:S01]  /*d9600*/  STL.64 [R1+0x4928], R6 ;  /* 0x0049280601007387 */ /* 0x0101e20000100a00 */
[----:B---3--:R-:W-:Y:S03]  /*d9610*/  STL.64 [R1+0x4920], R4 ;  /* 0x0049200401007387 */ /* 0x008fe60000100a00 */
[----:B0-----:R-:W3:Y:S04]  /*d9620*/  LDL.64 R6, [R1+0x78] ;  /* 0x0000780001067983 */ /* 0x001ee80000100a00 */
[----:B---3--:R0:W-:Y:S04]  /*d9630*/  STL.64 [R1+0x4940], R6 ;  /* 0x0049400601007387 */ /* 0x0081e80000100a00 */
[----:B0-----:R-:W3:Y:S01]  /*d9640*/  LDL.64 R6, [R1+0x88] ;  /* 0x0000880001067983 */ /* 0x001ee20000100a00 */
        /* <DEDUP_REMOVED lines=8> */
[----:B------:R-:W2:Y:S02]  /*d96d0*/  LDL.LU R14, [R1+0xc68] ;  /* 0x000c6800010e7983 */ /* 0x000ea40000300800 */
[----:B------:R-:W2:Y:S01]  /*d96e0*/  LDL.LU R15, [R1+0xc6c] ;  /* 0x000c6c00010f7983 */ /* 0x000ea20000300800 */
[----:B------:R-:W4:Y:S01]  /*d96f0*/  LDL.64 R10, [R1+0x48] ;  /* 0x00004800010a7983 */ /* 0x000f220000100a00 */
[----:B------:R-:W-:Y:S02]  /*d9700*/  STL [R1+0x484c], R26 ;  /* 0x00484c1a01007387 */ /* 0x000fe40000100800 */
[----:B------:R0:W-:Y:S02]  /*d9710*/  STL [R1+0x4848], R27 ;  /* 0x0048481b01007387 */ /* 0x0001e40000100800 */
[----:B------:R-:W2:Y:S01]  /*d9720*/  LDL.64 R24, [R1+0x3b0] ;  /* 0x0003b00001187983 */ /* 0x000ea20000100a00 */
[----:B0-----:R-:W2:Y:S01]  /*d9730*/  LDL.64 R26, [R1+0x3b8] ;  /* 0x0003b800011a7983 */ /* 0x001ea20000100a00 */
[----:B------:R-:W-:Y:S01]  /*d9740*/  IMAD.MOV.U32 R3, RZ, RZ, R23 ;  /* 0x000000ffff037224 */ /* 0x000fe200078e0017 */
[C---:B--2---:R-:W-:Y:S11]  /*d9750*/  HMMA.16816.F32 R16, R24.reuse, R22, R16 ;  /* 0x000000161810723c */ /* 0x044ff60000001810 */
[----:B------:R-:W-:Y:S11]  /*d9760*/  @!UPT UIADD3 URZ, URZ, URZ, URZ ;  /* 0x0000003f3f3ff290 */ /* 0x000ff6000fffe03f */
[----:B------:R-:W-:Y:S01]  /*d9770*/  @!UPT UIADD3 URZ, URZ, URZ, URZ ;  /* 0x0000003f3f3ff290 */ /* 0x000fe2000fffe03f */
[----:B------:R0:W-:Y:S01]  /*d9780*/  STL.64 [R1+0x1310], R16 ;  /* 0x0013101001007387 */ /* 0x0001e20000100a00 */
[----:B------:R1:W-:Y:S02]  /*d9790*/  STL.64 [R1+0x1318], R18 ;  /* 0x0013181201007387 */ /* 0x0003e40000100a00 */
[----:B0-----:R-:W-:Y:S01]  /*d97a0*/  IMAD.MOV.U32 R16, RZ, RZ, R22 ;  /* 0x000000ffff107224 */ /* 0x001fe200078e0016 */
[----:B-1----:R-:W2:Y:S01]  /*d97b0*/  LDL.LU.64 R18, [R1+0x4960] ;  /* 0x0049600001127983 */ /* 0x002ea20000300a00 */
[----:B------:R-:W2:Y:S02]  /*d97c0*/  LDL.LU.64 R22, [R1+0x4958] ;  /* 0x0049580001167983 */ /* 0x000ea40000300a00 */
[----:B------:R-:W2:Y:S02]  /*d97d0*/  LDL.LU.64 R20, [R1+0x4950] ;  /* 0x0049500001147983 */ /* 0x000ea40000300a00 */
[----:B------:R-:W-:Y:S01]  /*d97e0*/  STL [R1+0x4854], R3 ;  /* 0x0048540301007387 */ /* 0x000fe20000100800 */
[----:B------:R-:W-:Y:S01]  /*d97f0*/  STL [R1+0x4850], R16 ;  /* 0x0048501001007387 */ /* 0x000fe20000100800 */
[----:B---3--:R-:W-:Y:S01]  /*d9800*/  IMAD.MOV.U32 R17, RZ, RZ, R7 ;  /* 0x000000ffff117224 */ /* 0x008fe200078e0007 */
[----:B--2---:R-:W-:Y:S11]  /*d9810*/  HMMA.16816.F32 R20, R24, R6, R20 ;  /* 0x000000061814723c */ /* 0x004ff60000001814 */
[----:B------:R-:W-:Y:S11]  /*d9820*/  @!UPT UIADD3 URZ, URZ, URZ, URZ ;  /* 0x0000003f3f3ff290 */ /* 0x000ff6000fffe03f */
[----:B------:R-:W-:Y:S01]  /*d9830*/  @!UPT UIADD3 URZ, URZ, URZ, URZ ;  /* 0x0000003f3f3ff290 */ /* 0x000fe2000fffe03f */
[----:B------:R0:W-:Y:S01]  /*d9840*/  STL.64 [R1+0x1300], R20 ;  /* 0x0013001401007387 */ /* 0x0001e20000100a00 */
[----:B------:R1:W-:Y:S02]  /*d9850*/  STL.64 [R1+0x1308], R22 ;  /* 0x0013081601007387 */ /* 0x0003e40000100a00 */
[----:B0-----:R-:W-:Y:S01]  /*d9860*/  IMAD.MOV.U32 R20, RZ, RZ, R6 ;  /* 0x000000ffff147224 */ /* 0x001fe200078e0006 */
[----:B-1----:R-:W2:Y:S01]  /*d9870*/  LDL.LU.64 R22, [R1+0x4948] ;  /* 0x0049480001167983 */ /* 0x002ea20000300a00 */
[----:B------:R-:W3:Y:S02]  /*d9880*/  LDL.LU.64 R6, [R1+0x4940] ;  /* 0x0049400001067983 */ /* 0x000ee40000300a00 */
[----:B------:R-:W-:Y:S02]  /*d9890*/  STL [R1+0x485c], R17 ;  /* 0x00485c1101007387 */ /* 0x000fe40000100800 */
[----:B------:R0:W-:Y:S02]  /*d98a0*/  STL.64 [R1+0x48f8], R18 ;  /* 0x0048f81201007387 */ /* 0x0001e40000100a00 */
[----:B------:R-:W-:-:S02]  /*d98b0*/  IMAD.MOV.U32 R8, RZ, RZ, R24 ;  /* 0x000000ffff087224 */ /* 0x000fc400078e0018 */
[----:B------:R-:W-:Y:S01]  /*d98c0*/  IMAD.MOV.U32 R2, RZ, RZ, R26 ;  /* 0x000000ffff027224 */ /* 0x000fe200078e001a */
[----:B0-----:R-:W2:Y:S01]  /*d98d0*/  LDL.64 R18, [R1+0x58] ;  /* 0x0000580001127983 */ /* 0x001ea20000100a00 */
[----:B------:R-:W-:Y:S02]  /*d98e0*/  STL [R1+0x4858], R20 ;  /* 0x0048581401007387 */ /* 0x000fe40000100800 */
[----:B------:R-:W-:Y:S01]  /*d98f0*/  IMAD.MOV.U32 R0, RZ, RZ, R27 ;  /* 0x000000ffff007224 */ /* 0x000fe200078e001b */
[----:B---3--:R-:W-:Y:S01]  /*d9900*/  HMMA.16816.F32 R12, R24, R6, R12 ;  /* 0x00000006180c723c */ /* 0x008fe2000000180c */
[----:B------:R-:W-:-:S06]  /*d9910*/  IMAD.MOV.U32 R21, RZ, RZ, R7 ;  /* 0x000000ffff157224 */ /* 0x000fcc00078e0007 */
[----:B------:R-:W-:Y:S11]  /*d9920*/  IMAD.MOV.U32 R24, RZ, RZ, R6 ;  /* 0x000000ffff187224 */ /* 0x000ff600078e0006 */
[----:B------:R-:W-:Y:S05]  /*d9930*/  @!UPT UIADD3 URZ, URZ, URZ, URZ ;  /* 0x0000003f3f3ff290 */ /* 0x000fea000fffe03f */
[----:B------:R-:W-:Y:S01]  /*d9940*/  STL.64 [R1+0x12e0], R12 ;  /* 0x0012e00c01007387 */ /* 0x000fe20000100a00 */
[----:B------:R0:W-:Y:S03]  /*d9950*/  STL.64 [R1+0x12e8], R14 ;  /* 0x0012e80e01007387 */ /* 0x0001e60000100a00 */
[----:B0-----:R-:W4:Y:S01]  /*d9960*/  LDL.LU.64 R14, [R1+0x4938] ;  /* 0x00493800010e7983 */ /* 0x001f220000300a00 */
[----:B------:R-:W4:Y:S02]  /*d9970*/  LDL.LU.64 R12, [R1+0x4930] ;  /* 0x00493000010c7983 */ /* 0x000f240000300a00 */
[----:B------:R-:W3:Y:S02]  /*d9980*/  LDL.LU.64 R6, [R1+0x4928] ;  /* 0x0049280001067983 */ /* 0x000ee40000300a00 */
[----:B------:R-:W3:Y:S01]  /*d9990*/  LDL.LU.64 R4, [R1+0x4920] ;  /* 0x0049200001047983 */ /* 0x000ee20000300a00 */
[----:B--2---:R-:W-:Y:S01]  /*d99a0*/  STL.64 [R1+0x48d8], R22 ;  /* 0x0048d81601007387 */ /* 0x004fe20000100a00 */
[----:B------:R0:W-:Y:S02]  /*d99b0*/  STL [R1+0x48d0], R21 ;  /* 0x0048d01501007387 */ /* 0x0001e40000100800 */
[----:B------:R-:W-:Y:S02]  /*d99c0*/  STL [R1+0x4860], R24 ;  /* 0x0048601801007387 */ /* 0x000fe40000100800 */
[----:B------:R-:W3:Y:S02]  /*d99d0*/  LDL.64 R26, [R1+0x68] ;  /* 0x00006800011a7983 */ /* 0x000ee40000100a00 */
[----:B------:R-:W-:-:S02]  /*d99e0*/  IMAD.MOV.U32 R3, RZ, RZ, R25 ;  /* 0x000000ffff037224 */ /* 0x000fc400078e0019 */
[----:B------:R-:W-:Y:S02]  /*d99f0*/  IMAD.MOV.U32 R20, RZ, RZ, R8 ;  /* 0x000000ffff147224 */ /* 0x000fe400078e0008 */
[----:B0-----:R-:W-:Y:S02]  /*d9a00*/  IMAD.MOV.U32 R21, RZ, RZ, R3 ;  /* 0x000000ffff157224 */ /* 0x001fe400078e0003 */
[----:B------:R-:W-:Y:S02]  /*d9a10*/  IMAD.MOV.U32 R22, RZ, RZ, R2 ;  /* 0x000000ffff167224 */ /* 0x000fe400078e0002 */
[----:B------:R-:W-:-:S07]  /*d9a20*/  IMAD.MOV.U32 R23, RZ, RZ, R0 ;  /* 0x000000ffff177224 */ /* 0x000fce00078e0000 */
[C---:B---3--:R-:W-:Y:S01]  /*d9a30*/  HMMA.16816.F32 R4, R20.reuse, R26, R4 ;  /* 0x0000001a1404723c */ /* 0x048fe20000001804 */
[----:B------:R-:W-:Y:S02]  /*d9a40*/  IMAD.MOV.U32 R25, RZ, RZ, R27 ;  /* 0x000000ffff197224 */ /* 0x000fe400078e001b */
[----:B------:R-:W-:Y:S11]  /*d9a50*/  IMAD.MOV.U32 R28, RZ, RZ, R26 ;  /* 0x000000ffff1c7224 */ /* 0x000ff600078e001a */
[----:B------:R-:W-:Y:S09]  /*d9a60*/  @!UPT UIADD3 URZ, URZ, URZ, URZ ;  /* 0x0000003f3f3ff290 */ /* 0x000ff2000fffe03f */
[----:B------:R-:W-:Y:S01]  /*d9a70*/  STL.64 [R1+0x12d0], R4 ;  /* 0x0012d00401007387 */ /* 0x000fe20000100a00 */
[----:B------:R0:W-:Y:S03]  /*d9a80*/  STL.64 [R1+0x12d8], R6 ;  /* 0x0012d80601007387 */ /* 0x0001e60000100a00 */
[----:B0-----:R-:W2:Y:S01]  /*d9a90*/  LDL.LU.64 R6, [R1+0x4918] ;  /* 0x0049180001067983 */ /* 0x001ea20000300a00 */
[----:B------:R0:W-:Y:S02]  /*d9aa0*/  STL [R1+0x4910], R25 ;  /* 0x0049101901007387 */ /* 0x0001e40000100800 */
[----:B------:R-:W3:Y:S01]  /*d9ab0*/  LDL.LU R24, [R1+0xc40] ;  /* 0x000c400001187983 */ /* 0x000ee20000300800 */
[----:B0-----:R-:W3:Y:S01]  /*d9ac0*/  LDL.LU R25, [R1+0xc44] ;  /* 0x000c440001197983 */ /* 0x001ee20000300800 */
[----:B------:R-:W3:Y:S02]  /*d9ad0*/  LDL.LU R26, [R1+0xc48] ;  /* 0x000c4800011a7983 */ /* 0x000ee40000300800 */
[----:B------:R-:W3:Y:S01]  /*d9ae0*/  LDL.LU R27, [R1+0xc4c] ;  /* 0x000c4c00011b7983 */ /* 0x000ee20000300800 */
[----:B----4-:R-:W-:Y:S01]  /*d9af0*/  HMMA.16816.F32 R12, R20, R10, R12 ;  /* 0x0000000a140c723c */ /* 0x010fe2000000180c */
[----:B------:R-:W-:-:S02]  /*d9b00*/  IMAD.MOV.U32 R2, RZ, RZ, R18 ;  /* 0x000000ffff027224 */ /* 0x000fc400078e0012 */
[----:B------:R-:W-:-:S05]  /*d9b10*/  IMAD.MOV.U32 R0, RZ, RZ, R19 ;  /* 0x000000ffff007224 */ /* 0x000fca00078e0013 */
[----:B---3--:R-:W-:Y:S11]  /*d9b20*/  HMMA.16816.F32 R24, R20, R18, R24 ;  /* 0x000000121418723c */ /* 0x008ff60000001818 */
[----:B------:R-:W-:Y:S11]  /*d9b30*/  @!UPT UIADD3 URZ, URZ, URZ, URZ ;  /* 0x0000003f3f3ff290 */ /* 0x000ff6000fffe03f */
[----:B------:R-:W-:Y:S01]  /*d9b40*/  @!UPT UIADD3 URZ, URZ, URZ, URZ ;  /* 0x0000003f3f3ff290 */ /* 0x000fe2000fffe03f */
[----:B------:R0:W-:Y:S01]  /*d9b50*/  STL.64 [R1+0x11f0], R24 ;  /* 0x0011f01801007387 */ /* 0x0001e20000100a00 */
[----:B------:R1:W-:Y:S02]  /*d9b60*/  STL.64 [R1+0x11f8], R26 ;  /* 0x0011f81a01007387 */ /* 0x0003e40000100a00 */
[----:B------:R-:W-:Y:S02]  /*d9b70*/  STL.64 [R1+0x1150], R12 ;  /* 0x0011500c01007387 */ /* 0x000fe40000100a00 */
[----:B------:R-:W-:Y:S01]  /*d9b80*/  STL.64 [R1+0x1158], R14 ;  /* 0x0011580e01007387 */ /* 0x000fe20000100a00 */
[----:B------:R-:W3:Y:S01]  /*d9b90*/  LDL.LU R16, [R1+0xc10] ;  /* 0x000c100001107983 */ /* 0x000ee20000300800 */
[----:B------:R-:W3:Y:S02]  /*d9ba0*/  LDL.LU R17, [R1+0xc14] ;  /* 0x000c140001117983 */ /* 0x000ee40000300800 */
[----:B------:R-:W4:Y:S02]  /*d9bb0*/  LDL.LU R18, [R1+0xc18] ;  /* 0x000c180001127983 */ /* 0x000f240000300800 */
[----:B------:R-:W4:Y:S02]  /*d9bc0*/  LDL.LU R19, [R1+0xc1c] ;  /* 0x000c1c0001137983 */ /* 0x000f240000300800 */
[----:B------:R-:W-:-:S02]  /*d9bd0*/  IMAD.MOV.U32 R5, RZ, RZ, R10 ;  /* 0x000000ffff057224 */ /* 0x000fc400078e000a */
[----:B------:R-:W-:Y:S01]  /*d9be0*/  IMAD.MOV.U32 R4, RZ, RZ, R11 ;  /* 0x000000ffff047224 */ /* 0x000fe200078e000b */
[----:B0-----:R-:W2:Y:S01]  /*d9bf0*/  LDL.LU R24, [R1+0xc20] ;  /* 0x000c200001187983 */ /* 0x001ea20000300800 */
[----:B------:R-:W2:Y:S02]  /*d9c00*/  LDL.LU R25, [R1+0xc24] ;  /* 0x000c240001197983 */ /* 0x000ea40000300800 */
[----:B-1----:R-:W2:Y:S02]  /*d9c10*/  LDL.LU R26, [R1+0xc28] ;  /* 0x000c2800011a7983 */ /* 0x002ea40000300800 */
[----:B------:R-:W2:Y:S01]  /*d9c20*/  LDL.LU R27, [R1+0xc2c] ;  /* 0x000c2c00011b7983 */ /* 0x000ea20000300800 */
[----:B----4-:R0:W-:Y:S01]  /*d9c30*/  STL.64 [R1+0x4908], R18 ;  /* 0x0049081201007387 */ /* 0x0101e20000100a00 */
[----:B---3--:R-:W-:Y:S03]  /*d9c40*/  STL.64 [R1+0x4900], R16 ;  /* 0x0049001001007387 */ /* 0x008fe60000100a00 */
[----:B0-----:R-:W3:Y:S01]  /*d9c50*/  LDL.64 R18, [R1+0x38] ;  /* 0x0000380001127983 */ /* 0x001ee20000100a00 */
[----:B--2---:R0:W-:Y:S02]  /*d9c60*/  STL.64 [R1+0x48b0], R6 ;  /* 0x0048b00601007387 */ /* 0x0041e40000100a00 */
[----:B------:R-:W-:Y:S01]  /*d9c70*/  STL.64 [R1+0x48a8], R4 ;  /* 0x0048a80401007387 */ /* 0x000fe20000100a00 */
[----:B0-----:R-:W2:Y:S04]  /*d9c80*/  LDL.64 R6, [R1+0x8] ;  /* 0x0000080001067983 */ /* 0x001ea80000100a00 */
[----:B--2---:R0:W-:Y:S04]  /*d9c90*/  STL.64 [R1+0x48c8], R6 ;  /* 0x0048c80601007387 */ /* 0x0041e80000100a00 */
[----:B0-----:R-:W2:Y:S04]  /*d9ca0*/  LDL.64 R6, [R1+0x18] ;  /* 0x0000180001067983 */ /* 0x001ea80000100a00 */
[----:B--2---:R0:W-:Y:S04]  /*d9cb0*/  STL.64 [R1+0x48f0], R6 ;  /* 0x0048f00601007387 */ /* 0x0041e80000100a00 */
[----:B0-----:R-:W2:Y:S01]  /*d9cc0*/  LDL.64 R6, [R1+0x28] ;  /* 0x0000280001067983 */ /* 0x001ea20000100a00 */
[----:B------:R-:W4:Y:S02]  /*d9cd0*/  LDL.LU R8, [R1+0xbe0] ;  /* 0x000be00001087983 */ /* 0x000f240000300800 */
[----:B------:R-:W4:Y:S02]  /*d9ce0*/  LDL.LU R9, [R1+0xbe4] ;  /* 0x000be40001097983 */ /* 0x000f240000300800 */
[----:B------:R-:W2:Y:S01]  /*d9cf0*/  LDL.LU R10, [R1+0xbe8] ;  /* 0x000be800010a7983 */ /* 0x000ea20000300800 */
[----:B------:R-:W2:Y:S01]  /*d9d00*/  LDL.LU R11, [R1+0xbec] ;  /* 0x000bec00010b7983 */ /* 0x000ea20000300800 */
[----:B---3--:R-:W-:Y:S03]  /*d9d10*/  HMMA.16816.F32 R24, R20, R18, R24 ;  /* 0x000000121418723c */ /* 0x008fe60000001818 */
[----:B--2---:R-:W-:Y:S01]  /*d9d20*/  STL.64 [R1+0x48c0], R10 ;  /* 0x0048c00a01007387 */ /* 0x004fe20000100a00 */
[----:B----4-:R0:W-:Y:S03]  /*d9d30*/  STL.64 [R1+0x48b8], R8 ;  /* 0x0048b80801007387 */ /* 0x0101e60000100a00 */
        /* <DEDUP_REMOVED lines=20> */
[----:B------:R-:W2:Y:S02]  /*d9e80*/  LDL.LU.64 R16, [R1+0x4900] ;  /* 0x0049000001107983 */ /* 0x000ea40000300a00 */
        /* <DEDUP_REMOVED lines=9> */
[----:B--2---:R-:W-:Y:S01]  /*d9f20*/  HMMA.16816.F32 R20, R20, R6, R8 ;  /* 0x000000061414723c */ /* 0x004fe20000001808 */
[----:B------:R-:W2:Y:S01]  /*d9f30*/  LDL.LU.64 R10, [R1+0x48e8] ;  /* 0x0048e800010a7983 */ /* 0x000ea20000300a00 */
[----:B------:R-:W2:Y:S11]  /*d9f40*/  LDL.LU.64 R8, [R1+0x48e0] ;  /* 0x0048e00001087983 */ /* 0x000eb60000300a00 */
[----:B------:R-:W-:Y:S10]  /*d9f50*/  @!UPT UIADD3 URZ, URZ, URZ, URZ ;  /* 0x0000003f3f3ff290 */ /* 0x000ff4000fffe03f */
[----:B------:R-:W-:Y:S01]  /*d9f60*/  STL.64 [R1+0x1120], R20 ;  /* 0x0011201401007387 */ /* 0x000fe20000100a00 */
[----:B------:R0:W-:Y:S03]  /*d9f70*/  STL.64 [R1+0x1128], R22 ;  /* 0x0011281601007387 */ /* 0x0001e60000100a00 */
[----:B0-----:R-:W2:Y:S01]  /*d9f80*/  LDL.LU.64 R22, [R1+0x48d8] ;  /* 0x0048d80001167983 */ /* 0x001ea20000300a00 */
[----:B------:R-:W3:Y:S02]  /*d9f90*/  LDL.LU R21, [R1+0x48d0] ;  /* 0x0048d00001157983 */ /* 0x000ee40000300800 */
[----:B------:R-:W-:Y:S02]  /*d9fa0*/  IMAD.MOV.U32 R20, RZ, RZ, R6 ;  /* 0x000000ffff147224 */ /* 0x000fe400078e0006 */
[----:B------:R-:W-:Y:S02]  /*d9fb0*/  IMAD.MOV.U32 R3, RZ, RZ, R7 ;  /* 0x000000ffff037224 */ /* 0x000fe400078e0007 */
[----:B------:R-:W4:Y:S04]  /*d9fc0*/  LDL.LU.64 R6, [R1+0x48c8] ;  /* 0x0048c80001067983 */ /* 0x000f280000300a00 */
        /* <DEDUP_REMOVED lines=16> */
[----:B----4-:R-:W-:-:S02]  /*da0d0*/  IMAD.MOV.U32 R24, RZ, RZ, R6 ;  /* 0x000000ffff187224 */ /* 0x010fc400078e0006 */
        /* <DEDUP_REMOVED lines=9> */
[----:B------:R-:W3:Y:S01]  /*da170*/  LDL.LU.64 R4, [R1+0x48a8] ;  /* 0x0048a80001047983 */ /* 0x000ee20000300a00 */
[C---:B--2---:R-:W-:Y:S11]  /*da180*/  HMMA.16816.F32 R8, R20.reuse, R6, R8 ;  /* 0x000000061408723c */ /* 0x044ff60000001808 */
[----:B------:R-:W-:Y:S11]  /*da190*/  @!UPT UIADD3 URZ, URZ, URZ, URZ ;  /* 0x0000003f3f3ff290 */ /* 0x000ff6000fffe03f */
[----:B------:R-:W-:Y:S01]  /*da1a0*/  @!UPT UIADD3 URZ, URZ, URZ, URZ ;  /* 0x0000003f3f3ff290 */ /* 0x000fe2000fffe03f */
[----:B------:R-:W-:Y:S01]  /*da1b0*/  STL.64 [R1+0x10c0], R8 ;  /* 0x0010c00801007387 */ /* 0x000fe20000100a00 */
[----:B------:R0:W-:Y:S03]  /*da1c0*/  STL.64 [R1+0x10c8], R10 ;  /* 0x0010c80a01007387 */ /* 0x0001e60000100a00 */
[----:B0-----:R-:W2:Y:S01]  /*da1d0*/  LDL.LU.64 R10, [R1+0x48a0] ;  /* 0x0048a000010a7983 */ /* 0x001ea20000300a00 */
[----:B------:R0:W-:Y:S02]  /*da1e0*/  STL.64 [R1+0x4768], R6 ;  /* 0x0047680601007387 */ /* 0x0001e40000100a00 */
[----:B0-----:R-:W-:Y:S02]  /*da1f0*/  IMAD.MOV.U32 R7, RZ, RZ, R22 ;  /* 0x000000ffff077224 */ /* 0x001fe400078e0016 */
        /* <DEDUP_REMOVED lines=12> */
[----:B------:R-:W4:Y:S03]  /*da2c0*/  LDL.LU.64 R8, [R1+0x260] ;  /* 0x0002600001087983 */ /* 0x000f260000300a00 */
[----:B0-----:R-:W2:Y:S04]  /*da2d0*/  LDL.LU.64 R10, [R1+0x268] ;  /* 0x00026800010a7983 */ /* 0x001ea80000300a00 */
[----:B--2---:R0:W-:Y:S01]  /*da2e0*/  STL.64 [R1+0x4838], R10 ;  /* 0x0048380a01007387 */ /* 0x0041e20000100a00 */
[----:B----4-:R1:W-:Y:S02]  /*da2f0*/  STL.64 [R1+0x4830], R8 ;  /* 0x0048300801007387 */ /* 0x0103e40000100a00 */
        /* <DEDUP_REMOVED lines=10> */
[----:B------:R-:W2:Y:S02]  /*da3a0*/  LDL.LU.64 R20, [R1+0x4878] ;  /* 0x0048780001147983 */ /* 0x000ea40000300a00 */
[----:B------:R0:W-:Y:S02]  /*da3b0*/  STL.64 [R1+0x4748], R14 ;  /* 0x0047480e01007387 */ /* 0x0001e40000100a00 */
[----:B------:R-:W4:Y:S01]  /*da3c0*/  LDL.LU R12, [R1+0xb90] ;  /* 0x000b9000010c7983 */ /* 0x000f220000300800 */
[----:B------:R-:W4:Y:S04]  /*da3d0*/  LDL.LU R13, [R1+0xb94] ;  /* 0x000b9400010d7983 */ /* 0x000f280000300800 */
[----:B0-----:R-:W4:Y:S01]  /*da3e0*/  LDL.LU R14, [R1+0xb98] ;  /* 0x000b9800010e7983 */ /* 0x001f220000300800 */
[----:B------:R-:W4:Y:S01]  /*da3f0*/  LDL.LU R15, [R1+0xb9c] ;  /* 0x000b9c00010f7983 */ /* 0x000f220000300800 */
[C---:B--2---:R-:W-:Y:S11]  /*da400*/  HMMA.16816.F32 R20, R8.reuse, R18, R20 ;  /* 0x000000120814723c */ /* 0x044ff60000001814 */
[----:B------:R-:W-:Y:S11]  /*da410*/  @!UPT UIADD3 URZ, URZ, URZ, URZ ;  /* 0x0000003f3f3ff290 */ /* 0x000ff6000fffe03f */
[----:B------:R-:W-:Y:S01]  /*da420*/  @!UPT UIADD3 URZ, URZ, URZ, URZ ;  /* 0x0000003f3f3ff290 */ /* 0x000fe2000fffe03f */
[----:B------:R-:W-:Y:S01]  /*da430*/  STL.64 [R1+0xbf0], R20 ;  /* 0x000bf01401007387 */ /* 0x000fe20000100a00 */
[----:B------:R0:W-:Y:S03]  /*da440*/  STL.64 [R1+0xbf8], R22 ;  /* 0x000bf81601007387 */ /* 0x0001e60000100a00 */
[----:B0-----:R-:W4:Y:S01]  /*da450*/  LDL.LU.64 R22, [R1+0x4870] ;  /* 0x0048700001167983 */ /* 0x001f220000300a00 */
[----:B------:R-:W2:Y:S02]  /*da460*/  LDL.LU.64 R20, [R1+0x4868] ;  /* 0x0048680001147983 */ /* 0x000ea40000300a00 */
        /* <DEDUP_REMOVED lines=8> */
[----:B-1----:R-:W3:Y:S02]  /*da4f0*/  LDL.LU R14, [R1+0xa58] ;  /* 0x000a5800010e7983 */ /* 0x002ee40000300800 */
[----:B------:R-:W3:Y:S02]  /*da500*/  LDL.LU R15, [R1+0xa5c] ;  /* 0x000a5c00010f7983 */ /* 0x000ee40000300800 */
[----:B------:R-:W-:-:S02]  /*da510*/  IMAD.MOV.U32 R6, RZ, RZ, R24 ;  /* 0x000000ffff067224 */ /* 0x000fc400078e0018 */
[----:B------:R-:W-:Y:S01]  /*da520*/  IMAD.MOV.U32 R7, RZ, RZ, R17 ;  /* 0x000000ffff077224 */ /* 0x000fe200078e0011 */
[----:B------:R-:W4:Y:S01]  /*da530*/  LDL.LU R24, [R1+0x4860] ;  /* 0x0048600001187983 */ /* 0x000f220000300800 */
[----:B------:R-:W4:Y:S03]  /*da540*/  LDL.LU R17, [R1+0x485c] ;  /* 0x00485c0001117983 */ /* 0x000f260000300800 */
[----:B------:R2:W-:Y:S02]  /*da550*/  STL.64 [R1+0x4780], R6 ;  /* 0x0047800601007387 */ /* 0x0005e40000100a00 */
[----:B--2---:R-:W-:Y:S02]  /*da560*/  IMAD.MOV.U32 R6, RZ, RZ, R20 ;  /* 0x000000ffff067224 */ /* 0x004fe400078e0014 */
[----:B------:R-:W-:Y:S01]  /*da570*/  IMAD.MOV.U32 R7, RZ, RZ, R3 ;  /* 0x000000ffff077224 */ /* 0x000fe200078e0003 */
[----:B------:R-:W2:Y:S01]  /*da580*/  LDL.LU R20, [R1+0x4858] ;  /* 0x0048580001147983 */ /* 0x000ea20000300800 */
[----:B------:R-:W2:Y:S03]  /*da590*/  LDL.LU R3, [R1+0x4854] ;  /* 0x0048540001037983 */ /* 0x000ea60000300800 */
[----:B------:R-:W-:Y:S04]  /*da5a0*/  STL.64 [R1+0x4798], R6 ;  /* 0x0047980601007387 */ /* 0x000fe80000100a00 */
[----:B---3--:R-:W-:Y:S01]  /*da5b0*/  STL.64 [R1+0x4760], R14 ;  /* 0x0047600e01007387 */ /* 0x008fe20000100a00 */
[----:B----4-:R0:W-:Y:S03]  /*da5c0*/  STL.64 [R1+0x4758], R12 ;  /* 0x0047580c01007387 */ /* 0x0101e60000100a00 */
[----:B0-----:R-:W3:Y:S01]  /*da5d0*/  LDL.LU R12, [R1+0xa60] ;  /* 0x000a6000010c7983 */ /* 0x001ee20000300800 */
[----:B------:R-:W3:Y:S02]  /*da5e0*/  LDL.LU R13, [R1+0xa64] ;  /* 0x000a6400010d7983 */ /* 0x000ee40000300800 */
[----:B------:R-:W4:Y:S02]  /*da5f0*/  LDL.LU R14, [R1+0xa68] ;  /* 0x000a6800010e7983 */ /* 0x000f240000300800 */
[----:B------:R-:W4:Y:S02]  /*da600*/  LDL.LU R15, [R1+0xa6c] ;  /* 0x000a6c00010f7983 */ /* 0x000f240000300800 */
[----:B------:R-:W-:-:S02]  /*da610*/  IMAD.MOV.U32 R6, RZ, RZ, R16 ;  /* 0x000000ffff067224 */ /* 0x000fc400078e0010 */
[----:B------:R-:W-:Y:S01]  /*da620*/  IMAD.MOV.U32 R7, RZ, RZ, R26 ;  /* 0x000000ffff077224 */ /* 0x000fe200078e001a */
[----:B------:R-:W2:Y:S01]  /*da630*/  LDL.LU R16, [R1+0x4850] ;  /* 0x0048500001107983 */ /* 0x000ea20000300800 */
[----:B------:R-:W2:Y:S03]  /*da640*/  LDL.LU R26, [R1+0x484c] ;  /* 0x00484c00011a7983 */ /* 0x000ea60000300800 */
[----:B------:R-:W-:Y:S04]  /*da650*/  STL.64 [R1+0x47b0], R6 ;  /* 0x0047b00601007387 */ /* 0x000fe80000100a00 */
        /* <DEDUP_REMOVED lines=8> */
[----:B------:R-:W2:Y:S04]  /*da6e0*/  LDL.LU R27, [R1+0x4848] ;  /* 0x00484800011b7983 */ /* 0x000ea80000300800 */
[----:B------:R0:W-:Y:S02]  /*da6f0*/  STL.64 [R1+0x47c8], R6 ;  /* 0x0047c80601007387 */ /* 0x0001e40000100a00 */
[----:B0-----:R-:W-:Y:S02]  /*da700*/  IMAD.MOV.U32 R6, RZ, RZ, R5 ;  /* 0x000000ffff067224 */ /* 0x001fe400078e0005 */
[----:B------:R-:W-:Y:S01]  /*da710*/  IMAD.MOV.U32 R7, RZ, RZ, R4 ;  /* 0x000000ffff077224 */ /* 0x000fe200078e0004 */
[----:B----4-:R-:W-:Y:S01]  /*da720*/  STL.64 [R1+0x4790], R14 ;  /* 0x0047900e01007387 */ /* 0x010fe20000100a00 */
[----:B---3--:R0:W-:Y:S03]  /*da730*/  STL.64 [R1+0x4788], R12 ;  /* 0x0047880c01007387 */ /* 0x0081e60000100a00 */
[----:B0-----:R-:W3:Y:S01]  /*da740*/  LDL.LU R12, [R1+0xa80] ;  /* 0x000a8000010c7983 */ /* 0x001ee20000300800 */
[----:B------:R-:W3:Y:S02]  /*da750*/  LDL.LU R13, [R1+0xa84] ;  /* 0x000a8400010d7983 */ /* 0x000ee40000300800 */
[----:B------:R-:W4:Y:S02]  /*da760*/  LDL.LU R14, [R1+0xa88] ;  /* 0x000a8800010e7983 */ /* 0x000f240000300800 */
[----:B------:R-:W4:Y:S01]  /*da770*/  LDL.LU R15, [R1+0xa8c] ;  /* 0x000a8c00010f7983 */ /* 0x000f220000300800 */
[----:B------:R0:W-:Y:S01]  /*da780*/  STL.64 [R1+0x47e0], R6 ;  /* 0x0047e00601007387 */ /* 0x0001e20000100a00 */
[----:B------:R-:W3:Y:S02]  /*da790*/  LDL.LU R4, [R1+0xae0] ;  /* 0x000ae00001047983 */ /* 0x000ee40000300800 */
[----:B------:R-:W3:Y:S01]  /*da7a0*/  LDL.LU R5, [R1+0xae4] ;  /* 0x000ae40001057983 */ /* 0x000ee20000300800 */
[----:B0-----:R-:W3:Y:S01]  /*da7b0*/  LDL.LU R6, [R1+0xae8] ;  /* 0x000ae80001067983 */ /* 0x001ee20000300800 */
[----:B------:R-:W3:Y:S02]  /*da7c0*/  LDL.LU R7, [R1+0xaec] ;  /* 0x000aec0001077983 */ /* 0x000ee40000300800 */
[----:B--2---:R-:W-:-:S02]  /*da7d0*/  IMAD.MOV.U32 R18, RZ, RZ, R20 ;  /* 0x000000ffff127224 */ /* 0x004fc400078e0014 */
[----:B------:R-:W-:Y:S01]  /*da7e0*/  IMAD.MOV.U32 R19, RZ, RZ, R17 ;  /* 0x000000ffff137224 */ /* 0x000fe200078e0011 */
[----:B---3--:R0:W-:Y:S01]  /*da7f0*/  STL.64 [R1+0x47f0], R6 ;  /* 0x0047f00601007387 */ /* 0x0081e20000100a00 */
[----:B------:R-:W-:Y:S02]  /*da800*/  STL.64 [R1+0x47e8], R4 ;  /* 0x0047e80401007387 */ /* 0x000fe40000100a00 */
[----:B0-----:R-:W-:Y:S02]  /*da810*/  IMAD.MOV.U32 R6, RZ, RZ, R28 ;  /* 0x000000ffff067224 */ /* 0x001fe400078e001c */
[----:B------:R-:W-:-:S05]  /*da820*/  IMAD.MOV.U32 R7, RZ, RZ, R25 ;  /* 0x000000ffff077224 */ /* 0x000fca00078e0019 */
[----:B------:R-:W-:Y:S01]  /*da830*/  STL.64 [R1+0x4808], R6 ;  /* 0x0048080601007387 */ /* 0x000fe20000100a00 */
[----:B----4-:R-:W-:Y:S02]  /*da840*/  STL.64 [R1+0x47a8], R14 ;  /* 0x0047a80e01007387 */ /* 0x010fe40000100a00 */
[----:B------:R0:W-:Y:S02]  /*da850*/  STL.64 [R1+0x47a0], R12 ;  /* 0x0047a00c01007387 */ /* 0x0001e40000100a00 */
[----:B0-----:R-:W2:Y:S01]  /*da860*/  LDL.LU R12, [R1+0xaa0] ;  /* 0x000aa000010c7983 */ /* 0x001ea20000300800 */
[----:B------:R-:W2:Y:S02]  /*da870*/  LDL.LU R13, [R1+0xaa4] ;  /* 0x000aa400010d7983 */ /* 0x000ea40000300800 */
[----:B------:R-:W3:Y:S02]  /*da880*/  LDL.LU R14, [R1+0xaa8] ;  /* 0x000aa800010e7983 */ /* 0x000ee40000300800 */
[----:B------:R-:W3:Y:S02]  /*da890*/  LDL.LU R15, [R1+0xaac] ;  /* 0x000aac00010f7983 */ /* 0x000ee40000300800 */
[----:B------:R-:W-:-:S02]  /*da8a0*/  IMAD.MOV.U32 R6, RZ, RZ, R24 ;  /* 0x000000ffff067224 */ /* 0x000fc400078e0018 */
[----:B------:R-:W-:-:S05]  /*da8b0*/  IMAD.MOV.U32 R7, RZ, RZ, R21 ;  /* 0x000000ffff077224 */ /* 0x000fca00078e0015 */
[----:B------:R0:W-:Y:S01]  /*da8c0*/  STL.64 [R1+0x4820], R6 ;  /* 0x0048200601007387 */ /* 0x0001e20000100a00 */
[----:B------:R-:W-:Y:S02]  /*da8d0*/  STL.64 [R1+0x4828], R18 ;  /* 0x0048281201007387 */ /* 0x000fe40000100a00 */
[----:B0-----:R-:W-:Y:S02]  /*da8e0*/  IMAD.MOV.U32 R6, RZ, RZ, R16 ;  /* 0x000000ffff067224 */ /* 0x001fe400078e0010 */
[----:B------:R-:W-:-:S05]  /*da8f0*/  IMAD.MOV.U32 R7, RZ, RZ, R3 ;  /* 0x000000ffff077224 */ /* 0x000fca00078e0003 */
[----:B------:R0:W-:Y:S01]  /*da900*/  STL.64 [R1+0x4840], R6 ;  /* 0x0048400601007387 */ /* 0x0001e20000100a00 */
[----:B------:R-:W4:Y:S02]  /*da910*/  LDL.LU R4, [R1+0xb70] ;  /* 0x000b700001047983 */ /* 0x000f240000300800 */
[----:B------:R-:W4:Y:S01]  /*da920*/  LDL.LU R5, [R1+0xb74] ;  /* 0x000b740001057983 */ /* 0x000f220000300800 */
[----:B0-----:R-:W4:Y:S01]  /*da930*/  LDL.LU R6, [R1+0xb78] ;  /* 0x000b780001067983 */ /* 0x001f220000300800 */
[----:B------:R-:W4:Y:S02]  /*da940*/  LDL.LU R7, [R1+0xb7c] ;  /* 0x000b7c0001077983 */ /* 0x000f240000300800 */
[----:B------:R-:W4:Y:S02]  /*da950*/  LDL.LU R16, [R1+0xb60] ;  /* 0x000b600001107983 */ /* 0x000f240000300800 */
[----:B------:R-:W4:Y:S01]  /*da960*/  LDL.LU R17, [R1+0xb64] ;  /* 0x000b640001117983 */ /* 0x000f220000300800 */
[----:B------:R-:W4:Y:S01]  /*da970*/  LDL.LU R18, [R1+0xb68] ;  /* 0x000b680001127983 */ /* 0x000f220000300800 */
        /* <DEDUP_REMOVED lines=31> */
[----:B------:R-:W4:Y:S02]  /*dab70*/  LDL.LU.64 R6, [R1+0x4840] ;  /* 0x0048400001067983 */ /* 0x000f240000300a00 */
[----:B------:R-:W-:Y:S01]  /*dab80*/  STL.64 [R1+0xc10], R8 ;  /* 0x000c100801007387 */ /* 0x000fe20000100a00 */
[----:B------:R0:W-:Y:S04]  /*dab90*/  STL.64 [R1+0xc18], R10 ;  /* 0x000c180a01007387 */ /* 0x0001e80000100a00 */
[----:B0-----:R-:W4:Y:S01]  /*daba0*/  LDL.LU.64 R10, [R1+0x4838] ;  /* 0x00483800010a7983 */ /* 0x001f220000300a00 */
[----:B------:R-:W4:Y:S02]  /*dabb0*/  LDL.LU.64 R8, [R1+0x4830] ;  /* 0x0048300001087983 */ /* 0x000f240000300a00 */
[----:B------:R-:W-:Y:S01]  /*dabc0*/  STL.64 [R1+0x4730], R26 ;  /* 0x0047301a01007387 */ /* 0x000fe20000100a00 */
[C---:B----4-:R-:W-:Y:S01]  /*dabd0*/  HMMA.16816.F32 R4, R8.reuse, R6, R16 ;  /* 0x000000060804723c */ /* 0x050fe20000001810 */
[----:B------:R-:W3:Y:S11]  /*dabe0*/  LDL.LU.64 R18, [R1+0x4828] ;  /* 0x0048280001127983 */ /* 0x000ef60000300a00 */
[----:B------:R-:W-:Y:S11]  /*dabf0*/  @!UPT UIADD3 URZ, URZ, URZ, URZ ;  /* 0x0000003f3f3ff290 */ /* 0x000ff6000fffe03f */
[----:B------:R-:W-:Y:S01]  /*dac00*/  STL.64 [R1+0x1560], R4 ;  /* 0x0015600401007387 */ /* 0x000fe20000100a00 */
[----:B------:R0:W-:Y:S03]  /*dac10*/  STL.64 [R1+0x1568], R6 ;  /* 0x0015680601007387 */ /* 0x0001e60000100a00 */
[----:B0-----:R-:W2:Y:S01]  /*dac20*/  LDL.LU.64 R6, [R1+0x4820] ;  /* 0x0048200001067983 */ /* 0x001ea20000300a00 */
[----:B------:R-:W4:Y:S01]  /*dac30*/  LDL.LU R16, [R1+0xa30] ;  /* 0x000a300001107983 */ /* 0x000f220000300800 */
[C---:B---3--:R-:W-:Y:S11]  /*dac40*/  HMMA.16816.F32 R20, R8.reuse, R18, R20 ;  /* 0x000000120814723c */ /* 0x048ff60000001814 */
[----:B------:R-:W-:Y:S11]  /*dac50*/  @!UPT UIADD3 URZ, URZ, URZ, URZ ;  /* 0x0000003f3f3ff290 */ /* 0x000ff6000fffe03f */
[----:B------:R-:W-:Y:S01]  /*dac60*/  @!UPT UIADD3 URZ, URZ, URZ, URZ ;  /* 0x0000003f3f3ff290 */ /* 0x000fe2000fffe03f */
[----:B------:R0:W-:Y:S01]  /*dac70*/  STL.64 [R1+0x1550], R20 ;  /* 0x0015501401007387 */ /* 0x0001e20000100a00 */
[C---:B--2---:R-:W-:Y:S03]  /*dac80*/  HMMA.16816.F32 R4, R8.reuse, R6, R12 ;  /* 0x000000060804723c */ /* 0x044fe6000000180c */
[----:B------:R1:W-:Y:S01]  /*dac90*/  STL.64 [R1+0x1558], R22 ;  /* 0x0015581601007387 */ /* 0x0003e20000100a00 */
[----:B------:R-:W4:Y:S02]  /*daca0*/  LDL.LU R17, [R1+0xa34] ;  /* 0x000a340001117983 */ /* 0x000f240000300800 */
[----:B------:R-:W4:Y:S02]  /*dacb0*/  LDL.LU R18, [R1+0xa38] ;  /* 0x000a380001127983 */ /* 0x000f240000300800 */
[----:B------:R-:W4:Y:S01]  /*dacc0*/  LDL.LU R19, [R1+0xa3c] ;  /* 0x000a3c0001137983 */ /* 0x000f220000300800 */
[----:B0-----:R-:W2:Y:S01]  /*dacd0*/  LDL.LU R20, [R1+0xa10] ;  /* 0x000a100001147983 */ /* 0x001ea20000300800 */
[----:B------:R-:W2:Y:S03]  /*dace0*/  LDL.LU R21, [R1+0xa14] ;  /* 0x000a140001157983 */ /* 0x000ea60000300800 */
[----:B-1----:R-:W2:Y:S01]  /*dacf0*/  LDL.LU R22, [R1+0xa18] ;  /* 0x000a180001167983 */ /* 0x002ea20000300800 */
[----:B------:R-:W2:Y:S02]  /*dad00*/  LDL.LU R23, [R1+0xa1c] ;  /* 0x000a1c0001177983 */ /* 0x000ea40000300800 */
[----:B------:R-:W3:Y:S02]  /*dad10*/  LDL.LU.64 R14, [R1+0x4818] ;  /* 0x00481800010e7983 */ /* 0x000ee40000300a00 */
[----:B------:R-:W3:Y:S05]  /*dad20*/  LDL.LU.64 R12, [R1+0x4810] ;  /* 0x00481000010c7983 */ /* 0x000eea0000300a00 */
        /* <DEDUP_REMOVED lines=57> */
[----:B------:R-:W-:Y:S02]  /*db0c0*/  IMAD.MOV.U32 R2, RZ, RZ, R10 ;  /* 0x000000ffff027224 */ /* 0x000fe400078e000a */
[----:B------:R-:W-:Y:S01]  /*db0d0*/  IMAD.MOV.U32 R0, RZ, RZ, R11 ;  /* 0x000000ffff007224 */ /* 0x000fe200078e000b */
        /* <DEDUP_REMOVED lines=8> */
[----:B------:R-:W-:Y:S01]  /*db160*/  IMAD.MOV.U32 R3, RZ, RZ, R9 ;  /* 0x000000ffff037224 */ /* 0x000fe200078e0009 */
[----:B------:R0:W-:Y:S01]  /*db170*/  STL.64 [R1+0x4720], R6 ;  /* 0x0047200601007387 */ /* 0x0001e20000100a00 */
[----:B------:R-:W-:-:S02]  /*db180*/  IMAD.MOV.U32 R4, RZ, RZ, R8 ;  /* 0x000000ffff047224 */ /* 0x000fc400078e0008 */
[----:B------:R-:W-:Y:S02]  /*db190*/  IMAD.MOV.U32 R5, RZ, RZ, R3 ;  /* 0x000000ffff057224 */ /* 0x000fe400078e0003 */
[----:B0-----:R-:W-:Y:S02]  /*db1a0*/  IMAD.MOV.U32 R6, RZ, RZ, R2 ;  /* 0x000000ffff067224 */ /* 0x001fe400078e0002 */
[----:B------:R-:W-:-:S07]  /*db1b0*/  IMAD.MOV.U32 R7, RZ, RZ, R0 ;  /* 0x000000ffff077224 */ /* 0x000fce00078e0000 */
        /* <DEDUP_REMOVED lines=9> */
[----:B---3--:R0:W-:Y:S01]  /*db250*/  STL.64 [R1+0x4728], R10 ;  /* 0x0047280a01007387 */ /* 0x0081e20000100a00 */
[----:B------:R-:W3:Y:S02]  /*db260*/  LDL.LU R8, [R1+0x9f0] ;  /* 0x0009f00001087983 */ /* 0x000ee40000300800 */
[----:B------:R-:W3:Y:S01]  /*db270*/  LDL.LU R9, [R1+0x9f4] ;  /* 0x0009f40001097983 */ /* 0x000ee20000300800 */
[----:B0-----:R-:W3:Y:S01]  /*db280*/  LDL.LU R10, [R1+0x9f8] ;  /* 0x0009f800010a7983 */ /* 0x001ee20000300800 */
[----:B------:R-:W3:Y:S11]  /*db290*/  LDL.LU R11, [R1+0x9fc] ;  /* 0x0009fc00010b7983 */ /* 0x000ef60000300800 */
[----:B------:R-:W-:Y:S04]  /*db2a0*/  @!UPT UIADD3 URZ, URZ, URZ, URZ ;  /* 0x0000003f3f3ff290 */ /* 0x000fe8000fffe03f */
[----:B------:R-:W-:Y:S02]  /*db2b0*/  STL.64 [R1+0x13a0], R16 ;  /* 0x0013a01001007387 */ /* 0x000fe40000100a00 */
[----:B------:R0:W-:Y:S02]  /*db2c0*/  STL.64 [R1+0x13a8], R18 ;  /* 0x0013a81201007387 */ /* 0x0001e40000100a00 */
[----:B0-----:R-:W4:Y:S01]  /*db2d0*/  LDL.LU.64 R18, [R1+0x4740] ;  /* 0x0047400001127983 */ /* 0x001f220000300a00 */
[----:B------:R0:W-:Y:S02]  /*db2e0*/  STL.64 [R1+0x4660], R14 ;  /* 0x0046600e01007387 */ /* 0x0001e40000100a00 */
[----:B------:R-:W2:Y:S01]  /*db2f0*/  LDL.64 R12, [R1+0x600] ;  /* 0x00060000010c7983 */ /* 0x000ea20000100a00 */
[----:B0-----:R-:W2:Y:S01]  /*db300*/  LDL.64 R14, [R1+0x608] ;  /* 0x00060800010e7983 */ /* 0x001ea20000100a00 */
        /* <DEDUP_REMOVED lines=20> */
[----:B---3--:R-:W-:Y:S03]  /*db450*/  HMMA.16816.F32 R4, R4, R26, R8 ;  /* 0x0000001a0404723c */ /* 0x008fe60000001808 */
[----:B------:R-:W4:Y:S11]  /*db460*/  LDL.LU.64 R10, [R1+0x4728] ;  /* 0x00472800010a7983 */ /* 0x000f360000300a00 */
[----:B------:R-:W-:Y:S09]  /*db470*/  @!UPT UIADD3 URZ, URZ, URZ, URZ ;  /* 0x0000003f3f3ff290 */ /* 0x000ff2000fffe03f */
        /* <DEDUP_REMOVED lines=15> */
[----:B------:R-:W-:Y:S02]  /*db570*/  STL [R1+0x4644], R4 ;  /* 0x0046440401007387 */ /* 0x000fe40000100800 */
[----:B------:R-:W-:Y:S01]  /*db580*/  STL [R1+0x4640], R5 ;  /* 0x0046400501007387 */ /* 0x000fe20000100800 */
[----:B------:R4:W-:Y:S02]  /*db590*/  STL.64 [R1+0x46b0], R6 ;  /* 0x0046b00601007387 */ /* 0x0009e40000100a00 */
[----:B----4-:R-:W-:Y:S07]  /*db5a0*/  HMMA.16816.F32 R4, R12, R10, R16 ;  /* 0x0000000a0c04723c */ /* 0x010fee0000001810 */
[----:B------:R-:W-:-:S02]  /*db5b0*/  IMAD.MOV.U32 R17, RZ, RZ, R11 ;  /* 0x000000ffff117224 */ /* 0x000fc400078e000b */
[----:B------:R-:W-:Y:S11]  /*db5c0*/  IMAD.MOV.U32 R20, RZ, RZ, R10 ;  /* 0x000000ffff147224 */ /* 0x000ff600078e000a */
[----:B------:R-:W-:Y:S03]  /*db5d0*/  @!UPT UIADD3 URZ, URZ, URZ, URZ ;  /* 0x0000003f3f3ff290 */ /* 0x000fe6000fffe03f */
[----:B------:R-:W-:Y:S01]  /*db5e0*/  STL.64 [R1+0x9c0], R4 ;  /* 0x0009c00401007387 */ /* 0x000fe20000100a00 */
[----:B------:R-:W-:Y:S02]  /*db5f0*/  STL.64 [R1+0x9c8], R6 ;  /* 0x0009c80601007387 */ /* 0x000fe40000100a00 */
[----:B------:R-:W-:Y:S02]  /*db600*/  STL [R1+0x46c8], R17 ;  /* 0x0046c81101007387 */ /* 0x000fe40000100800 */
[----:B------:R-:W2:Y:S01]  /*db610*/  LDL.LU R8, [R1+0x930] ;  /* 0x0009300001087983 */ /* 0x000ea20000300800 */
[----:B------:R-:W2:Y:S01]  /*db620*/  LDL.LU R9, [R1+0x934] ;  /* 0x0009340001097983 */ /* 0x000ea20000300800 */
[----:B------:R-:W3:Y:S02]  /*db630*/  LDL.LU R10, [R1+0x938] ;  /* 0x00093800010a7983 */ /* 0x000ee40000300800 */
[----:B------:R-:W3:Y:S02]  /*db640*/  LDL.LU R11, [R1+0x93c] ;  /* 0x00093c00010b7983 */ /* 0x000ee40000300800 */
[----:B---3--:R0:W-:Y:S01]  /*db650*/  STL.64 [R1+0x4678], R10 ;  /* 0x0046780a01007387 */ /* 0x0081e20000100a00 */
[----:B--2---:R-:W-:Y:S03]  /*db660*/  STL.64 [R1+0x4670], R8 ;  /* 0x0046700801007387 */ /* 0x004fe60000100a00 */
[----:B0-----:R-:W2:Y:S04]  /*db670*/  LDL.64 R10, [R1+0x8] ;  /* 0x00000800010a7983 */ /* 0x001ea80000100a00 */
[----:B--2---:R0:W-:Y:S04]  /*db680*/  STL.64 [R1+0x4690], R10 ;  /* 0x0046900a01007387 */ /* 0x0041e80000100a00 */
[----:B0-----:R-:W2:Y:S01]  /*db690*/  LDL.64 R10, [R1+0x18] ;  /* 0x00001800010a7983 */ /* 0x001ea20000100a00 */
        /* <DEDUP_REMOVED lines=9> */
[----:B------:R-:W4:Y:S02]  /*db730*/  LDL.LU R4, [R1+0x960] ;  /* 0x0009600001047983 */ /* 0x000f240000300800 */
[----:B------:R-:W4:Y:S02]  /*db740*/  LDL.LU R5, [R1+0x964] ;  /* 0x0009640001057983 */ /* 0x000f240000300800 */
        /* <DEDUP_REMOVED lines=11> */
[----:B------:R-:W-:Y:S03]  /*db800*/  STL.64 [R1+0x4710], R24 ;  /* 0x0047101801007387 */ /* 0x000fe60000100a00 */
[----:B0-----:R-:W2:Y:S01]  /*db810*/  LDL.64 R26, [R1+0x78] ;  /* 0x00007800011a7983 */ /* 0x001ea20000100a00 */
[----:B------:R0:W-:Y:S02]  /*db820*/  STL.64 [R1+0x46d8], R18 ;  /* 0x0046d81201007387 */ /* 0x0001e40000100a00 */
[----:B------:R-:W-:Y:S01]  /*db830*/  STL.64 [R1+0x46d0], R16 ;  /* 0x0046d01001007387 */ /* 0x000fe20000100a00 */
        /* <DEDUP_REMOVED lines=8> */
[----:B----4-:R-:W-:Y:S01]  /*db8c0*/  STL.64 [R1+0x46e0], R6 ;  /* 0x0046e00601007387 */ /* 0x010fe20000100a00 */
[----:B------:R-:W4:Y:S03]  /*db8d0*/  LDL.64 R10, [R1+0x28] ;  /* 0x00002800010a7983 */ /* 0x000f260000100a00 */
        /* <DEDUP_REMOVED lines=24> */
[----:B------:R0:W-:Y:S04]  /*dba60*/  STL [R1+0x4648], R20 ;  /* 0x0046481401007387 */ /* 0x0001e80000100800 */
[----:B0-----:R-:W4:Y:S01]  /*dba70*/  LDL.LU R20, [R1+0x9b0] ;  /* 0x0009b00001147983 */ /* 0x001f220000300800 */
[----:B------:R-:W4:Y:S02]  /*dba80*/  LDL.LU R21, [R1+0x9b4] ;  /* 0x0009b40001157983 */ /* 0x000f240000300800 */
[----:B------:R-:W4:Y:S02]  /*dba90*/  LDL.LU R22, [R1+0x9b8] ;  /* 0x0009b80001167983 */ /* 0x000f240000300800 */
[----:B------:R-:W4:Y:S02]  /*dbaa0*/  LDL.LU R23, [R1+0x9bc] ;  /* 0x0009bc0001177983 */ /* 0x000f240000300800 */
[----:B------:R-:W-:-:S02]  /*dbab0*/  IMAD.MOV.U32 R5, RZ, RZ, R3 ;  /* 0x000000ffff057224 */ /* 0x000fc400078e0003 */
[----:B------:R-:W-:Y:S02]  /*dbac0*/  IMAD.MOV.U32 R6, RZ, RZ, R2 ;  /* 0x000000ffff067224 */ /* 0x000fe400078e0002 */
[----:B------:R-:W-:-:S07]  /*dbad0*/  IMAD.MOV.U32 R7, RZ, RZ, R0 ;  /* 0x000000ffff077224 */ /* 0x000fce00078e0000 */
[C---:B----4-:R-:W-:Y:S11]  /*dbae0*/  HMMA.16816.F32 R20, R4.reuse, R26, R20 ;  /* 0x0000001a0414723c */ /* 0x050ff60000001814 */
[----:B------:R-:W-:Y:S11]  /*dbaf0*/  @!UPT UIADD3 URZ, URZ, URZ, URZ ;  /* 0x0000003f3f3ff290 */ /* 0x000ff6000fffe03f */
[----:B------:R-:W-:Y:S01]  /*dbb00*/  @!UPT UIADD3 URZ, URZ, URZ, URZ ;  /* 0x0000003f3f3ff290 */ /* 0x000fe2000fffe03f */
[----:B------:R0:W-:Y:S01]  /*dbb10*/  STL.64 [R1+0x9b0], R20 ;  /* 0x0009b01401007387 */ /* 0x0001e20000100a00 */
[----:B------:R1:W-:Y:S02]  /*dbb20*/  STL.64 [R1+0x9b8], R22 ;  /* 0x0009b81601007387 */ /* 0x0003e40000100a00 */
[----:B0-----:R-:W-:Y:S02]  /*dbb30*/  IMAD.MOV.U32 R21, RZ, RZ, R27 ;  /* 0x000000ffff157224 */ /* 0x001fe400078e001b */
[----:B-1----:R-:W-:Y:S02]  /*dbb40*/  IMAD.MOV.U32 R22, RZ, RZ, R26 ;  /* 0x000000ffff167224 */ /* 0x002fe400078e001a */
[----:B------:R-:W4:Y:S01]  /*dbb50*/  LDL.LU.64 R26, [R1+0x4718] ;  /* 0x00471800011a7983 */ /* 0x000f220000300a00 */
[----:B------:R-:W4:Y:S02]  /*dbb60*/  LDL.LU.64 R24, [R1+0x4710] ;  /* 0x0047100001187983 */ /* 0x000f240000300a00 */
[----:B------:R-:W-:Y:S01]  /*dbb70*/  IMAD.MOV.U32 R23, RZ, RZ, R19 ;  /* 0x000000ffff177224 */ /* 0x000fe200078e0013 */
[C---:B----4-:R-:W-:Y:S11]  /*dbb80*/  HMMA.16816.F32 R24, R4.reuse, R18, R24 ;  /* 0x000000120418723c */ /* 0x050ff60000001818 */
        /* <DEDUP_REMOVED lines=20> */
[----:B------:R-:W-:Y:S01]  /*dbcd0*/  STL.64 [R1+0x1b0], R4 ;  /* 0x0001b00401007387 */ /* 0x000fe20000100a00 */
[----:B------:R0:W-:Y:S03]  /*dbce0*/  STL.64 [R1+0x1b8], R6 ;  /* 0x0001b80601007387 */ /* 0x0001e60000100a00 */
[----:B0-----:R-:W4:Y:S01]  /*dbcf0*/  LDL.LU.64 R6, [R1+0x46e0] ;  /* 0x0046e00001067983 */ /* 0x001f220000300a00 */
[----:B------:R-:W4:Y:S02]  /*dbd00*/  LDL.LU.64 R18, [R1+0x46d8] ;  /* 0x0046d80001127983 */ /* 0x000f240000300a00 */
[----:B------:R-:W4:Y:S02]  /*dbd10*/  LDL.LU.64 R16, [R1+0x46d0] ;  /* 0x0046d00001107983 */ /* 0x000f240000300a00 */
[----:B------:R-:W-:Y:S01]  /*dbd20*/  STL.64 [R1+0x4658], R26 ;  /* 0x0046581a01007387 */ /* 0x000fe20000100a00 */
[----:B------:R0:W-:Y:S04]  /*dbd30*/  STL.64 [R1+0x4650], R24 ;  /* 0x0046501801007387 */ /* 0x0001e80000100a00 */
[----:B0-----:R-:W4:Y:S01]  /*dbd40*/  LDL.LU.64 R24, [R1+0x600] ;  /* 0x0006000001187983 */ /* 0x001f220000300a00 */
[----:B------:R-:W4:Y:S02]  /*dbd50*/  LDL.LU.64 R26, [R1+0x608] ;  /* 0x00060800011a7983 */ /* 0x000f240000300a00 */
[C---:B----4-:R-:W-:Y:S01]  /*dbd60*/  HMMA.16816.F32 R16, R24.reuse, R6, R16 ;  /* 0x000000061810723c */ /* 0x050fe20000001810 */
[----:B------:R-:W-:Y:S11]  /*dbd70*/  IMAD.MOV.U32 R29, RZ, RZ, R7 ;  /* 0x000000ffff1d7224 */ /* 0x000ff600078e0007 */
[----:B------:R-:W-:Y:S11]  /*dbd80*/  @!UPT UIADD3 URZ, URZ, URZ, URZ ;  /* 0x0000003f3f3ff290 */ /* 0x000ff6000fffe03f */
[----:B------:R0:W-:Y:S01]  /*dbd90*/  STL.64 [R1+0x970], R16 ;  /* 0x0009701001007387 */ /* 0x0001e20000100a00 */
[----:B------:R1:W-:Y:S03]  /*dbda0*/  STL.64 [R1+0x978], R18 ;  /* 0x0009781201007387 */ /* 0x0003e60000100a00 */
[----:B0-----:R-:W4:Y:S01]  /*dbdb0*/  LDL.LU R17, [R1+0x46c8] ;  /* 0x0046c80001117983 */ /* 0x001f220000300800 */
[----:B-1----:R-:W-:Y:S02]  /*dbdc0*/  IMAD.MOV.U32 R19, RZ, RZ, R6 ;  /* 0x000000ffff137224 */ /* 0x002fe400078e0006 */
[----:B------:R-:W3:Y:S02]  /*dbdd0*/  LDL.LU.64 R6, [R1+0x46c0] ;  /* 0x0046c00001067983 */ /* 0x000ee40000300a00 */
[----:B------:R-:W3:Y:S02]  /*dbde0*/  LDL.LU.64 R4, [R1+0x46b8] ;  /* 0x0046b80001047983 */ /* 0x000ee40000300a00 */
[----:B--2---:R-:W-:Y:S01]  /*dbdf0*/  IMAD.MOV.U32 R18, RZ, RZ, R11 ;  /* 0x000000ffff127224 */ /* 0x004fe200078e000b */
[C---:B---3--:R-:W-:Y:S11]  /*dbe00*/  HMMA.16816.F32 R4, R24.reuse, R10, R4 ;  /* 0x0000000a1804723c */ /* 0x048ff60000001804 */
[----:B------:R-:W-:Y:S11]  /*dbe10*/  @!UPT UIADD3 URZ, URZ, URZ, URZ ;  /* 0x0000003f3f3ff290 */ /* 0x000ff6000fffe03f */
[----:B------:R-:W-:Y:S01]  /*dbe20*/  @!UPT UIADD3 URZ, URZ, URZ, URZ ;  /* 0x0000003f3f3ff290 */ /* 0x000fe2000fffe03f */
[----:B------:R0:W-:Y:S01]  /*dbe30*/  STL.64 [R1+0x500], R4 ;  /* 0x0005000401007387 */ /* 0x0001e20000100a00 */
[----:B------:R1:W-:Y:S02]  /*dbe40*/  STL.64 [R1+0x508], R6 ;  /* 0x0005080601007387 */ /* 0x0003e40000100a00 */
[----:B0-----:R-:W-:Y:S01]  /*dbe50*/  IMAD.MOV.U32 R5, RZ, RZ, R10 ;  /* 0x000000ffff057224 */ /* 0x001fe200078e000a */
[----:B-1----:R-:W2:Y:S01]  /*dbe60*/  LDL.LU.64 R6, [R1+0x46b0] ;  /* 0x0046b00001067983 */ /* 0x002ea20000300a00 */
        /* <DEDUP_REMOVED lines=26> */
[----:B------:R-:W-:Y:S01]  /*dc010*/  STL.64 [R1+0x4548], R6 ;  /* 0x0045480601007387 */ /* 0x000fe20000100a00 */
[----:B---3--:R-:W-:Y:S11]  /*dc020*/  HMMA.16816.F32 R12, R24, R10, R12 ;  /* 0x0000000a180c723c */ /* 0x008ff6000000180c */
[----:B------:R-:W-:Y:S11]  /*dc030*/  @!UPT UIADD3 URZ, URZ, URZ, URZ ;  /* 0x0000003f3f3ff290 */ /* 0x000ff6000fffe03f */
[----:B------:R-:W-:Y:S01]  /*dc040*/  @!UPT UIADD3 URZ, URZ, URZ, URZ ;  /* 0x0000003f3f3ff290 */ /* 0x000fe2000fffe03f */
        /* <DEDUP_REMOVED lines=98> */
[----:B------:R0:W-:Y:S02]  /*dc670*/  STL.64 [R1+0x4620], R6 ;  /* 0x0046200601007387 */ /* 0x0001e40000100a00 */
        /* <DEDUP_REMOVED lines=22> */
[----:B------:R0:W-:Y:S02]  /*dc7e0*/  STL.64 [R1+0x4538], R14 ;  /* 0x0045380e01007387 */ /* 0x0001e40000100a00 */
[----:B0-----:R-:W-:-:S02]  /*dc7f0*/  IMAD.MOV.U32 R14, RZ, RZ, R16 ;  /* 0x000000ffff0e7224 */ /* 0x001fc400078e0010 */
[----:B------:R-:W-:-:S07]  /*dc800*/  IMAD.MOV.U32 R15, RZ, RZ, R3 ;  /* 0x000000ffff0f7224 */ /* 0x000fce00078e0003 */
[C---:B----4-:R-:W-:Y:S11]  /*dc810*/  HMMA.16816.F32 R20, R12.reuse, R18, R20 ;  /* 0x000000120c14723c */ /* 0x050ff60000001814 */
[----:B------:R-:W-:Y:S11]  /*dc820*/  @!UPT UIADD3 URZ, URZ, URZ, URZ ;  /* 0x0000003f3f3ff290 */ /* 0x000ff6000fffe03f */
[----:B------:R-:W-:Y:S01]  /*dc830*/  @!UPT UIADD3 URZ, URZ, URZ, URZ ;  /* 0x0000003f3f3ff290 */ /* 0x000fe2000fffe03f */
[----:B------:R-:W-:Y:S01]  /*dc840*/  STL.64 [R1+0x900], R20 ;  /* 0x0009001401007387 */ /* 0x000fe20000100a00 */
[----:B------:R0:W-:Y:S03]  /*dc850*/  STL.64 [R1+0x908], R22 ;  /* 0x0009081601007387 */ /* 0x0001e60000100a00 */
[----:B0-----:R-:W3:Y:S01]  /*dc860*/  LDL.LU.64 R22, [R1+0x4630] ;  /* 0x0046300001167983 */ /* 0x001ee20000300a00 */
[----:B------:R-:W-:Y:S01]  /*dc870*/  STL.64 [R1+0x4530], R18 ;  /* 0x0045301201007387 */ /* 0x000fe20000100a00 */
        /* <DEDUP_REMOVED lines=20> */
[----:B------:R0:W-:Y:S01]  /*dc9c0*/  STL.64 [R1+0x4520], R26 ;  /* 0x0045201a01007387 */ /* 0x0001e20000100a00 */
[----:B------:R-:W2:Y:S03]  /*dc9d0*/  LDL.LU.64 R24, [R1+0x4b0] ;  /* 0x0004b00001187983 */ /* 0x000ea60000300a00 */
        /* <DEDUP_REMOVED lines=58> */
[----:B------:R-:W-:Y:S02]  /*dcd80*/  IMAD.MOV.U32 R19, RZ, RZ, R0 ;  /* 0x000000ffff137224 */ /* 0x000fe400078e0000 */
[----:B------:R-:W3:Y:S05]  /*dcd90*/  LDL.LU R16, [R1+0x810] ;  /* 0x0008100001107983 */ /* 0x000eea0000300800 */
[C---:B----4-:R-:W-:Y:S11]  /*dcda0*/  HMMA.16816.F32 R20, R24.reuse, R18, R20 ;  /* 0x000000121814723c */ /* 0x050ff60000001814 */
        /* <DEDUP_REMOVED lines=18> */
[----:B------:R-:W-:Y:S02]  /*dced0*/  IMAD.MOV.U32 R4, RZ, RZ, R24 ;  /* 0x000000ffff047224 */ /* 0x000fe400078e0018 */
[----:B------:R-:W-:Y:S02]  /*dcee0*/  IMAD.MOV.U32 R3, RZ, RZ, R25 ;  /* 0x000000ffff037224 */ /* 0x000fe400078e0019 */
[----:B------:R-:W-:Y:S02]  /*dcef0*/  IMAD.MOV.U32 R2, RZ, RZ, R26 ;  /* 0x000000ffff027224 */ /* 0x000fe400078e001a */
[----:B------:R-:W-:Y:S01]  /*dcf00*/  IMAD.MOV.U32 R0, RZ, RZ, R27 ;  /* 0x000000ffff007224 */ /* 0x000fe200078e001b */
[----:B--2---:R-:W-:Y:S11]  /*dcf10*/  HMMA.16816.F32 R8, R24, R6, R8 ;  /* 0x000000061808723c */ /* 0x004ff60000001808 */
[----:B------:R-:W-:Y:S11]  /*dcf20*/  @!UPT UIADD3 URZ, URZ, URZ, URZ ;  /* 0x0000003f3f3ff290 */ /* 0x000ff6000fffe03f */
[----:B------:R-:W-:Y:S01]  /*dcf30*/  @!UPT UIADD3 URZ, URZ, URZ, URZ ;  /* 0x0000003f3f3ff290 */ /* 0x000fe2000fffe03f */
[----:B------:R-:W-:Y:S01]  /*dcf40*/  STL.64 [R1+0xa10], R8 ;  /* 0x000a100801007387 */ /* 0x000fe20000100a00 */
[----:B------:R0:W-:Y:S03]  /*dcf50*/  STL.64 [R1+0xa18], R10 ;  /* 0x000a180a01007387 */ /* 0x0001e60000100a00 */
[----:B0-----:R-:W3:Y:S01]  /*dcf60*/  LDL.LU.64 R10, [R1+0x4540] ;  /* 0x00454000010a7983 */ /* 0x001ee20000300a00 */
[----:B------:R-:W2:Y:S02]  /*dcf70*/  LDL.LU R24, [R1+0x7f0] ;  /* 0x0007f00001187983 */ /* 0x000ea40000300800 */
[----:B------:R-:W2:Y:S02]  /*dcf80*/  LDL.LU R25, [R1+0x7f4] ;  /* 0x0007f40001197983 */ /* 0x000ea40000300800 */
[----:B------:R-:W2:Y:S01]  /*dcf90*/  LDL.LU R26, [R1+0x7f8] ;  /* 0x0007f800011a7983 */ /* 0x000ea20000300800 */
[----:B------:R-:W2:Y:S01]  /*dcfa0*/  LDL.LU R27, [R1+0x7fc] ;  /* 0x0007fc00011b7983 */ /* 0x000ea20000300800 */
[----:B------:R0:W-:Y:S03]  /*dcfb0*/  STL.64 [R1+0x44f8], R6 ;  /* 0x0044f80601007387 */ /* 0x0001e60000100a00 */
[----:B0-----:R-:W2:Y:S01]  /*dcfc0*/  LDL.64 R6, [R1+0x98] ;  /* 0x0000980001067983 */ /* 0x001ea20000100a00 */
[----:B------:R-:W-:-:S03]  /*dcfd0*/  IMAD.MOV.U32 R5, RZ, RZ, R3 ;  /* 0x000000ffff057224 */ /* 0x000fc600078e0003 */
[----:B--2---:R0:W-:Y:S02]  /*dcfe0*/  STL.64 [R1+0x4508], R6 ;  /* 0x0045080601007387 */ /* 0x0041e40000100a00 */
        /* <DEDUP_REMOVED lines=9> */
[----:B0-----:R-:W2:Y:S04]  /*dd080*/  LDL.64 R10, [R1+0x68] ;  /* 0x00006800010a7983 */ /* 0x001ea80000100a00 */
[----:B--2---:R0:W-:Y:S04]  /*dd090*/  STL.64 [R1+0x44e0], R10 ;  /* 0x0044e00a01007387 */ /* 0x0041e80000100a00 */
[----:B0-----:R-:W2:Y:S01]  /*dd0a0*/  LDL.64 R10, [R1+0x88] ;  /* 0x00008800010a7983 */ /* 0x001ea20000100a00 */
[C---:B----4-:R-:W-:Y:S03]  /*dd0b0*/  HMMA.16816.F32 R16, R4.reuse, R14, R16 ;  /* 0x0000000e0410723c */ /* 0x050fe60000001810 */
        /* <DEDUP_REMOVED lines=50> */
[----:B----4-:R-:W-:Y:S01]  /*dd3e0*/  HMMA.16816.F32 R8, R16, R6, R8 ;  /* 0x000000061008723c */ /* 0x010fe20000001808 */
[----:B------:R-:W-:-:S02]  /*dd3f0*/  IMAD.MOV.U32 R12, RZ, RZ, R6 ;  /* 0x000000ffff0c7224 */ /* 0x000fc400078e0006 */
[----:B------:R-:W-:Y:S11]  /*dd400*/  IMAD.MOV.U32 R5, RZ, RZ, R7 ;  /* 0x000000ffff057224 */ /* 0x000ff600078e0007 */
[----:B------:R-:W-:Y:S09]  /*dd410*/  @!UPT UIADD3 URZ, URZ, URZ, URZ ;  /* 0x0000003f3f3ff290 */ /* 0x000ff2000fffe03f */
[----:B------:R-:W-:Y:S01]  /*dd420*/  STL.64 [R1+0xc40], R8 ;  /* 0x000c400801007387 */ /* 0x000fe20000100a00 */
[----:B------:R0:W-:Y:S03]  /*dd430*/  STL.64 [R1+0xc48], R10 ;  /* 0x000c480a01007387 */ /* 0x0001e60000100a00 */
[----:B0-----:R-:W2:Y:S01]  /*dd440*/  LDL.LU.64 R10, [R1+0x4500] ;  /* 0x00450000010a7983 */ /* 0x001ea20000300a00 */
[----:B------:R-:W4:Y:S01]  /*dd450*/  LDL.LU.64 R6, [R1+0x44f8] ;  /* 0x0044f80001067983 */ /* 0x000f220000300a00 */
[----:B--2---:R-:W-:Y:S02]  /*dd460*/  HMMA.16816.F32 R16, R16, R10, R20 ;  /* 0x0000000a1010723c */ /* 0x004fe40000001814 */
[----:B----4-:R-:W-:Y:S01]  /*dd470*/  STL.64 [R1+0x4468], R6 ;  /* 0x0044680601007387 */ /* 0x010fe20000100a00 */
[----:B------:R0:W-:Y:S02]  /*dd480*/  STL [R1+0x4460], R5 ;  /* 0x0044600501007387 */ /* 0x0001e40000100800 */
[----:B------:R-:W3:Y:S02]  /*dd490*/  LDL.LU R4, [R1+0x7b0] ;  /* 0x0007b00001047983 */ /* 0x000ee40000300800 */
[----:B------:R-:W-:Y:S01]  /*dd4a0*/  IMAD.MOV.U32 R13, RZ, RZ, R11 ;  /* 0x000000ffff0d7224 */ /* 0x000fe200078e000b */
[----:B0-----:R-:W3:Y:S01]  /*dd4b0*/  LDL.LU R5, [R1+0x7b4] ;  /* 0x0007b40001057983 */ /* 0x001ee20000300800 */
[----:B------:R-:W3:Y:S02]  /*dd4c0*/  LDL.LU R6, [R1+0x7b8] ;  /* 0x0007b80001067983 */ /* 0x000ee40000300800 */
[----:B------:R-:W3:Y:S02]  /*dd4d0*/  LDL.LU R7, [R1+0x7bc] ;  /* 0x0007bc0001077983 */ /* 0x000ee40000300800 */
[----:B------:R-:W2:Y:S01]  /*dd4e0*/  LDL.LU.64 R22, [R1+0x44f0] ;  /* 0x0044f00001167983 */ /* 0x000ea20000300a00 */
[----:B------:R-:W2:Y:S09]  /*dd4f0*/  LDL.LU.64 R20, [R1+0x44e8] ;  /* 0x0044e80001147983 */ /* 0x000eb20000300a00 */
[----:B------:R0:W-:Y:S01]  /*dd500*/  STL.64 [R1+0xc60], R16 ;  /* 0x000c601001007387 */ /* 0x0001e20000100a00 */
[----:B------:R-:W-:Y:S02]  /*dd510*/  STL.64 [R1+0xc68], R18 ;  /* 0x000c681201007387 */ /* 0x000fe40000100a00 */
[----:B0-----:R-:W-:-:S02]  /*dd520*/  IMAD.MOV.U32 R16, RZ, RZ, R10 ;  /* 0x000000ffff107224 */ /* 0x001fc400078e000a */
[----:B------:R-:W4:Y:S01]  /*dd530*/  LDL.LU.64 R10, [R1+0x44e0] ;  /* 0x0044e000010a7983 */ /* 0x000f220000300a00 */
[----:B------:R-:W-:Y:S02]  /*dd540*/  STL.64 [R1+0x4438], R14 ;  /* 0x0044380e01007387 */ /* 0x000fe40000100a00 */
[----:B------:R0:W-:Y:S02]  /*dd550*/  STL.64 [R1+0x4430], R12 ;  /* 0x0044300c01007387 */ /* 0x0001e40000100a00 */
[----:B0-----:R-:W3:Y:S01]  /*dd560*/  LDL.LU.64 R12, [R1+0x360] ;  /* 0x00036000010c7983 */ /* 0x001ee20000300a00 */
[----:B------:R-:W3:Y:S02]  /*dd570*/  LDL.LU.64 R14, [R1+0x368] ;  /* 0x00036800010e7983 */ /* 0x000ee40000300a00 */
[C---:B---3--:R-:W-:Y:S11]  /*dd580*/  HMMA.16816.F32 R4, R12.reuse, R26, R4 ;  /* 0x0000001a0c04723c */ /* 0x048ff60000001804 */
[----:B------:R-:W-:Y:S11]  /*dd590*/  @!UPT UIADD3 URZ, URZ, URZ, URZ ;  /* 0x0000003f3f3ff290 */ /* 0x000ff6000fffe03f */
[----:B------:R-:W-:Y:S01]  /*dd5a0*/  @!UPT UIADD3 URZ, URZ, URZ, URZ ;  /* 0x0000003f3f3ff290 */ /* 0x000fe2000fffe03f */
[----:B------:R-:W-:Y:S01]  /*dd5b0*/  STL.64 [R1+0xc80], R4 ;  /* 0x000c800401007387 */ /* 0x000fe20000100a00 */
[----:B------:R0:W-:Y:S03]  /*dd5c0*/  STL.64 [R1+0xc88], R6 ;  /* 0x000c880601007387 */ /* 0x0001e60000100a00 */
[----:B0-----:R-:W3:Y:S01]  /*dd5d0*/  LDL.64 R6, [R1+0x8] ;  /* 0x0000080001067983 */ /* 0x001ee20000100a00 */
[----:B----4-:R-:W-:Y:S02]  /*dd5e0*/  IMAD.MOV.U32 R19, RZ, RZ, R11 ;  /* 0x000000ffff137224 */ /* 0x010fe400078e000b */
[----:B------:R-:W-:Y:S02]  /*dd5f0*/  IMAD.MOV.U32 R18, RZ, RZ, R26 ;  /* 0x000000ffff127224 */ /* 0x000fe400078e001a */
[----:B------:R-:W-:Y:S01]  /*dd600*/  IMAD.MOV.U32 R17, RZ, RZ, R27 ;  /* 0x000000ffff117224 */ /* 0x000fe200078e001b */
[----:B---3--:R2:W-:Y:S02]  /*dd610*/  STL.64 [R1+0x4480], R6 ;  /* 0x0044800601007387 */ /* 0x0085e40000100a00 */
[C---:B--2---:R-:W-:Y:S07]  /*dd620*/  HMMA.16816.F32 R4, R12.reuse, R10, R20 ;  /* 0x0000000a0c04723c */ /* 0x044fee0000001814 */
        /* <DEDUP_REMOVED lines=266> */
[----:B--2---:R-:W-:Y:S03]  /*de6d0*/  HMMA.16816.F32 R4, R4, R26, R8 ;  /* 0x0000001a0404723c */ /* 0x004fe60000001808 */
[----:B------:R-:W3:Y:S01]  /*de6e0*/  LDL.LU.64 R10, [R1+0x4410] ;  /* 0x00441000010a7983 */ /* 0x000ee20000300a00 */
[----:B------:R-:W3:Y:S11]  /*de6f0*/  LDL.LU.64 R8, [R1+0x4408] ;  /* 0x0044080001087983 */ /* 0x000ef60000300a00 */
[----:B------:R-:W-:Y:S08]  /*de700*/  @!UPT UIADD3 URZ, URZ, URZ, URZ ;  /* 0x0000003f3f3ff290 */ /* 0x000ff0000fffe03f */
        /* <DEDUP_REMOVED lines=84> */
[----:B------:R0:W-:Y:S02]  /*dec50*/  STL.64 [R1+0x4230], R6 ;  /* 0x0042300601007387 */ /* 0x0001e40000100a00 */
[----:B------:R-:W3:Y:S02]  /*dec60*/  LDL.LU R4, [R1+0x5e0] ;  /* 0x0005e00001047983 */ /* 0x000ee40000300800 */
[----:B------:R-:W3:Y:S02]  /*dec70*/  LDL.LU R5, [R1+0x5e4] ;  /* 0x0005e40001057983 */ /* 0x000ee40000300800 */
[----:B------:R-:W-:-:S02]  /*dec80*/  IMAD.MOV.U32 R8, RZ, RZ, R20 ;  /* 0x000000ffff087224 */ /* 0x000fc400078e0014 */
[----:B------:R-:W-:Y:S02]  /*dec90*/  IMAD.MOV.U32 R3, RZ, RZ, R21 ;  /* 0x000000ffff037224 */ /* 0x000fe400078e0015 */
[----:B------:R-:W-:Y:S02]  /*deca0*/  IMAD.MOV.U32 R2, RZ, RZ, R22 ;  /* 0x000000ffff027224 */ /* 0x000fe400078e0016 */
[----:B------:R-:W-:Y:S01]  /*decb0*/  IMAD.MOV.U32 R0, RZ, RZ, R23 ;  /* 0x000000ffff007224 */ /* 0x000fe200078e0017 */
[----:B0-----:R-:W3:Y:S01]  /*decc0*/  LDL.LU R6, [R1+0x5e8] ;  /* 0x0005e80001067983 */ /* 0x001ee20000300800 */
[----:B------:R-:W3:Y:S01]  /*decd0*/  LDL.LU R7, [R1+0x5ec] ;  /* 0x0005ec0001077983 */ /* 0x000ee20000300800 */
[----:B--2---:R-:W-:Y:S11]  /*dece0*/  HMMA.16816.F32 R24, R20, R10, R24 ;  /* 0x0000000a1418723c */ /* 0x004ff60000001818 */
[----:B------:R-:W-:Y:S11]  /*decf0*/  @!UPT UIADD3 URZ, URZ, URZ, URZ ;  /* 0x0000003f3f3ff290 */ /* 0x000ff6000fffe03f */
[----:B------:R-:W-:Y:S01]  /*ded00*/  @!UPT UIADD3 URZ, URZ, URZ, URZ ;  /* 0x0000003f3f3ff290 */ /* 0x000fe2000fffe03f */
[----:B------:R0:W-:Y:S01]  /*ded10*/  STL.64 [R1+0x1140], R24 ;  /* 0x0011401801007387 */ /* 0x0001e20000100a00 */
[----:B------:R1:W-:Y:S02]  /*ded20*/  STL.64 [R1+0x1148], R26 ;  /* 0x0011481a01007387 */ /* 0x0003e40000100a00 */
[----:B------:R-:W2:Y:S02]  /*ded30*/  LDL.LU R20, [R1+0x5d0] ;  /* 0x0005d00001147983 */ /* 0x000ea40000300800 */
[----:B------:R-:W2:Y:S01]  /*ded40*/  LDL.LU R21, [R1+0x5d4] ;  /* 0x0005d40001157983 */ /* 0x000ea20000300800 */
[----:B------:R-:W2:Y:S01]  /*ded50*/  LDL.LU R22, [R1+0x5d8] ;  /* 0x0005d80001167983 */ /* 0x000ea20000300800 */
[----:B------:R-:W2:Y:S03]  /*ded60*/  LDL.LU R23, [R1+0x5dc] ;  /* 0x0005dc0001177983 */ /* 0x000ea60000300800 */
[----:B0-----:R-:W4:Y:S01]  /*ded70*/  LDL.LU R24, [R1+0x5c0] ;  /* 0x0005c00001187983 */ /* 0x001f220000300800 */
[----:B------:R-:W4:Y:S02]  /*ded80*/  LDL.LU R25, [R1+0x5c4] ;  /* 0x0005c40001197983 */ /* 0x000f240000300800 */
[----:B-1----:R-:W4:Y:S02]  /*ded90*/  LDL.LU R26, [R1+0x5c8] ;  /* 0x0005c800011a7983 */ /* 0x002f240000300800 */
[----:B------:R-:W4:Y:S01]  /*deda0*/  LDL.LU R27, [R1+0x5cc] ;  /* 0x0005cc00011b7983 */ /* 0x000f220000300800 */
[----:B------:R0:W-:Y:S04]  /*dedb0*/  STL.64 [R1+0x4228], R10 ;  /* 0x0042280a01007387 */ /* 0x0001e80000100a00 */
[----:B0-----:R-:W2:Y:S01]  /*dedc0*/  LDL.64 R10, [R1+0x98] ;  /* 0x00009800010a7983 */ /* 0x001ea20000100a00 */
[----:B------:R-:W-:-:S03]  /*dedd0*/  IMAD.MOV.U32 R9, RZ, RZ, R3 ;  /* 0x000000ffff097224 */ /* 0x000fc600078e0003 */
[----:B--2---:R0:W-:Y:S02]  /*dede0*/  STL.64 [R1+0x42e0], R10 ;  /* 0x0042e00a01007387 */ /* 0x0041e40000100a00 */
[----:B0-----:R-:W-:Y:S02]  /*dedf0*/  IMAD.MOV.U32 R10, RZ, RZ, R2 ;  /* 0x000000ffff0a7224 */ /* 0x001fe400078e0002 */
[----:B------:R-:W-:-:S07]  /*dee00*/  IMAD.MOV.U32 R11, RZ, RZ, R0 ;  /* 0x000000ffff0b7224 */ /* 0x000fce00078e0000 */
[C---:B---3--:R-:W-:Y:S01]  /*dee10*/  HMMA.16816.F32 R4, R8.reuse, R14, R4 ;  /* 0x0000000e0804723c */ /* 0x048fe20000001804 */
[----:B------:R0:W-:Y:S01]  /*dee20*/  STL.64 [R1+0x42d8], R14 ;  /* 0x0042d80e01007387 */ /* 0x0001e20000100a00 */
[----:B------:R-:W2:Y:S11]  /*dee30*/  LDL.LU R12, [R1+0x580] ;  /* 0x00058000010c7983 */ /* 0x000eb60000300800 */
[----:B------:R-:W-:Y:S10]  /*dee40*/  @!UPT UIADD3 URZ, URZ, URZ, URZ ;  /* 0x0000003f3f3ff290 */ /* 0x000ff4000fffe03f */
[----:B------:R-:W-:Y:S01]  /*dee50*/  STL.64 [R1+0x1110], R4 ;  /* 0x0011100401007387 */ /* 0x000fe20000100a00 */
[----:B------:R-:W-:Y:S02]  /*dee60*/  STL.64 [R1+0x1118], R6 ;  /* 0x0011180601007387 */ /* 0x000fe40000100a00 */
[----:B------:R-:W2:Y:S02]  /*dee70*/  LDL.LU R13, [R1+0x584] ;  /* 0x00058400010d7983 */ /* 0x000ea40000300800 */
[----:B0-----:R-:W3:Y:S01]  /*dee80*/  LDL.LU R14, [R1+0x588] ;  /* 0x00058800010e7983 */ /* 0x001ee20000300800 */
[----:B------:R-:W3:Y:S04]  /*dee90*/  LDL.LU R15, [R1+0x58c] ;  /* 0x00058c00010f7983 */ /* 0x000ee80000300800 */
[----:B---3--:R-:W-:Y:S01]  /*deea0*/  STL.64 [R1+0x42f0], R14 ;  /* 0x0042f00e01007387 */ /* 0x008fe20000100a00 */
[----:B--2---:R0:W-:Y:S03]  /*deeb0*/  STL.64 [R1+0x42e8], R12 ;  /* 0x0042e80c01007387 */ /* 0x0041e60000100a00 */
[----:B0-----:R-:W2:Y:S01]  /*deec0*/  LDL.LU R12, [R1+0x590] ;  /* 0x00059000010c7983 */ /* 0x001ea20000300800 */
[----:B------:R-:W2:Y:S02]  /*deed0*/  LDL.LU R13, [R1+0x594] ;  /* 0x00059400010d7983 */ /* 0x000ea40000300800 */
[----:B------:R-:W2:Y:S02]  /*deee0*/  LDL.LU R14, [R1+0x598] ;  /* 0x00059800010e7983 */ /* 0x000ea40000300800 */
[----:B------:R-:W2:Y:S01]  /*deef0*/  LDL.LU R15, [R1+0x59c] ;  /* 0x00059c00010f7983 */ /* 0x000ea20000300800 */
[----:B------:R-:W3:Y:S01]  /*def00*/  LDL.64 R6, [R1+0x68] ;  /* 0x0000680001067983 */ /* 0x000ee20000100a00 */
[C---:B------:R-:W-:Y:S03]  /*def10*/  HMMA.16816.F32 R20, R8.reuse, R18, R20 ;  /* 0x000000120814723c */ /* 0x040fe60000001814 */
[----:B---3--:R0:W-:Y:S01]  /*def20*/  STL.64 [R1+0x42b0], R6 ;  /* 0x0042b00601007387 */ /* 0x0081e20000100a00 */
[----:B------:R-:W3:Y:S02]  /*def30*/  LDL.LU R4, [R1+0x560] ;  /* 0x0005600001047983 */ /* 0x000ee40000300800 */
[----:B------:R-:W3:Y:S01]  /*def40*/  LDL.LU R5, [R1+0x564] ;  /* 0x0005640001057983 */ /* 0x000ee20000300800 */
[----:B0-----:R-:W2:Y:S01]  /*def50*/  LDL.LU R6, [R1+0x568] ;  /* 0x0005680001067983 */ /* 0x001ea20000300800 */
[----:B------:R-:W2:Y:S03]  /*def60*/  LDL.LU R7, [R1+0x56c] ;  /* 0x00056c0001077983 */ /* 0x000ea60000300800 */
[----:B--2---:R0:W-:Y:S01]  /*def70*/  STL.64 [R1+0x42c0], R6 ;  /* 0x0042c00601007387 */ /* 0x0041e20000100a00 */
[----:B---3--:R-:W-:Y:S03]  /*def80*/  STL.64 [R1+0x42b8], R4 ;  /* 0x0042b80401007387 */ /* 0x008fe60000100a00 */
[----:B0-----:R-:W2:Y:S08]  /*def90*/  LDL.64 R6, [R1+0x88] ;  /* 0x0000880001067983 */ /* 0x001eb00000100a00 */
[----:B------:R-:W-:Y:S02]  /*defa0*/  STL.64 [R1+0x10e0], R20 ;  /* 0x0010e01401007387 */ /* 0x000fe40000100a00 */
[----:B------:R0:W-:Y:S02]  /*defb0*/  STL.64 [R1+0x10e8], R22 ;  /* 0x0010e81601007387 */ /* 0x0001e40000100a00 */
[----:B0-----:R-:W4:Y:S01]  /*defc0*/  LDL.LU.64 R22, [R1+0x4300] ;  /* 0x0043000001167983 */ /* 0x001f220000300a00 */
[----:B------:R0:W-:Y:S02]  /*defd0*/  STL.64 [R1+0x42c8], R18 ;  /* 0x0042c81201007387 */ /* 0x0001e40000100a00 */
[----:B------:R-:W3:Y:S02]  /*defe0*/  LDL R16, [R1+0x5a0] ;  /* 0x0005a00001107983 */ /* 0x000ee40000100800 */
[----:B------:R-:W3:Y:S01]  /*deff0*/  LDL R17, [R1+0x5a4] ;  /* 0x0005a40001117983 */ /* 0x000ee20000100800 */
[----:B0-----:R-:W3:Y:S04]  /*df000*/  LDL R18, [R1+0x5a8] ;  /* 0x0005a80001127983 */ /* 0x001ee80000100800 */
[----:B------:R-:W3:Y:S01]  /*df010*/  LDL R19, [R1+0x5ac] ;  /* 0x0005ac0001137983 */ /* 0x000ee20000100800 */
        /* <DEDUP_REMOVED lines=11> */
[----:B----4-:R-:W-:Y:S02]  /*df0d0*/  HMMA.16816.F32 R8, R8, R26, R12 ;  /* 0x0000001a0808723c */ /* 0x010fe4000000180c */
[----:B------:R-:W3:Y:S01]  /*df0e0*/  LDL.LU.64 R14, [R1+0x42f0] ;  /* 0x0042f000010e7983 */ /* 0x000ee20000300a00 */
[----:B------:R-:W3:Y:S11]  /*df0f0*/  LDL.LU.64 R12, [R1+0x42e8] ;  /* 0x0042e800010c7983 */ /* 0x000ef60000300a00 */
[----:B------:R-:W-:Y:S09]  /*df100*/  @!UPT UIADD3 URZ, URZ, URZ, URZ ;  /* 0x0000003f3f3ff290 */ /* 0x000ff2000fffe03f */
[----:B------:R-:W-:Y:S01]  /*df110*/  STL.64 [R1+0x1080], R8 ;  /* 0x0010800801007387 */ /* 0x000fe20000100a00 */
[----:B------:R0:W-:Y:S03]  /*df120*/  STL.64 [R1+0x1088], R10 ;  /* 0x0010880a01007387 */ /* 0x0001e60000100a00 */
[----:B0-----:R-:W3:Y:S01]  /*df130*/  LDL.LU.64 R10, [R1+0x42e0] ;  /* 0x0042e000010a7983 */ /* 0x001ee20000300a00 */
[----:B------:R0:W-:Y:S02]  /*df140*/  STL [R1+0x41d8], R26 ;  /* 0x0041d81a01007387 */ /* 0x0001e40000100800 */
[----:B------:R1:W-:Y:S02]  /*df150*/  STL [R1+0x41d4], R27 ;  /* 0x0041d41b01007387 */ /* 0x0003e40000100800 */
[----:B------:R-:W4:Y:S01]  /*df160*/  LDL.LU R24, [R1+0x540] ;  /* 0x0005400001187983 */ /* 0x000f220000300800 */
[----:B------:R-:W4:Y:S04]  /*df170*/  LDL.LU R25, [R1+0x544] ;  /* 0x0005440001197983 */ /* 0x000f280000300800 */
[----:B0-----:R-:W4:Y:S01]  /*df180*/  LDL.LU R26, [R1+0x548] ;  /* 0x00054800011a7983 */ /* 0x001f220000300800 */
[----:B-1----:R-:W4:Y:S01]  /*df190*/  LDL.LU R27, [R1+0x54c] ;  /* 0x00054c00011b7983 */ /* 0x002f220000300800 */
[C---:B---3--:R-:W-:Y:S11]  /*df1a0*/  HMMA.16816.F32 R12, R16.reuse, R10, R12 ;  /* 0x0000000a100c723c */ /* 0x048ff6000000180c */
[----:B------:R-:W-:Y:S11]  /*df1b0*/  @!UPT UIADD3 URZ, URZ, URZ, URZ ;  /* 0x0000003f3f3ff290 */ /* 0x000ff6000fffe03f */
[----:B------:R-:W-:Y:S01]  /*df1c0*/  @!UPT UIADD3 URZ, URZ, URZ, URZ ;  /* 0x0000003f3f3ff290 */ /* 0x000fe2000fffe03f */
[----:B------:R-:W-:Y:S01]  /*df1d0*/  STL.64 [R1+0x670], R12 ;  /* 0x0006700c01007387 */ /* 0x000fe20000100a00 */
[----:B------:R0:W-:Y:S03]  /*df1e0*/  STL.64 [R1+0x678], R14 ;  /* 0x0006780e01007387 */ /* 0x0001e60000100a00 */
[----:B0-----:R-:W3:Y:S01]  /*df1f0*/  LDL.LU.64 R14, [R1+0x42d8] ;  /* 0x0042d800010e7983 */ /* 0x001ee20000300a00 */
[----:B--2---:R-:W-:Y:S01]  /*df200*/  HMMA.16816.F32 R16, R16, R6, R20 ;  /* 0x000000061010723c */ /* 0x004fe20000001814 */
[----:B------:R-:W-:Y:S02]  /*df210*/  IMAD.MOV.U32 R12, RZ, RZ, R11 ;  /* 0x000000ffff0c7224 */ /* 0x000fe400078e000b */
[----:B------:R-:W-:Y:S02]  /*df220*/  IMAD.MOV.U32 R13, RZ, RZ, R10 ;  /* 0x000000ffff0d7224 */ /* 0x000fe400078e000a */
[----:B------:R-:W2:Y:S01]  /*df230*/  LDL.64 R10, [R1+0x58] ;  /* 0x00005800010a7983 */ /* 0x000ea20000100a00 */
[----:B------:R-:W-:Y:S02]  /*df240*/  STL [R1+0x41e0], R12 ;  /* 0x0041e00c01007387 */ /* 0x000fe40000100800 */
[----:B------:R-:W-:Y:S01]  /*df250*/  STL [R1+0x41dc], R13 ;  /* 0x0041dc0d01007387 */ /* 0x000fe20000100800 */
[----:B---3--:R0:W-:Y:S04]  /*df260*/  STL.64 [R1+0x4290], R14 ;  /* 0x0042900e01007387 */ /* 0x0081e80000100a00 */
[----:B0-----:R-:W3:Y:S01]  /*df270*/  LDL.64 R14, [R1+0x78] ;  /* 0x00007800010e7983 */ /* 0x001ee20000100a00 */
[----:B------:R-:W2:Y:S09]  /*df280*/  LDL.LU.64 R22, [R1+0x42d0] ;  /* 0x0042d00001167983 */ /* 0x000eb20000300a00 */
[----:B------:R-:W-:Y:S02]  /*df290*/  STL.64 [R1+0x660], R16 ;  /* 0x0006601001007387 */ /* 0x000fe40000100a00 */
[----:B------:R0:W-:Y:S02]  /*df2a0*/  STL.64 [R1+0x668], R18 ;  /* 0x0006681201007387 */ /* 0x0001e40000100a00 */
[----:B0-----:R-:W2:Y:S01]  /*df2b0*/  LDL.LU.64 R18, [R1+0x42c8] ;  /* 0x0042c80001127983 */ /* 0x001ea20000300a00 */
[----:B------:R-:W-:-:S02]  /*df2c0*/  IMAD.MOV.U32 R16, RZ, RZ, R7 ;  /* 0x000000ffff107224 */ /* 0x000fc400078e0007 */
[----:B------:R-:W-:Y:S02]  /*df2d0*/  IMAD.MOV.U32 R17, RZ, RZ, R6 ;  /* 0x000000ffff117224 */ /* 0x000fe400078e0006 */
[----:B------:R-:W3:Y:S01]  /*df2e0*/  LDL.LU.64 R6, [R1+0x42c0] ;  /* 0x0042c00001067983 */ /* 0x000ee20000300a00 */
[----:B------:R-:W3:Y:S02]  /*df2f0*/  LDL.LU.64 R4, [R1+0x42b8] ;  /* 0x0042b80001047983 */ /* 0x000ee40000300a00 */
[----:B------:R-:W-:Y:S02]  /*df300*/  STL [R1+0x41e8], R16 ;  /* 0x0041e81001007387 */ /* 0x000fe40000100800 */
[----:B------:R0:W-:Y:S01]  /*df310*/  STL [R1+0x41e4], R17 ;  /* 0x0041e41101007387 */ /* 0x0001e20000100800 */
[----:B--2---:R1:W-:Y:S01]  /*df320*/  STL.64 [R1+0x4278], R18 ;  /* 0x0042781201007387 */ /* 0x0043e20000100a00 */
[----:B0-----:R-:W3:Y:S03]  /*df330*/  LDL.64 R16, [R1+0x5a0] ;  /* 0x0005a00001107983 */ /* 0x001ee60000100a00 */
[----:B-1----:R-:W3:Y:S02]  /*df340*/  LDL.64 R18, [R1+0x5a8] ;  /* 0x0005a80001127983 */ /* 0x002ee40000100a00 */
[----:B---3--:R-:W-:Y:S11]  /*df350*/  HMMA.16816.F32 R4, R16, R14, R4 ;  /* 0x0000000e1004723c */ /* 0x008ff60000001804 */
[----:B------:R-:W-:Y:S11]  /*df360*/  @!UPT UIADD3 URZ, URZ, URZ, URZ ;  /* 0x0000003f3f3ff290 */ /* 0x000ff6000fffe03f */
[----:B------:R-:W-:Y:S01]  /*df370*/  @!UPT UIADD3 URZ, URZ, URZ, URZ ;  /* 0x0000003f3f3ff290 */ /* 0x000fe2000fffe03f */
[----:B------:R-:W-:Y:S01]  /*df380*/  STL.64 [R1+0x650], R4 ;  /* 0x0006500401007387 */ /* 0x000fe20000100a00 */
[----:B------:R0:W-:Y:S03]  /*df390*/  STL.64 [R1+0x658], R6 ;  /* 0x0006580601007387 */ /* 0x0001e60000100a00 */
[----:B0-----:R-:W4:Y:S01]  /*df3a0*/  LDL.LU.64 R6, [R1+0x42b0] ;  /* 0x0042b00001067983 */ /* 0x001f220000300a00 */
[----:B------:R-:W-:Y:S02]  /*df3b0*/  IMAD.MOV.U32 R21, RZ, RZ, R14 ;  /* 0x000000ffff157224 */ /* 0x000fe400078e000e */
[----:B------:R-:W-:-:S05]  /*df3c0*/  IMAD.MOV.U32 R20, RZ, RZ, R15 ;  /* 0x000000ffff147224 */ /* 0x000fca00078e000f */
[----:B------:R0:W-:Y:S01]  /*df3d0*/  STL [R1+0x41f0], R20 ;  /* 0x0041f01401007387 */ /* 0x0001e20000100800 */
[----:B------:R1:W-:Y:S02]  /*df3e0*/  STL [R1+0x41ec], R21 ;  /* 0x0041ec1501007387 */ /* 0x0003e40000100800 */
[----:B------:R2:W-:Y:S01]  /*df3f0*/  STL.64 [R1+0x4260], R22 ;  /* 0x0042601601007387 */ /* 0x0005e20000100a00 */
[----:B0-----:R-:W3:Y:S01]  /*df400*/  LDL.LU R20, [R1+0x530] ;  /* 0x0005300001147983 */ /* 0x001ee20000300800 */
[----:B-1----:R-:W3:Y:S03]  /*df410*/  LDL.LU R21, [R1+0x534] ;  /* 0x0005340001157983 */ /* 0x002ee60000300800 */
[----:B--2---:R-:W3:Y:S01]  /*df420*/  LDL.LU R22, [R1+0x538] ;  /* 0x0005380001167983 */ /* 0x004ee20000300800 */
[----:B------:R-:W3:Y:S01]  /*df430*/  LDL.LU R23, [R1+0x53c] ;  /* 0x00053c0001177983 */ /* 0x000ee20000300800 */
[----:B----4-:R-:W-:Y:S11]  /*df440*/  HMMA.16816.F32 R12, R16, R6, R24 ;  /* 0x00000006100c723c */ /* 0x010ff60000001818 */
[----:B------:R-:W-:Y:S11]  /*df450*/  @!UPT UIADD3 URZ, URZ, URZ, URZ ;  /* 0x0000003f3f3ff290 */ /* 0x000ff6000fffe03f */
[----:B------:R-:W-:Y:S01]  /*df460*/  @!UPT UIADD3 URZ, URZ, URZ, URZ ;  /* 0x0000003f3f3ff290 */ /* 0x000fe2000fffe03f */
[----:B------:R0:W-:Y:S01]  /*df470*/  STL.64 [R1+0x640], R12 ;  /* 0x0006400c01007387 */ /* 0x0001e20000100a00 */
[----:B------:R1:W-:Y:S03]  /*df480*/  STL.64 [R1+0x648], R14 ;  /* 0x0006480e01007387 */ /* 0x0003e60000100a00 */
[----:B0-----:R-:W2:Y:S01]  /*df490*/  LDL.LU R12, [R1+0x510] ;  /* 0x00051000010c7983 */ /* 0x001ea20000300800 */
[----:B------:R-:W2:Y:S02]  /*df4a0*/  LDL.LU R13, [R1+0x514] ;  /* 0x00051400010d7983 */ /* 0x000ea40000300800 */
[----:B-1----:R-:W4:Y:S02]  /*df4b0*/  LDL.LU R14, [R1+0x518] ;  /* 0x00051800010e7983 */ /* 0x002f240000300800 */
[----:B------:R-:W4:Y:S02]  /*df4c0*/  LDL.LU R15, [R1+0x51c] ;  /* 0x00051c00010f7983 */ /* 0x000f240000300800 */
[----:B------:R-:W-:-:S02]  /*df4d0*/  IMAD.MOV.U32 R25, RZ, RZ, R6 ;  /* 0x000000ffff197224 */ /* 0x000fc400078e0006 */
[----:B------:R-:W-:Y:S01]  /*df4e0*/  IMAD.MOV.U32 R24, RZ, RZ, R7 ;  /* 0x000000ffff187224 */ /* 0x000fe200078e0007 */
[----:B---3--:R-:W-:Y:S01]  /*df4f0*/  HMMA.16816.F32 R20, R16, R10, R20 ;  /* 0x0000000a1014723c */ /* 0x008fe20000001814 */
[----:B----4-:R0:W-:Y:S01]  /*df500*/  STL.64 [R1+0x42a0], R14 ;  /* 0x0042a00e01007387 */ /* 0x0101e20000100a00 */
[----:B--2---:R-:W-:Y:S02]  /*df510*/  STL.64 [R1+0x4298], R12 ;  /* 0x0042980c01007387 */ /* 0x004fe40000100a00 */
[----:B------:R-:W2:Y:S02]  /*df520*/  LDL.64 R6, [R1+0x8] ;  /* 0x0000080001067983 */ /* 0x000ea40000100a00 */
[----:B------:R-:W-:Y:S01]  /*df530*/  IMAD.MOV.U32 R4, RZ, RZ, R16 ;  /* 0x000000ffff047224 */ /* 0x000fe200078e0010 */
[----:B0-----:R-:W3:Y:S01]  /*df540*/  LDL.64 R14, [R1+0x48] ;  /* 0x00004800010e7983 */ /* 0x001ee20000100a00 */
[----:B------:R-:W-:Y:S02]  /*df550*/  IMAD.MOV.U32 R3, RZ, RZ, R17 ;  /* 0x000000ffff037224 */ /* 0x000fe400078e0011 */
[----:B------:R-:W-:-:S02]  /*df560*/  IMAD.MOV.U32 R2, RZ, RZ, R18 ;  /* 0x000000ffff027224 */ /* 0x000fc400078e0012 */
[----:B------:R-:W-:Y:S01]  /*df570*/  IMAD.MOV.U32 R0, RZ, RZ, R19 ;  /* 0x000000ffff007224 */ /* 0x000fe200078e0013 */
[----:B--2---:R-:W-:Y:S01]  /*df580*/  STL.64 [R1+0x4258], R6 ;  /* 0x0042580601007387 */ /* 0x004fe20000100a00 */
[----:B------:R-:W-:Y:S02]  /*df590*/  STL [R1+0x41f4], R25 ;  /* 0x0041f41901007387 */ /* 0x000fe40000100800 */
[----:B------:R0:W-:Y:S02]  /*df5a0*/  STL [R1+0x42a8], R24 ;  /* 0x0042a81801007387 */ /* 0x0001e40000100800 */
[----:B0-----:R-:W3:Y:S01]  /*df5b0*/  LDL.LU R24, [R1+0x520] ;  /* 0x0005200001187983 */ /* 0x001ee20000300800 */
[----:B------:R-:W3:Y:S02]  /*df5c0*/  LDL.LU R25, [R1+0x524] ;  /* 0x0005240001197983 */ /* 0x000ee40000300800 */
[----:B------:R-:W3:Y:S02]  /*df5d0*/  LDL.LU R26, [R1+0x528] ;  /* 0x00052800011a7983 */ /* 0x000ee40000300800 */
[----:B------:R-:W3:Y:S01]  /*df5e0*/  LDL.LU R27, [R1+0x52c] ;  /* 0x00052c00011b7983 */ /* 0x000ee20000300800 */
[----:B------:R-:W-:Y:S01]  /*df5f0*/  STL.64 [R1+0x590], R20 ;  /* 0x0005901401007387 */ /* 0x000fe20000100a00 */
[----:B------:R-:W-:Y:S02]  /*df600*/  STL.64 [R1+0x598], R22 ;  /* 0x0005981601007387 */ /* 0x000fe40000100a00 */
[----:B------:R-:W2:Y:S02]  /*df610*/  LDL.LU R16, [R1+0x4f0] ;  /* 0x0004f00001107983 */ /* 0x000ea40000300800 */
[----:B------:R-:W2:Y:S01]  /*df620*/  LDL.LU R17, [R1+0x4f4] ;  /* 0x0004f40001117983 */ /* 0x000ea20000300800 */
[----:B------:R-:W4:Y:S01]  /*df630*/  LDL.LU R18, [R1+0x4f8] ;  /* 0x0004f80001127983 */ /* 0x000f220000300800 */
[----:B------:R-:W4:Y:S03]  /*df640*/  LDL.LU R19, [R1+0x4fc] ;  /* 0x0004fc0001137983 */ /* 0x000f260000300800 */
[----:B----4-:R0:W-:Y:S01]  /*df650*/  STL.64 [R1+0x4288], R18 ;  /* 0x0042881201007387 */ /* 0x0101e20000100a00 */
[----:B--2---:R-:W-:Y:S03]  /*df660*/  STL.64 [R1+0x4280], R16 ;  /* 0x0042801001007387 */ /* 0x004fe60000100a00 */
[----:B0-----:R-:W2:Y:S01]  /*df670*/  LDL.64 R18, [R1+0x38] ;  /* 0x0000380001127983 */ /* 0x001ea20000100a00 */
[----:B------:R-:W4:Y:S02]  /*df680*/  LDL.LU R20, [R1+0x4e0] ;  /* 0x0004e00001147983 */ /* 0x000f240000300800 */
[----:B------:R-:W4:Y:S02]  /*df690*/  LDL.LU R21, [R1+0x4e4] ;  /* 0x0004e40001157983 */ /* 0x000f240000300800 */
[----:B------:R-:W2:Y:S01]  /*df6a0*/  LDL.LU R22, [R1+0x4e8] ;  /* 0x0004e80001167983 */ /* 0x000ea20000300800 */
[----:B------:R-:W2:Y:S01]  /*df6b0*/  LDL.LU R23, [R1+0x4ec] ;  /* 0x0004ec0001177983 */ /* 0x000ea20000300800 */
[----:B------:R-:W-:-:S02]  /*df6c0*/  IMAD.MOV.U32 R29, RZ, RZ, R10 ;  /* 0x000000ffff1d7224 */ /* 0x000fc400078e000a */
[----:B------:R-:W-:Y:S01]  /*df6d0*/  IMAD.MOV.U32 R28, RZ, RZ, R11 ;  /* 0x000000ffff1c7224 */ /* 0x000fe200078e000b */
[----:B--2---:R0:W-:Y:S01]  /*df6e0*/  STL.64 [R1+0x4270], R22 ;  /* 0x0042701601007387 */ /* 0x0041e20000100a00 */
[----:B----4-:R-:W-:Y:S02]  /*df6f0*/  STL.64 [R1+0x4268], R20 ;  /* 0x0042681401007387 */ /* 0x010fe40000100a00 */
[----:B------:R-:W2:Y:S01]  /*df700*/  LDL.64 R6, [R1+0x18] ;  /* 0x0000180001067983 */ /* 0x000ea20000100a00 */
[----:B0-----:R-:W4:Y:S01]  /*df710*/  LDL.64 R22, [R1+0x28] ;  /* 0x0000280001167983 */ /* 0x001f220000100a00 */
[----:B------:R-:W2:Y:S02]  /*df720*/  LDL.LU R8, [R1+0x4c0] ;  /* 0x0004c00001087983 */ /* 0x000ea40000300800 */
[----:B------:R-:W2:Y:S02]  /*df730*/  LDL.LU R9, [R1+0x4c4] ;  /* 0x0004c40001097983 */ /* 0x000ea40000300800 */
[----:B------:R-:W2:Y:S01]  /*df740*/  LDL.LU R10, [R1+0x4c8] ;  /* 0x0004c800010a7983 */ /* 0x000ea20000300800 */
[----:B------:R-:W2:Y:S04]  /*df750*/  LDL.LU R11, [R1+0x4cc] ;  /* 0x0004cc00010b7983 */ /* 0x000ea80000300800 */
[----:B--2---:R0:W-:Y:S01]  /*df760*/  STL.64 [R1+0x4240], R10 ;  /* 0x0042400a01007387 */ /* 0x0041e20000100a00 */
[----:B------:R1:W-:Y:S02]  /*df770*/  STL.64 [R1+0x4238], R8 ;  /* 0x0042380801007387 */ /* 0x0003e40000100a00 */
[----:B0-----:R-:W-:-:S02]  /*df780*/  IMAD.MOV.U32 R10, RZ, RZ, R2 ;  /* 0x000000ffff0a7224 */ /* 0x001fc400078e0002 */
[----:B-1----:R-:W-:Y:S02]  /*df790*/  IMAD.MOV.U32 R8, RZ, RZ, R4 ;  /* 0x000000ffff087224 */ /* 0x002fe400078e0004 */
[----:B------:R-:W-:Y:S02]  /*df7a0*/  IMAD.MOV.U32 R9, RZ, RZ, R3 ;  /* 0x000000ffff097224 */ /* 0x000fe400078e0003 */
[----:B------:R-:W-:-:S07]  /*df7b0*/  IMAD.MOV.U32 R11, RZ, RZ, R0 ;  /* 0x000000ffff0b7224 */ /* 0x000fce00078e0000 */
[C---:B---3--:R-:W-:Y:S01]  /*df7c0*/  HMMA.16816.F32 R24, R8.reuse, R14, R24 ;  /* 0x0000000e0818723c */ /* 0x048fe20000001818 */
[----:B------:R-:W-:Y:S11]  /*df7d0*/  IMAD.MOV.U32 R3, RZ, RZ, R15 ;  /* 0x000000ffff037224 */ /* 0x000ff600078e000f */
[----:B------:R-:W-:Y:S11]  /*df7e0*/  @!UPT UIADD3 URZ, URZ, URZ, URZ ;  /* 0x0000003f3f3ff290 */ /* 0x000ff6000fffe03f */
[----:B------:R0:W-:Y:S01]  /*df7f0*/  STL.64 [R1+0x560], R24 ;  /* 0x0005601801007387 */ /* 0x0001e20000100a00 */
[----:B------:R1:W-:Y:S03]  /*df800*/  STL.64 [R1+0x568], R26 ;  /* 0x0005681a01007387 */ /* 0x0003e60000100a00 */
[----:B0-----:R-:W2:Y:S01]  /*df810*/  LDL.LU R24, [R1+0x42a8] ;  /* 0x0042a80001187983 */ /* 0x001ea20000300800 */
[----:B-1----:R-:W-:Y:S02]  /*df820*/  IMAD.MOV.U32 R27, RZ, RZ, R14 ;  /* 0x000000ffff1b7224 */ /* 0x002fe400078e000e */
[----:B------:R-:W3:Y:S02]  /*df830*/  LDL.LU.64 R14, [R1+0x42a0] ;  /* 0x0042a000010e7983 */ /* 0x000ee40000300a00 */
[----:B------:R-:W3:Y:S02]  /*df840*/  LDL.LU.64 R12, [R1+0x4298] ;  /* 0x00429800010c7983 */ /* 0x000ee40000300a00 */
        /* <DEDUP_REMOVED lines=8> */
[----:B------:R-:W3:Y:S02]  /*df8d0*/  LDL.LU.64 R18, [R1+0x4288] ;  /* 0x0042880001127983 */ /* 0x000ee40000300a00 */
[----:B------:R-:W3:Y:S02]  /*df8e0*/  LDL.LU.64 R16, [R1+0x4280] ;  /* 0x0042800001107983 */ /* 0x000ee40000300a00 */
[----:B------:R-:W-:Y:S01]  /*df8f0*/  STL.64 [R1+0x4250], R26 ;  /* 0x0042501a01007387 */ /* 0x000fe20000100a00 */
[----:B--2---:R0:W-:Y:S01]  /*df900*/  STL [R1+0x4248], R24 ;  /* 0x0042481801007387 */ /* 0x0041e20000100800 */
[----:B----4-:R-:W-:-:S03]  /*df910*/  IMAD.MOV.U32 R12, RZ, RZ, R23 ;  /* 0x000000ffff0c7224 */ /* 0x010fc600078e0017 */
        /* <DEDUP_REMOVED lines=11> */
[----:B------:R-:W4:Y:S02]  /*df9d0*/  LDL.LU.64 R22, [R1+0x4270] ;  /* 0x0042700001167983 */ /* 0x000f240000300a00 */
[----:B------:R-:W4:Y:S02]  /*df9e0*/  LDL.LU.64 R20, [R1+0x4268] ;  /* 0x0042680001147983 */ /* 0x000f240000300a00 */
[----:B------:R-:W-:Y:S01]  /*df9f0*/  STL.64 [R1+0x4220], R14 ;  /* 0x0042200e01007387 */ /* 0x000fe20000100a00 */
[----:B------:R0:W-:Y:S01]  /*dfa00*/  STL.64 [R1+0x4218], R12 ;  /* 0x0042180c01007387 */ /* 0x0001e20000100a00 */
[----:B------:R-:W-:-:S03]  /*dfa10*/  IMAD.MOV.U32 R16, RZ, RZ, R7 ;  /* 0x000000ffff107224 */ /* 0x000fc600078e0007 */
        /* <DEDUP_REMOVED lines=8> */
[----:B------:R1:W-:Y:S02]  /*dfaa0*/  STL.64 [R1+0x558], R22 ;  /* 0x0005581601007387 */ /* 0x0003e40000100a00 */
[----:B0-----:R-:W-:Y:S01]  /*dfab0*/  IMAD.MOV.U32 R21, RZ, RZ, R6 ;  /* 0x000000ffff157224 */ /* 0x001fe200078e0006 */
[----:B-1----:R-:W4:Y:S01]  /*dfac0*/  LDL.LU.64 R22, [R1+0x4260] ;  /* 0x0042600001167983 */ /* 0x002f220000300a00 */
[----:B------:R-:W2:Y:S02]  /*dfad0*/  LDL.LU.64 R6, [R1+0x4258] ;  /* 0x0042580001067983 */ /* 0x000ea40000300a00 */
[----:B---3--:R-:W-:Y:S02]  /*dfae0*/  STL.64 [R1+0x4210], R18 ;  /* 0x0042101201007387 */ /* 0x008fe40000100a00 */
[----:B------:R0:W-:Y:S02]  /*dfaf0*/  STL.64 [R1+0x4208], R16 ;  /* 0x0042081001007387 */ /* 0x0001e40000100a00 */
[----:B0-----:R-:W3:Y:S01]  /*dfb00*/  LDL.LU R16, [R1+0x490] ;  /* 0x0004900001107983 */ /* 0x001ee20000300800 */
[----:B------:R-:W3:Y:S02]  /*dfb10*/  LDL.LU R17, [R1+0x494] ;  /* 0x0004940001117983 */ /* 0x000ee40000300800 */
[----:B------:R-:W3:Y:S02]  /*dfb20*/  LDL.LU R18, [R1+0x498] ;  /* 0x0004980001127983 */ /* 0x000ee40000300800 */
[----:B------:R-:W3:Y:S01]  /*dfb30*/  LDL.LU R19, [R1+0x49c] ;  /* 0x00049c0001137983 */ /* 0x000ee20000300800 */
[----:B--2---:R-:W-:Y:S01]  /*dfb40*/  HMMA.16816.F32 R8, R8, R6, R24 ;  /* 0x000000060808723c */ /* 0x004fe20000001818 */
[----:B------:R-:W2:Y:S01]  /*dfb50*/  LDL.LU.64 R26, [R1+0x4250] ;  /* 0x00425000011a7983 */ /* 0x000ea20000300a00 */
[----:B------:R-:W3:Y:S02]  /*dfb60*/  LDL.LU R24, [R1+0x4248] ;  /* 0x0042480001187983 */ /* 0x000ee40000300800 */
[----:B------:R-:W-:-:S03]  /*dfb70*/  IMAD.MOV.U32 R20, RZ, RZ, R7 ;  /* 0x000000ffff147224 */ /* 0x000fc600078e0007 */
[----:B------:R-:W-:Y:S11]  /*dfb80*/  IMAD.MOV.U32 R25, RZ, RZ, R6 ;  /* 0x000000ffff197224 */ /* 0x000ff600078e0006 */
[----:B------:R-:W-:Y:S05]  /*dfb90*/  @!UPT UIADD3 URZ, URZ, URZ, URZ ;  /* 0x0000003f3f3ff290 */ /* 0x000fea000fffe03f */
[----:B------:R-:W-:Y:S01]  /*dfba0*/  STL.64 [R1+0x540], R8 ;  /* 0x0005400801007387 */ /* 0x000fe20000100a00 */
[----:B------:R0:W-:Y:S03]  /*dfbb0*/  STL.64 [R1+0x548], R10 ;  /* 0x0005480a01007387 */ /* 0x0001e60000100a00 */
[----:B0-----:R-:W4:Y:S01]  /*dfbc0*/  LDL.LU.64 R10, [R1+0x4240] ;  /* 0x00424000010a7983 */ /* 0x001f220000300a00 */
[----:B------:R-:W4:Y:S02]  /*dfbd0*/  LDL.LU.64 R8, [R1+0x4238] ;  /* 0x0042380001087983 */ /* 0x000f240000300a00 */
[----:B------:R-:W4:Y:S01]  /*dfbe0*/  LDL.LU.64 R6, [R1+0x4230] ;  /* 0x0042300001067983 */ /* 0x000f220000300a00 */
[----:B--2---:R-:W-:Y:S01]  /*dfbf0*/  STL.64 [R1+0x4200], R26 ;  /* 0x0042001a01007387 */ /* 0x004fe20000100a00 */
[----:B---3--:R0:W-:Y:S03]  /*dfc00*/  STL.64 [R1+0x41f8], R24 ;  /* 0x0041f81801007387 */ /* 0x0081e60000100a00 */
[----:B0-----:R-:W4:Y:S01]  /*dfc10*/  LDL.LU.64 R24, [R1+0x5a0] ;  /* 0x0005a00001187983 */ /* 0x001f220000300a00 */
        /* <DEDUP_REMOVED lines=29> */
[----:B0-----:R-:W3:Y:S01]  /*dfdf0*/  LDL.LU.64 R18, [R1+0x4210] ;  /* 0x0042100001127983 */ /* 0x001ee20000300a00 */
[----:B------:R-:W2:Y:S02]  /*dfe00*/  LDL.LU.64 R16, [R1+0x4208] ;  /* 0x0042080001107983 */ /* 0x000ea40000300a00 */
[----:B------:R-:W-:Y:S02]  /*dfe10*/  STL.64 [R1+0x40b8], R14 ;  /* 0x0040b80e01007387 */ /* 0x000fe40000100a00 */
[----:B------:R-:W-:Y:S02]  /*dfe20*/  IMAD.MOV.U32 R2, RZ, RZ, R26 ;  /* 0x000000ffff027224 */ /* 0x000fe400078e001a */
[----:B------:R-:W-:Y:S01]  /*dfe30*/  IMAD.MOV.U32 R0, RZ, RZ, R27 ;  /* 0x000000ffff007224 */ /* 0x000fe200078e001b */
[C---:B---3--:R-:W-:Y:S01]  /*dfe40*/  HMMA.16816.F32 R8, R24.reuse, R18, R8 ;  /* 0x000000121808723c */ /* 0x048fe20000001808 */
[----:B------:R-:W-:Y:S11]  /*dfe50*/  STL.64 [R1+0x40b0], R18 ;  /* 0x0040b01201007387 */ /* 0x000ff60000100a00 */
[----:B------:R-:W-:Y:S11]  /*dfe60*/  @!UPT UIADD3 URZ, URZ, URZ, URZ ;  /* 0x0000003f3f3ff290 */ /* 0x000ff6000fffe03f */
[----:B------:R-:W-:Y:S01]  /*dfe70*/  STL.64 [R1+0x460], R8 ;  /* 0x0004600801007387 */ /* 0x000fe20000100a00 */
[----:B------:R0:W-:Y:S02]  /*dfe80*/  STL.64 [R1+0x468], R10 ;  /* 0x0004680a01007387 */ /* 0x0001e40000100a00 */
[----:B0-----:R-:W-:Y:S07]  /*dfe90*/  HMMA.16816.F32 R8, R24, R22, R4 ;  /* 0x000000161808723c */ /* 0x001fee0000001804 */
[----:B------:R-:W-:-:S02]  /*dfea0*/  IMAD.MOV.U32 R4, RZ, RZ, R24 ;  /* 0x000000ffff047224 */ /* 0x000fc400078e0018 */
[----:B------:R-:W-:Y:S11]  /*dfeb0*/  IMAD.MOV.U32 R5, RZ, RZ, R25 ;  /* 0x000000ffff057224 */ /* 0x000ff600078e0019 */
[----:B------:R-:W-:Y:S03]  /*dfec0*/  @!UPT UIADD3 URZ, URZ, URZ, URZ ;  /* 0x0000003f3f3ff290 */ /* 0x000fe6000fffe03f */
[----:B------:R0:W-:Y:S01]  /*dfed0*/  STL.64 [R1+0x310], R8 ;  /* 0x0003100801007387 */ /* 0x0001e20000100a00 */
[----:B------:R1:W-:Y:S02]  /*dfee0*/  STL.64 [R1+0x318], R10 ;  /* 0x0003180a01007387 */ /* 0x0003e40000100a00 */
[----:B------:R-:W3:Y:S02]  /*dfef0*/  LDL.LU.64 R26, [R1+0x4200] ;  /* 0x00420000011a7983 */ /* 0x000ee40000300a00 */
[----:B------:R-:W2:Y:S01]  /*dff00*/  LDL.LU.64 R24, [R1+0x41f8] ;  /* 0x0041f80001187983 */ /* 0x000ea20000300a00 */
[----:B0-----:R-:W3:Y:S01]  /*dff10*/  LDL.LU R8, [R1+0x370] ;  /* 0x0003700001087983 */ /* 0x001ee20000300800 */
[----:B------:R-:W3:Y:S02]  /*dff20*/  LDL.LU R9, [R1+0x374] ;  /* 0x0003740001097983 */ /* 0x000ee40000300800 */
[----:B-1----:R-:W3:Y:S02]  /*dff30*/  LDL.LU R10, [R1+0x378] ;  /* 0x00037800010a7983 */ /* 0x002ee40000300800 */
[----:B------:R-:W3:Y:S02]  /*dff40*/  LDL.LU R11, [R1+0x37c] ;  /* 0x00037c00010b7983 */ /* 0x000ee40000300800 */
[----:B------:R-:W-:-:S02]  /*dff50*/  IMAD.MOV.U32 R7, RZ, RZ, R20 ;  /* 0x000000ffff077224 */ /* 0x000fc400078e0014 */
[----:B--2---:R-:W-:Y:S01]  /*dff60*/  IMAD.MOV.U32 R6, RZ, RZ, R25 ;  /* 0x000000ffff067224 */ /* 0x004fe200078e0019 */
[----:B---3--:R-:W-:Y:S01]  /*dff70*/  STL.64 [R1+0x40d8], R10 ;  /* 0x0040d80a01007387 */ /* 0x008fe20000100a00 */
[----:B------:R0:W-:Y:S02]  /*dff80*/  STL.64 [R1+0x40d0], R8 ;  /* 0x0040d00801007387 */ /* 0x0001e40000100a00 */
[----:B------:R-:W2:Y:S02]  /*dff90*/  LDL.LU R25, [R1+0x41f4] ;  /* 0x0041f40001197983 */ /* 0x000ea40000300800 */
[----:B------:R-:W3:Y:S01]  /*dffa0*/  LDL.LU R20, [R1+0x41f0] ;  /* 0x0041f00001147983 */ /* 0x000ee20000300800 */
        /* <DEDUP_REMOVED lines=19> */
[----:B------:R-:W-:Y:S02]  /*e00e0*/  STL.64 [R1+0x4100], R8 ;  /* 0x0041000801007387 */ /* 0x000fe40000100a00 */
[----:B------:R-:W2:Y:S02]  /*e00f0*/  LDL.LU R17, [R1+0x41e4] ;  /* 0x0041e40001117983 */ /* 0x000ea40000300800 */
[----:B------:R-:W4:Y:S01]  /*e0100*/  LDL.LU R12, [R1+0x41e0] ;  /* 0x0041e000010c7983 */ /* 0x000f220000300800 */
        /* <DEDUP_REMOVED lines=89> */
[----:B------:R-:W3:Y:S03]  /*e06a0*/  LDL.LU.64 R20, [R1+0x450] ;  /* 0x0004500001147983 */ /* 0x000ee60000300a00 */
        /* <DEDUP_REMOVED lines=96> */
[C---:B---3--:R-:W-:Y:S11]  /*e0cb0*/  HMMA.16816.F32 R12, R20.reuse, R10, R12 ;  /* 0x0000000a140c723c */ /* 0x048ff6000000180c */
[----:B------:R-:W-:Y:S11]  /*e0cc0*/  @!UPT UIADD3 URZ, URZ, URZ, URZ ;  /* 0x0000003f3f3ff290 */ /* 0x000ff6000fffe03f */
[----:B------:R-:W-:Y:S01]  /*e0cd0*/  @!UPT UIADD3 URZ, URZ, URZ, URZ ;  /* 0x0000003f3f3ff290 */ /* 0x000fe2000fffe03f */
[----:B------:R-:W-:Y:S01]  /*e0ce0*/  STL.64 [R1+0x870], R12 ;  /* 0x0008700c01007387 */ /* 0x000fe20000100a00 */
[----:B------:R0:W-:Y:S03]  /*e0cf0*/  STL.64 [R1+0x878], R14 ;  /* 0x0008780e01007387 */ /* 0x0001e60000100a00 */
[----:B0-----:R-:W4:Y:S01]  /*e0d00*/  LDL.LU.64 R14, [R1+0x40b8] ;  /* 0x0040b800010e7983 */ /* 0x001f220000300a00 */
[----:B------:R0:W-:Y:S02]  /*e0d10*/  STL.64 [R1+0x3ff0], R10 ;  /* 0x003ff00a01007387 */ /* 0x0001e40000100a00 */
[----:B------:R-:W3:Y:S01]  /*e0d20*/  LDL.64 R8, [R1+0x300] ;  /* 0x0003000001087983 */ /* 0x000ee20000100a00 */
[----:B0-----:R-:W3:Y:S01]  /*e0d30*/  LDL.64 R10, [R1+0x308] ;  /* 0x00030800010a7983 */ /* 0x001ee20000100a00 */
[----:B----4-:R-:W-:Y:S11]  /*e0d40*/  HMMA.16816.F32 R16, R20, R14, R16 ;  /* 0x0000000e1410723c */ /* 0x010ff60000001810 */
        /* <DEDUP_REMOVED lines=9> */
[----:B------:R-:W-:Y:S01]  /*e0de0*/  IMAD.MOV.U32 R0, RZ, RZ, R23 ;  /* 0x000000ffff007224 */ /* 0x000fe200078e0017 */
[----:B0-----:R-:W3:Y:S01]  /*e0df0*/  LDL.LU R14, [R1+0x2e8] ;  /* 0x0002e800010e7983 */ /* 0x001ee20000300800 */
[----:B------:R-:W3:Y:S01]  /*e0e00*/  LDL.LU R15, [R1+0x2ec] ;  /* 0x0002ec00010f7983 */ /* 0x000ee20000300800 */
        /* <DEDUP_REMOVED lines=8> */
[----:B------:R-:W-:Y:S02]  /*e0e90*/  IMAD.MOV.U32 R5, RZ, RZ, R20 ;  /* 0x000000ffff057224 */ /* 0x000fe400078e0014 */
[----:B------:R-:W-:Y:S01]  /*e0ea0*/  IMAD.MOV.U32 R4, RZ, RZ, R21 ;  /* 0x000000ffff047224 */ /* 0x000fe200078e0015 */
[----:B------:R0:W-:Y:S01]  /*e0eb0*/  STL.64 [R1+0x3fa0], R18 ;  /* 0x003fa01201007387 */ /* 0x0001e20000100a00 */
        /* <DEDUP_REMOVED lines=14> */
[----:B------:R-:W2:Y:S01]  /*e0fa0*/  LDL.LU R23, [R1+0x2fc] ;  /* 0x0002fc0001177983 */ /* 0x000ea20000300800 */
[----:B---3--:R-:W-:Y:S01]  /*e0fb0*/  HMMA.16816.F32 R12, R8, R6, R12 ;  /* 0x00000006080c723c */ /* 0x008fe2000000180c */
[----:B------:R-:W-:-:S02]  /*e0fc0*/  IMAD.MOV.U32 R2, RZ, RZ, R10 ;  /* 0x000000ffff027224 */ /* 0x000fc400078e000a */
[----:B------:R-:W-:-:S05]  /*e0fd0*/  IMAD.MOV.U32 R0, RZ, RZ, R11 ;  /* 0x000000ffff007224 */ /* 0x000fca00078e000b */
[----:B--2---:R-:W-:Y:S01]  /*e0fe0*/  HMMA.16816.F32 R16, R16, R26, R20 ;  /* 0x0000001a1010723c */ /* 0x004fe20000001814 */
[----:B------:R-:W-:Y:S11]  /*e0ff0*/  STL.64 [R1+0x3f90], R26 ;  /* 0x003f901a01007387 */ /* 0x000ff60000100a00 */
[----:B------:R-:W-:Y:S11]  /*e1000*/  @!UPT UIADD3 URZ, URZ, URZ, URZ ;  /* 0x0000003f3f3ff290 */ /* 0x000ff6000fffe03f */
[----:B------:R0:W-:Y:S01]  /*e1010*/  STL.64 [R1+0x7d0], R16 ;  /* 0x0007d01001007387 */ /* 0x0001e20000100a00 */
[----:B------:R-:W-:Y:S02]  /*e1020*/  STL.64 [R1+0x7d8], R18 ;  /* 0x0007d81201007387 */ /* 0x000fe40000100a00 */
[----:B------:R1:W-:Y:S02]  /*e1030*/  STL.64 [R1+0xc50], R12 ;  /* 0x000c500c01007387 */ /* 0x0003e40000100a00 */
[----:B------:R2:W-:Y:S02]  /*e1040*/  STL.64 [R1+0xc58], R14 ;  /* 0x000c580e01007387 */ /* 0x0005e40000100a00 */
[----:B0-----:R-:W-:Y:S02]  /*e1050*/  IMAD.MOV.U32 R17, RZ, RZ, R6 ;  /* 0x000000ffff117224 */ /* 0x001fe400078e0006 */
[----:B------:R-:W-:-:S05]  /*e1060*/  IMAD.MOV.U32 R16, RZ, RZ, R7 ;  /* 0x000000ffff107224 */ /* 0x000fca00078e0007 */
[----:B------:R-:W-:Y:S01]  /*e1070*/  STL.64 [R1+0x4078], R16 ;  /* 0x0040781001007387 */ /* 0x000fe20000100a00 */
[----:B-1----:R-:W3:Y:S02]  /*e1080*/  LDL.LU R12, [R1+0x220] ;  /* 0x00022000010c7983 */ /* 0x002ee40000300800 */
[----:B------:R-:W3:Y:S02]  /*e1090*/  LDL.LU R13, [R1+0x224] ;  /* 0x00022400010d7983 */ /* 0x000ee40000300800 */
[----:B--2---:R-:W2:Y:S01]  /*e10a0*/  LDL.LU R14, [R1+0x228] ;  /* 0x00022800010e7983 */ /* 0x004ea20000300800 */
[----:B------:R-:W2:Y:S01]  /*e10b0*/  LDL.LU R15, [R1+0x22c] ;  /* 0x00022c00010f7983 */ /* 0x000ea20000300800 */
[----:B------:R-:W4:Y:S02]  /*e10c0*/  LDL.LU R4, [R1+0x230] ;  /* 0x0002300001047983 */ /* 0x000f240000300800 */
[----:B------:R-:W4:Y:S02]  /*e10d0*/  LDL.LU R5, [R1+0x234] ;  /* 0x0002340001057983 */ /* 0x000f240000300800 */
[----:B------:R-:W2:Y:S02]  /*e10e0*/  LDL.LU R6, [R1+0x238] ;  /* 0x0002380001067983 */ /* 0x000ea40000300800 */
[----:B------:R-:W-:Y:S01]  /*e10f0*/  IMAD.MOV.U32 R19, RZ, RZ, R8 ;  /* 0x000000ffff137224 */ /* 0x000fe200078e0008 */
[----:B------:R-:W2:Y:S01]  /*e1100*/  LDL.LU R7, [R1+0x23c] ;  /* 0x00023c0001077983 */ /* 0x000ea20000300800 */
[----:B------:R-:W-:-:S02]  /*e1110*/  IMAD.MOV.U32 R18, RZ, RZ, R9 ;  /* 0x000000ffff127224 */ /* 0x000fc400078e0009 */
        /* <DEDUP_REMOVED lines=10> */
[----:B0-----:R-:W2:Y:S04]  /*e11c0*/  LDL.LU.64 R26, [R1+0x68] ;  /* 0x00006800011a7983 */ /* 0x001ea80000300a00 */
[----:B--2---:R-:W-:Y:S01]  /*e11d0*/  STL.64 [R1+0x4060], R26 ;  /* 0x0040601a01007387 */ /* 0x004fe20000100a00 */
[----:B------:R0:W-:Y:S02]  /*e11e0*/  STL.64 [R1+0x4000], R10 ;  /* 0x0040000a01007387 */ /* 0x0001e40000100a00 */
[----:B------:R-:W-:Y:S01]  /*e11f0*/  STL.64 [R1+0x3ff8], R8 ;  /* 0x003ff80801007387 */ /* 0x000fe20000100a00 */
[----:B0-----:R-:W2:Y:S04]  /*e1200*/  LDL.LU.64 R10, [R1+0x28] ;  /* 0x00002800010a7983 */ /* 0x001ea80000300a00 */
[----:B--2---:R0:W-:Y:S04]  /*e1210*/  STL.64 [R1+0x4010], R10 ;  /* 0x0040100a01007387 */ /* 0x0041e80000100a00 */
[----:B0-----:R-:W2:Y:S04]  /*e1220*/  LDL.LU.64 R10, [R1+0x38] ;  /* 0x00003800010a7983 */ /* 0x001ea80000300a00 */
[----:B--2---:R0:W-:Y:S04]  /*e1230*/  STL.64 [R1+0x4028], R10 ;  /* 0x0040280a01007387 */ /* 0x0041e80000100a00 */
[----:B0-----:R-:W2:Y:S04]  /*e1240*/  LDL.LU.64 R10, [R1+0x48] ;  /* 0x00004800010a7983 */ /* 0x001ea80000300a00 */
[----:B--2---:R0:W-:Y:S04]  /*e1250*/  STL.64 [R1+0x4040], R10 ;  /* 0x0040400a01007387 */ /* 0x0041e80000100a00 */
[----:B0-----:R-:W2:Y:S04]  /*e1260*/  LDL.LU.64 R10, [R1+0x58] ;  /* 0x00005800010a7983 */ /* 0x001ea80000300a00 */
[----:B--2---:R0:W-:Y:S01]  /*e1270*/  STL.64 [R1+0x4058], R10 ;  /* 0x0040580a01007387 */ /* 0x0041e20000100a00 */
[----:B------:R-:W2:Y:S02]  /*e1280*/  LDL.LU R8, [R1+0x2a0] ;  /* 0x0002a00001087983 */ /* 0x000ea40000300800 */
[----:B------:R-:W2:Y:S01]  /*e1290*/  LDL.LU R9, [R1+0x2a4] ;  /* 0x0002a40001097983 */ /* 0x000ea20000300800 */
[----:B0-----:R-:W2:Y:S01]  /*e12a0*/  LDL.LU R10, [R1+0x2a8] ;  /* 0x0002a800010a7983 */ /* 0x001ea20000300800 */
[----:B------:R-:W2:Y:S03]  /*e12b0*/  LDL.LU R11, [R1+0x2ac] ;  /* 0x0002ac00010b7983 */ /* 0x000ea60000300800 */
[----:B--2---:R0:W-:Y:S01]  /*e12c0*/  STL.64 [R1+0x4070], R10 ;  /* 0x0040700a01007387 */ /* 0x0041e20000100a00 */
[----:B------:R-:W-:Y:S03]  /*e12d0*/  STL.64 [R1+0x4068], R8 ;  /* 0x0040680801007387 */ /* 0x000fe60000100a00 */
[----:B0-----:R-:W2:Y:S01]  /*e12e0*/  LDL.LU.64 R10, [R1+0x88] ;  /* 0x00008800010a7983 */ /* 0x001ea20000300a00 */
        /* <DEDUP_REMOVED lines=10> */
[----:B------:R-:W2:Y:S01]  /*e1390*/  LDL.LU.64 R26, [R1+0x78] ;  /* 0x00007800011a7983 */ /* 0x000ea20000300a00 */
[----:B------:R0:W-:Y:S02]  /*e13a0*/  STL.64 [R1+0x3fe8], R6 ;  /* 0x003fe80601007387 */ /* 0x0001e40000100a00 */
[----:B----4-:R1:W-:Y:S01]  /*e13b0*/  STL.64 [R1+0x3fe0], R4 ;  /* 0x003fe00401007387 */ /* 0x0103e20000100a00 */
[----:B0-----:R-:W4:Y:S04]  /*e13c0*/  LDL.LU.64 R6, [R1+0x18] ;  /* 0x0000180001067983 */ /* 0x001f280000300a00 */
[----:B----4-:R0:W-:Y:S01]  /*e13d0*/  STL.64 [R1+0x4008], R6 ;  /* 0x0040080601007387 */ /* 0x0101e20000100a00 */
[----:B-1----:R-:W4:Y:S02]  /*e13e0*/  LDL.LU R4, [R1+0x250] ;  /* 0x0002500001047983 */ /* 0x002f240000300800 */
[----:B------:R-:W4:Y:S01]  /*e13f0*/  LDL.LU R5, [R1+0x254] ;  /* 0x0002540001057983 */ /* 0x000f220000300800 */
[----:B0-----:R-:W2:Y:S01]  /*e1400*/  LDL.LU R6, [R1+0x258] ;  /* 0x0002580001067983 */ /* 0x001ea20000300800 */
[----:B------:R-:W2:Y:S02]  /*e1410*/  LDL.LU R7, [R1+0x25c] ;  /* 0x00025c0001077983 */ /* 0x000ea40000300800 */
[----:B------:R-:W-:-:S02]  /*e1420*/  IMAD.MOV.U32 R16, RZ, RZ, R19 ;  /* 0x000000ffff107224 */ /* 0x000fc400078e0013 */
[----:B------:R-:W-:Y:S02]  /*e1430*/  IMAD.MOV.U32 R17, RZ, RZ, R18 ;  /* 0x000000ffff117224 */ /* 0x000fe400078e0012 */
[----:B------:R-:W-:Y:S02]  /*e1440*/  IMAD.MOV.U32 R18, RZ, RZ, R2 ;  /* 0x000000ffff127224 */ /* 0x000fe400078e0002 */
[----:B------:R-:W-:Y:S01]  /*e1450*/  IMAD.MOV.U32 R19, RZ, RZ, R0 ;  /* 0x000000ffff137224 */ /* 0x000fe200078e0000 */
[----:B--2---:R-:W-:Y:S01]  /*e1460*/  STL.64 [R1+0x4020], R6 ;  /* 0x0040200601007387 */ /* 0x004fe20000100a00 */
[----:B----4-:R0:W-:Y:S03]  /*e1470*/  STL.64 [R1+0x4018], R4 ;  /* 0x0040180401007387 */ /* 0x0101e60000100a00 */
        /* <DEDUP_REMOVED lines=9> */
[----:B------:R-:W2:Y:S02]  /*e1510*/  LDL.LU R6, [R1+0x288] ;  /* 0x0002880001067983 */ /* 0x000ea40000300800 */
[----:B------:R-:W2:Y:S01]  /*e1520*/  LDL.LU R7, [R1+0x28c] ;  /* 0x00028c0001077983 */ /* 0x000ea20000300800 */
[----:B------:R0:W-:Y:S01]  /*e1530*/  STL.64 [R1+0x3fd0], R14 ;  /* 0x003fd00e01007387 */ /* 0x0001e20000100a00 */
[----:B---3--:R-:W-:Y:S03]  /*e1540*/  STL.64 [R1+0x3fc8], R12 ;  /* 0x003fc80c01007387 */ /* 0x008fe60000100a00 */
[----:B0-----:R-:W3:Y:S01]  /*e1550*/  LDL.LU.64 R14, [R1+0x8] ;  /* 0x00000800010e7983 */ /* 0x001ee20000300a00 */
[----:B------:R-:W4:Y:S02]  /*e1560*/  LDL.LU.64 R22, [R1+0x4088] ;  /* 0x0040880001167983 */ /* 0x000f240000300a00 */
[----:B------:R-:W4:Y:S05]  /*e1570*/  LDL.LU.64 R20, [R1+0x4080] ;  /* 0x0040800001147983 */ /* 0x000f2a0000300a00 */
[----:B------:R0:W-:Y:S01]  /*e1580*/  STL.64 [R1+0xc30], R16 ;  /* 0x000c301001007387 */ /* 0x0001e20000100a00 */
[----:B------:R1:W-:Y:S04]  /*e1590*/  STL.64 [R1+0xc38], R18 ;  /* 0x000c381201007387 */ /* 0x0003e80000100a00 */
[----:B0-----:R-:W2:Y:S01]  /*e15a0*/  LDL.LU.64 R16, [R1+0x4078] ;  /* 0x0040780001107983 */ /* 0x001ea20000300a00 */
[----:B-1----:R-:W-:-:S02]  /*e15b0*/  IMAD.MOV.U32 R19, RZ, RZ, R10 ;  /* 0x000000ffff137224 */ /* 0x002fc400078e000a */
[----:B------:R-:W-:Y:S02]  /*e15c0*/  IMAD.MOV.U32 R18, RZ, RZ, R11 ;  /* 0x000000ffff127224 */ /* 0x000fe400078e000b */
[----:B------:R-:W3:Y:S01]  /*e15d0*/  LDL.LU.64 R10, [R1+0x4070] ;  /* 0x00407000010a7983 */ /* 0x000ee20000300a00 */
[----:B------:R-:W3:Y:S02]  /*e15e0*/  LDL.LU.64 R8, [R1+0x4068] ;  /* 0x0040680001087983 */ /* 0x000ee40000300a00 */
[----:B------:R-:W-:Y:S01]  /*e15f0*/  STL.64 [R1+0x3fb8], R18 ;  /* 0x003fb81201007387 */ /* 0x000fe20000100a00 */
[----:B--2---:R0:W-:Y:S04]  /*e1600*/  STL.64 [R1+0x3fb0], R16 ;  /* 0x003fb01001007387 */ /* 0x0041e80000100a00 */
[----:B0-----:R-:W4:Y:S01]  /*e1610*/  LDL.LU.64 R16, [R1+0x300] ;  /* 0x0003000001107983 */ /* 0x001f220000300a00 */
[----:B------:R-:W4:Y:S02]  /*e1620*/  LDL.LU.64 R18, [R1+0x308] ;  /* 0x0003080001127983 */ /* 0x000f240000300a00 */
[C---:B----4-:R-:W-:Y:S11]  /*e1630*/  HMMA.16816.F32 R20, R16.reuse, R26, R20 ;  /* 0x0000001a1014723c */ /* 0x050ff60000001814 */
[----:B------:R-:W-:Y:S11]  /*e1640*/  @!UPT UIADD3 URZ, URZ, URZ, URZ ;  /* 0x0000003f3f3ff290 */ /* 0x000ff6000fffe03f */
[----:B------:R-:W-:Y:S01]  /*e1650*/  @!UPT UIADD3 URZ, URZ, URZ, URZ ;  /* 0x0000003f3f3ff290 */ /* 0x000fe2000fffe03f */
[----:B------:R0:W-:Y:S01]  /*e1660*/  STL.64 [R1+0xc00], R20 ;  /* 0x000c001401007387 */ /* 0x0001e20000100a00 */
[----:B------:R1:W-:Y:S02]  /*e1670*/  STL.64 [R1+0xc08], R22 ;  /* 0x000c081601007387 */ /* 0x0003e40000100a00 */
[----:B0-----:R-:W-:Y:S02]  /*e1680*/  IMAD.MOV.U32 R21, RZ, RZ, R26 ;  /* 0x000000ffff157224 */ /* 0x001fe400078e001a */
[----:B------:R-:W-:Y:S02]  /*e1690*/  IMAD.MOV.U32 R20, RZ, RZ, R27 ;  /* 0x000000ffff147224 */ /* 0x000fe400078e001b */
[----:B------:R-:W3:Y:S02]  /*e16a0*/  LDL.LU.64 R26, [R1+0x4060] ;  /* 0x00406000011a7983 */ /* 0x000ee40000300a00 */
[----:B---3--:R-:W-:Y:S01]  /*e16b0*/  HMMA.16816.F32 R8, R16, R26, R8 ;  /* 0x0000001a1008723c */ /* 0x008fe20000001808 */
        /* <DEDUP_REMOVED lines=79> */
[----:B--2---:R-:W-:Y:S11]  /*e1bb0*/  HMMA.16816.F32 R4, R16, R10, R4 ;  /* 0x0000000a1004723c */ /* 0x004ff60000001804 */
[----:B------:R-:W-:Y:S11]  /*e1bc0*/  @!UPT UIADD3 URZ, URZ, URZ, URZ ;  /* 0x0000003f3f3ff290 */ /* 0x000ff6000fffe03f */
[----:B------:R-:W-:Y:S01]  /*e1bd0*/  @!UPT UIADD3 URZ, URZ, URZ, URZ ;  /* 0x0000003f3f3ff290 */ /* 0x000fe2000fffe03f */
[----:B------:R-:W-:Y:S01]  /*e1be0*/  STL.64 [R1+0xa90], R4 ;  /* 0x000a900401007387 */ /* 0x000fe20000100a00 */
[----:B------:R0:W-:Y:S02]  /*e1bf0*/  STL.64 [R1+0xa98], R6 ;  /* 0x000a980601007387 */ /* 0x0001e40000100a00 */
[----:B------:R-:W2:Y:S02]  /*e1c00*/  LDL.LU.64 R18, [R1+0x3fb8] ;  /* 0x003fb80001127983 */ /* 0x000ea40000300a00 */
[----:B0-----:R-:W-:Y:S02]  /*e1c10*/  IMAD.MOV.U32 R6, RZ, RZ, R9 ;  /* 0x000000ffff067224 */ /* 0x001fe400078e0009 */
[----:B------:R-:W-:Y:S02]  /*e1c20*/  IMAD.MOV.U32 R7, RZ, RZ, R8 ;  /* 0x000000ffff077224 */ /* 0x000fe400078e0008 */
[----:B------:R-:W-:Y:S02]  /*e1c30*/  IMAD.MOV.U32 R4, RZ, RZ, R16 ;  /* 0x000000ffff047224 */ /* 0x000fe400078e0010 */
[----:B------:R-:W-:-:S02]  /*e1c40*/  IMAD.MOV.U32 R5, RZ, RZ, R17 ;  /* 0x000000ffff057224 */ /* 0x000fc400078e0011 */
[----:B------:R-:W4:Y:S01]  /*e1c50*/  LDL.LU.64 R16, [R1+0x3fb0] ;  /* 0x003fb00001107983 */ /* 0x000f220000300a00 */
[----:B------:R-:W-:Y:S02]  /*e1c60*/  STL.64 [R1+0x3eb8], R6 ;  /* 0x003eb80601007387 */ /* 0x000fe40000100a00 */
[----:B------:R0:W-:Y:S02]  /*e1c70*/  STL.64 [R1+0x3e80], R10 ;  /* 0x003e800a01007387 */ /* 0x0001e40000100a00 */
[----:B------:R-:W2:Y:S01]  /*e1c80*/  LDL.LU R8, [R1+0xf0] ;  /* 0x0000f00001087983 */ /* 0x000ea20000300800 */
[----:B------:R-:W2:Y:S04]  /*e1c90*/  LDL.LU R9, [R1+0xf4] ;  /* 0x0000f40001097983 */ /* 0x000ea80000300800 */
        /* <DEDUP_REMOVED lines=69> */
[----:B------:R-:W4:Y:S01]  /*e20f0*/  LDL.LU R11, [R1+0x16c] ;  /* 0x00016c00010b7983 */ /* 0x000f220000300800 */
        /* <DEDUP_REMOVED lines=24> */
[----:B------:R-:W-:-:S02]  /*e2280*/  IMAD.MOV.U32 R6, RZ, RZ, R13 ;  /* 0x000000ffff067224 */ /* 0x000fc400078e000d */
[----:B------:R-:W-:-:S07]  /*e2290*/  IMAD.MOV.U32 R7, RZ, RZ, R12 ;  /* 0x000000ffff077224 */ /* 0x000fce00078e000c */
        /* <DEDUP_REMOVED lines=41> */
[----:B------:R-:W2:Y:S02]  /*e2530*/  LDL R24, [R1+0x1a0] ;  /* 0x0001a00001187983 */ /* 0x000ea40000100800 */
[----:B------:R-:W2:Y:S01]  /*e2540*/  LDL R25, [R1+0x1a4] ;  /* 0x0001a40001197983 */ /* 0x000ea20000100800 */
[----:B0-----:R-:W2:Y:S04]  /*e2550*/  LDL R26, [R1+0x1a8] ;  /* 0x0001a800011a7983 */ /* 0x001ea80000100800 */
[----:B------:R-:W2:Y:S02]  /*e2560*/  LDL R27, [R1+0x1ac] ;  /* 0x0001ac00011b7983 */ /* 0x000ea40000100800 */
        /* <DEDUP_REMOVED lines=71> */
[----:B------:R-:W4:Y:S01]  /*e29e0*/  LDL.LU.64 R10, [R1+0x3e80] ;  /* 0x003e8000010a7983 */ /* 0x000f220000300a00 */
[----:B------:R-:W4:Y:S11]  /*e29f0*/  LDL.LU.64 R4, [R1+0x1a0] ;  /* 0x0001a00001047983 */ /* 0x000f360000300a00 */
[----:B------:R-:W-:Y:S09]  /*e2a00*/  @!UPT UIADD3 URZ, URZ, URZ, URZ ;  /* 0x0000003f3f3ff290 */ /* 0x000ff2000fffe03f */
[----:B------:R-:W-:Y:S01]  /*e2a10*/  STL.64 [R1+0xd00], R24 ;  /* 0x000d001801007387 */ /* 0x000fe20000100a00 */
[----:B------:R0:W-:Y:S02]  /*e2a20*/  STL.64 [R1+0xd08], R26 ;  /* 0x000d081a01007387 */ /* 0x0001e40000100a00 */
[----:B------:R-:W4:Y:S01]  /*e2a30*/  LDL.LU.64 R6, [R1+0x1a8] ;  /* 0x0001a80001067983 */ /* 0x000f220000300a00 */
[----:B0-----:R-:W2:Y:S01]  /*e2a40*/  LDL.LU.64 R26, [R1+0x1bd8] ;  /* 0x001bd800011a7983 */ /* 0x001ea20000300a00 */
[----:B----4-:R-:W-:Y:S03]  /*e2a50*/  HMMA.16816.F32 R8, R4, R10, R12 ;  /* 0x0000000a0408723c */ /* 0x010fe6000000180c */
[----:B------:R-:W3:Y:S11]  /*e2a60*/  LDL.LU.64 R14, [R1+0x3e78] ;  /* 0x003e7800010e7983 */ /* 0x000ef60000300a00 */
[----:B------:R-:W-:Y:S09]  /*e2a70*/  @!UPT UIADD3 URZ, URZ, URZ, URZ ;  /* 0x0000003f3f3ff290 */ /* 0x000ff2000fffe03f */
[----:B------:R-:W-:Y:S01]  /*e2a80*/  STL.64 [R1+0xce0], R8 ;  /* 0x000ce00801007387 */ /* 0x000fe20000100a00 */
[----:B------:R0:W-:Y:S03]  /*e2a90*/  STL.64 [R1+0xce8], R10 ;  /* 0x000ce80a01007387 */ /* 0x0001e60000100a00 */
[----:B0-----:R-:W4:Y:S01]  /*e2aa0*/  LDL.LU R11, [R1+0x23ec] ;  /* 0x0023ec00010b7983 */ /* 0x001f220000300800 */
[----:B------:R-:W2:Y:S02]  /*e2ab0*/  LDL.LU R9, [R1+0x23e4] ;  /* 0x0023e40001097983 */ /* 0x000ea40000300800 */
[----:B------:R-:W2:Y:S02]  /*e2ac0*/  LDL.LU R13, [R1+0x23dc] ;  /* 0x0023dc00010d7983 */ /* 0x000ea40000300800 */
[----:B------:R-:W2:Y:S01]  /*e2ad0*/  LDL.LU R17, [R1+0x23d4] ;  /* 0x0023d40001117983 */ /* 0x000ea20000300800 */
[----:B------:R-:W2:Y:S01]  /*e2ae0*/  LDL.LU R12, [R1+0x23cc] ;  /* 0x0023cc00010c7983 */ /* 0x000ea20000300800 */
[----:B------:R-:W2:Y:S02]  /*e2af0*/  LDL.LU R16, [R1+0x23c4] ;  /* 0x0023c40001107983 */ /* 0x000ea40000300800 */
[----:B------:R-:W-:Y:S01]  /*e2b00*/  STL.64 [R1+0x3e70], R18 ;  /* 0x003e701201007387 */ /* 0x000fe20000100a00 */
[----:B--2---:R0:W-:Y:S04]  /*e2b10*/  STL.64 [R1+0x3e68], R16 ;  /* 0x003e681001007387 */ /* 0x0041e80000100a00 */
[----:B0-----:R-:W3:Y:S01]  /*e2b20*/  LDL.LU R16, [R1+0xd0] ;  /* 0x0000d00001107983 */ /* 0x001ee20000300800 */
[----:B------:R-:W3:Y:S02]  /*e2b30*/  LDL.LU R17, [R1+0xd4] ;  /* 0x0000d40001117983 */ /* 0x000ee40000300800 */
[----:B------:R-:W3:Y:S02]  /*e2b40*/  LDL.LU R18, [R1+0xd8] ;  /* 0x0000d80001127983 */ /* 0x000ee40000300800 */
[----:B------:R-:W3:Y:S01]  /*e2b50*/  LDL.LU R19, [R1+0xdc] ;  /* 0x0000dc0001137983 */ /* 0x000ee20000300800 */
[----:B------:R-:W2:Y:S01]  /*e2b60*/  LDL.LU R21, [R1+0x23e8] ;  /* 0x0023e80001157983 */ /* 0x000ea20000300800 */
[----:B------:R-:W2:Y:S02]  /*e2b70*/  LDL.LU R29, [R1+0x23bc] ;  /* 0x0023bc00011d7983 */ /* 0x000ea40000300800 */
[----:B------:R-:W2:Y:S02]  /*e2b80*/  LDL.LU R25, [R1+0x23e0] ;  /* 0x0023e00001197983 */ /* 0x000ea40000300800 */
[----:B------:R-:W2:Y:S01]  /*e2b90*/  LDL.LU R20, [R1+0x23b4] ;  /* 0x0023b40001147983 */ /* 0x000ea20000300800 */
[----:B------:R-:W-:Y:S01]  /*e2ba0*/  STL.64 [R1+0x3e60], R22 ;  /* 0x003e601601007387 */ /* 0x000fe20000100a00 */
[----:B------:R-:W-:-:S04]  /*e2bb0*/  IMAD.MOV.U32 R24, RZ, RZ, c[0x0][0x188] ;  /* 0x00006200ff187624 */ /* 0x000fc800078e00ff */
[----:B------:R-:W-:Y:S01]  /*e2bc0*/  IMAD.SHL.U32 R8, R24, 0x80, RZ ;  /* 0x0000008018087824 */ /* 0x000fe200078e00ff */
[----:B--2---:R0:W-:Y:S04]  /*e2bd0*/  STL.64 [R1+0x3e58], R20 ;  /* 0x003e581401007387 */ /* 0x0041e80000100a00 */
[----:B0-----:R-:W2:Y:S01]  /*e2be0*/  LDL.LU R20, [R1+0xc0] ;  /* 0x0000c00001147983 */ /* 0x001ea20000300800 */
[----:B------:R-:W2:Y:S02]  /*e2bf0*/  LDL.LU R21, [R1+0xc4] ;  /* 0x0000c40001157983 */ /* 0x000ea40000300800 */
[----:B------:R-:W2:Y:S02]  /*e2c00*/  LDL.LU R22, [R1+0xc8] ;  /* 0x0000c80001167983 */ /* 0x000ea40000300800 */
[----:B------:R-:W2:Y:S01]  /*e2c10*/  LDL.LU R23, [R1+0xcc] ;  /* 0x0000cc0001177983 */ /* 0x000ea20000300800 */
[----:B------:R-:W2:Y:S01]  /*e2c20*/  LDL.LU R28, [R1+0x23d8] ;  /* 0x0023d800011c7983 */ /* 0x000ea20000300800 */
[----:B------:R-:W2:Y:S01]  /*e2c30*/  LDL.LU R24, [R1+0x23ac] ;  /* 0x0023ac0001187983 */ /* 0x000ea20000300800 */
[C---:B---3--:R-:W-:Y:S01]  /*e2c40*/  HMMA.16816.F32 R16, R4.reuse, R14, R16 ;  /* 0x0000000e0410723c */ /* 0x048fe20000001810 */
[----:B------:R0:W-:Y:S02]  /*e2c50*/  STL.64 [R1+0x3e48], R26 ;  /* 0x003e481a01007387 */ /* 0x0001e40000100a00 */
[----:B0-----:R-:W-:Y:S01]  /*e2c60*/  IMAD.MOV.U32 R27, RZ, RZ, R2 ;  /* 0x000000ffff1b7224 */ /* 0x001fe200078e0002 */
[----:B--2---:R0:W-:Y:S04]  /*e2c70*/  STL.64 [R1+0x3e40], R24 ;  /* 0x003e401801007387 */ /* 0x0041e80000100a00 */
[----:B0-----:R-:W2:Y:S01]  /*e2c80*/  LDL.LU R24, [R1+0xb0] ;  /* 0x0000b00001187983 */ /* 0x001ea20000300800 */
[----:B------:R-:W2:Y:S02]  /*e2c90*/  LDL.LU R25, [R1+0xb4] ;  /* 0x0000b40001197983 */ /* 0x000ea40000300800 */
[----:B------:R-:W2:Y:S02]  /*e2ca0*/  LDL.LU R26, [R1+0xb8] ;  /* 0x0000b800011a7983 */ /* 0x000ea40000300800 */
[----:B------:R-:W3:Y:S10]  /*e2cb0*/  LDL.LU R2, [R1+0x23d0] ;  /* 0x0023d00001027983 */ /* 0x000ef40000300800 */
[----:B------:R-:W-:Y:S01]  /*e2cc0*/  STL.64 [R1+0xcc0], R16 ;  /* 0x000cc01001007387 */ /* 0x000fe20000100a00 */
[----:B------:R0:W-:Y:S03]  /*e2cd0*/  STL.64 [R1+0xcc8], R18 ;  /* 0x000cc81201007387 */ /* 0x0001e60000100a00 */
[----:B0-----:R-:W2:Y:S01]  /*e2ce0*/  LDL.LU.64 R18, [R1+0x3e70] ;  /* 0x003e700001127983 */ /* 0x001ea20000300a00 */
[----:B------:R-:W3:Y:S02]  /*e2cf0*/  LDL.LU.64 R16, [R1+0x3e68] ;  /* 0x003e680001107983 */ /* 0x000ee40000300a00 */
        /* <DEDUP_REMOVED lines=8> */
[----:B---3--:R0:W-:Y:S02]  /*e2d80*/  STL.64 [R1+0x3e30], R16 ;  /* 0x003e301001007387 */ /* 0x0081e40000100a00 */
[----:B------:R-:W-:Y:S01]  /*e2d90*/  IMAD.MOV.U32 R18, RZ, RZ, R0 ;  /* 0x000000ffff127224 */ /* 0x000fe200078e0000 */
[----:B0-----:R-:W3:Y:S01]  /*e2da0*/  LDL.LU R16, [R1+0xa0] ;  /* 0x0000a00001107983 */ /* 0x001ee20000300800 */
[----:B------:R-:W3:Y:S02]  /*e2db0*/  LDL.LU R17, [R1+0xa4] ;  /* 0x0000a40001117983 */ /* 0x000ee40000300800 */
[----:B------:R-:W3:Y:S02]  /*e2dc0*/  LDL.LU R0, [R1+0x3e50] ;  /* 0x003e500001007983 */ /* 0x000ee40000300800 */
[----:B------:R-:W3:Y:S01]  /*e2dd0*/  LDL R14, [R1+0x33f8] ;  /* 0x0033f800010e7983 */ /* 0x000ee20000100800 */
[----:B--2---:R-:W-:Y:S11]  /*e2de0*/  HMMA.16816.F32 R24, R4, R22, R24 ;  /* 0x000000160418723c */ /* 0x004ff60000001818 */
[----:B------:R-:W-:Y:S11]  /*e2df0*/  @!UPT UIADD3 URZ, URZ, URZ, URZ ;  /* 0x0000003f3f3ff290 */ /* 0x000ff6000fffe03f */
[----:B------:R-:W-:Y:S01]  /*e2e00*/  @!UPT UIADD3 URZ, URZ, URZ, URZ ;  /* 0x0000003f3f3ff290 */ /* 0x000fe2000fffe03f */
[----:B------:R-:W-:Y:S01]  /*e2e10*/  STL.64 [R1+0xc90], R24 ;  /* 0x000c901801007387 */ /* 0x000fe20000100a00 */
[----:B------:R0:W-:Y:S03]  /*e2e20*/  STL.64 [R1+0xc98], R26 ;  /* 0x000c981a01007387 */ /* 0x0001e60000100a00 */
[----:B0-----:R-:W2:Y:S01]  /*e2e30*/  LDL.LU.64 R26, [R1+0x3e48] ;  /* 0x003e4800011a7983 */ /* 0x001ea20000300a00 */
[----:B------:R-:W-:Y:S02]  /*e2e40*/  IMAD.SHL.U32 R8, R8, 0x2, RZ ;  /* 0x0000000208087824 */ /* 0x000fe400078e00ff */
[----:B------:R-:W-:Y:S02]  /*e2e50*/  IMAD.MOV.U32 R22, RZ, RZ, R5 ;  /* 0x000000ffff167224 */ /* 0x000fe400078e0005 */
[----:B------:R-:W3:Y:S02]  /*e2e60*/  LDL.LU.64 R24, [R1+0x3e40] ;  /* 0x003e400001187983 */ /* 0x000ee40000300a00 */
[----:B------:R-:W-:Y:S01]  /*e2e70*/  IMAD.MOV.U32 R23, RZ, RZ, R4 ;  /* 0x000000ffff177224 */ /* 0x000fe200078e0004 */
[----:B--2---:R-:W-:-:S05]  /*e2e80*/  IADD3 R5, P0, R26, R8, RZ ;  /* 0x000000081a057210 */ /* 0x004fca0007f1e0ff */
[----:B------:R0:W-:Y:S04]  /*e2e90*/  STL [R1+0x3c2c], R5 ;  /* 0x003c2c0501007387 */ /* 0x0001e80000100800 */
[----:B0-----:R-:W2:Y:S01]  /*e2ea0*/  LDL.LU.64 R4, [R1+0x1bd0] ;  /* 0x001bd00001047983 */ /* 0x001ea20000300a00 */
[----:B------:R-:W-:Y:S02]  /*e2eb0*/  IMAD.MOV.U32 R10, RZ, RZ, R6 ;  /* 0x000000ffff0a7224 */ /* 0x000fe400078e0006 */
[----:B------:R-:W-:Y:S02]  /*e2ec0*/  IMAD.MOV.U32 R19, RZ, RZ, R3 ;  /* 0x000000ffff137224 */ /* 0x000fe400078e0003 */
[----:B---3--:R-:W-:Y:S01]  /*e2ed0*/  IMAD.X R3, R27, 0x1, R0, P0 ;  /* 0x000000011b037824 */ /* 0x008fe200000e0600 */
[----:B------:R-:W-:-:S02]  /*e2ee0*/  IADD3 R15, R15, 0x1, RZ ;  /* 0x000000010f0f7810 */ /* 0x000fc40007ffe0ff */
[----:B--2---:R-:W-:-:S05]  /*e2ef0*/  IADD3 R6, P1, R4, R8, RZ ;  /* 0x0000000804067210 */ /* 0x004fca0007f3e0ff */
[----:B------:R0:W-:Y:S01]  /*e2f00*/  STL [R1+0x3c30], R6 ;  /* 0x003c300601007387 */ /* 0x0001e20000100800 */
[----:B------:R-:W2:Y:S02]  /*e2f10*/  LDL.LU.64 R26, [R1+0x3e38] ;  /* 0x003e3800011a7983 */ /* 0x000ea40000300a00 */
[----:B------:R-:W-:Y:S02]  /*e2f20*/  IMAD.X R4, R5, 0x1, R0, P1 ;  /* 0x0000000105047824 */ /* 0x000fe400008e0600 */
[----:B------:R-:W-:Y:S01]  /*e2f30*/  STL [R1+0x3c34], R3 ;  /* 0x003c340301007387 */ /* 0x000fe20000100800 */
[----:B------:R-:W-:Y:S02]  /*e2f40*/  STL [R1+0x1bcc], R15 ;  /* 0x001bcc0f01007387 */ /* 0x000fe40000100800 */
[----:B------:R1:W-:Y:S02]  /*e2f50*/  STL [R1+0x3c38], R4 ;  /* 0x003c380401007387 */ /* 0x0003e40000100800 */
[----:B------:R-:W-:-:S02]  /*e2f60*/  IMAD.MOV.U32 R5, RZ, RZ, R22 ;  /* 0x000000ffff057224 */ /* 0x000fc400078e0016 */
[----:B0-----:R-:W-:Y:S02]  /*e2f70*/  IMAD.MOV.U32 R6, RZ, RZ, R10 ;  /* 0x000000ffff067224 */ /* 0x001fe400078e000a */
[----:B-1----:R-:W-:-:S07]  /*e2f80*/  IMAD.MOV.U32 R4, RZ, RZ, R23 ;  /* 0x000000ffff047224 */ /* 0x002fce00078e0017 */
[----:B--2---:R-:W-:Y:S01]  /*e2f90*/  HMMA.16816.F32 R4, R4, R26, R16 ;  /* 0x0000001a0404723c */ /* 0x004fe20000001810 */
[----:B------:R-:W2:Y:S01]  /*e2fa0*/  LDL.LU.64 R16, [R1+0x3e30] ;  /* 0x003e300001107983 */ /* 0x000ea20000300a00 */
[-C--:B----4-:R-:W-:Y:S02]  /*e2fb0*/  IADD3 R11, P5, R11, R8.reuse, RZ ;  /* 0x000000080b0b7210 */ /* 0x090fe40007fbe0ff */
[-C--:B------:R-:W-:Y:S02]  /*e2fc0*/  IADD3 R9, P6, R9, R8.reuse, RZ ;  /* 0x0000000809097210 */ /* 0x080fe40007fde0ff */
[-C--:B------:R-:W-:Y:S02]  /*e2fd0*/  IADD3 R13, P1, R13, R8.reuse, RZ ;  /* 0x000000080d0d7210 */ /* 0x080fe40007f3e0ff */
[-C--:B------:R-:W-:Y:S01]  /*e2fe0*/  IADD3 R12, P3, R12, R8.reuse, RZ ;  /* 0x000000080c0c7210 */ /* 0x080fe20007f7e0ff */
[--C-:B------:R-:W-:Y:S01]  /*e2ff0*/  IMAD.X R21, R21, 0x1, R0.reuse, P5 ;  /* 0x0000000115157824 */ /* 0x100fe200028e0600 */
[-C--:B------:R-:W-:Y:S01]  /*e3000*/  IADD3 R29, P5, R29, R8.reuse, RZ ;  /* 0x000000081d1d7210 */ /* 0x080fe20007fbe0ff */
[--C-:B------:R-:W-:Y:S01]  /*e3010*/  IMAD.X R25, R25, 0x1, R0.reuse, P6 ;  /* 0x0000000119197824 */ /* 0x100fe200030e0600 */
[----:B------:R-:W-:Y:S01]  /*e3020*/  IADD3 R20, P6, R20, R8, RZ ;  /* 0x0000000814147210 */ /* 0x000fe20007fde0ff */
[----:B------:R-:W-:-:S11]  /*e3030*/  IMAD.X R28, R28, 0x1, R0, P1 ;  /* 0x000000011c1c7824 */ /* 0x000fd600008e0600 */
[----:B------:R-:W-:Y:S01]  /*e3040*/  IMAD.MOV.U32 R10, RZ, RZ, R6 ;  /* 0x000000ffff0a7224 */ /* 0x000fe200078e0006 */
[----:B------:R-:W-:Y:S01]  /*e3050*/  STL.64 [R1+0xc70], R4 ;  /* 0x000c700401007387 */ /* 0x000fe20000100a00 */
[----:B------:R-:W-:Y:S02]  /*e3060*/  STL.64 [R1+0xc78], R6 ;  /* 0x000c780601007387 */ /* 0x000fe40000100a00 */
[----:B------:R-:W-:Y:S01]  /*e3070*/  STL [R1+0x3c40], R7 ;  /* 0x003c400701007387 */ /* 0x000fe20000100800 */
[----:B------:R-:W-:Y:S01]  /*e3080*/  STL [R1+0x3c3c], R10 ;  /* 0x003c3c0a01007387 */ /* 0x000fe20000100800 */
[----:B------:R-:W-:Y:S02]  /*e3090*/  STL [R1+0x23ec], R11 ;  /* 0x0023ec0b01007387 */ /* 0x000fe40000100800 */
[----:B------:R-:W-:Y:S02]  /*e30a0*/  STL [R1+0x23e4], R9 ;  /* 0x0023e40901007387 */ /* 0x000fe40000100800 */
[----:B------:R-:W-:Y:S01]  /*e30b0*/  STL [R1+0x23dc], R13 ;  /* 0x0023dc0d01007387 */ /* 0x000fe20000100800 */
[----:B------:R-:W-:-:S02]  /*e30c0*/  IADD3 R24, P1, R24, R8, RZ ;  /* 0x0000000818187210 */ /* 0x000fc40007f3e0ff */
[-C--:B--2---:R-:W-:Y:S02]  /*e30d0*/  IADD3 R17, P2, R17, R8.reuse, RZ ;  /* 0x0000000811117210 */ /* 0x084fe40007f5e0ff */
[----:B------:R-:W-:-:S03]  /*e30e0*/  IADD3 R16, P4, R16, R8, RZ ;  /* 0x0000000810107210 */ /* 0x000fc60007f9e0ff */
[----:B------:R-:W-:Y:S01]  /*e30f0*/  STL [R1+0x23d4], R17 ;  /* 0x0023d41101007387 */ /* 0x000fe20000100800 */
[----:B------:R-:W-:Y:S02]  /*e3100*/  STL [R1+0x23cc], R12 ;  /* 0x0023cc0c01007387 */ /* 0x000fe40000100800 */
[----:B------:R-:W-:Y:S02]  /*e3110*/  STL [R1+0x23c4], R16 ;  /* 0x0023c41001007387 */ /* 0x000fe40000100800 */
[----:B------:R-:W-:Y:S01]  /*e3120*/  STL [R1+0x23e8], R21 ;  /* 0x0023e81501007387 */ /* 0x000fe20000100800 */
[----:B------:R-:W-:Y:S01]  /*e3130*/  STL [R1+0x23bc], R29 ;  /* 0x0023bc1d01007387 */ /* 0x000fe20000100800 */
[----:B------:R-:W-:Y:S02]  /*e3140*/  STL [R1+0x23e0], R25 ;  /* 0x0023e01901007387 */ /* 0x000fe40000100800 */
[----:B------:R-:W-:Y:S02]  /*e3150*/  STL [R1+0x23b4], R20 ;  /* 0x0023b41401007387 */ /* 0x000fe40000100800 */
[----:B------:R0:W-:Y:S02]  /*e3160*/  STL [R1+0x3e28], R0 ;  /* 0x003e280001007387 */ /* 0x0001e40000100800 */
[----:B------:R-:W-:Y:S01]  /*e3170*/  IMAD.X R2, R2, 0x1, R0, P2 ;  /* 0x0000000102027824 */ /* 0x000fe200010e0600 */
[----:B------:R-:W-:Y:S04]  /*e3180*/  STL [R1+0x23d8], R28 ;  /* 0x0023d81c01007387 */ /* 0x000fe80000100800 */
[----:B0-----:R-:W2:Y:S01]  /*e3190*/  LDL.LU R0, [R1+0x23a4] ;  /* 0x0023a40001007983 */ /* 0x001ea20000300800 */
[----:B------:R-:W-:Y:S02]  /*e31a0*/  STL [R1+0x23ac], R24 ;  /* 0x0023ac1801007387 */ /* 0x000fe40000100800 */
[----:B------:R-:W3:Y:S02]  /*e31b0*/  LDL.LU R10, [R1+0x2394] ;  /* 0x00239400010a7983 */ /* 0x000ee40000300800 */
[----:B------:R-:W-:Y:S01]  /*e31c0*/  STL [R1+0x23d0], R2 ;  /* 0x0023d00201007387 */ /* 0x000fe20000100800 */
[----:B---3--:R0:W-:Y:S04]  /*e31d0*/  STL [R1+0x3e1c], R10 ;  /* 0x003e1c0a01007387 */ /* 0x0081e80000100800 */
[----:B0-----:R-:W3:Y:S04]  /*e31e0*/  LDL.LU R10, [R1+0x23c0] ;  /* 0x0023c000010a7983 */ /* 0x001ee80000300800 */
[----:B---3--:R0:W-:Y:S04]  /*e31f0*/  STL [R1+0x3e20], R10 ;  /* 0x003e200a01007387 */ /* 0x0081e80000100800 */
[----:B0-----:R-:W3:Y:S01]  /*e3200*/  LDL.LU R10, [R1+0x239c] ;  /* 0x00239c00010a7983 */ /* 0x001ee20000300800 */
[----:B------:R-:W-:-:S02]  /*e3210*/  ISETP.NE.U32.AND P0, PT, R15, R14, PT ;  /* 0x0000000e0f00720c */ /* 0x000fc40003f05070 */
[----:B--2---:R-:W-:Y:S01]  /*e3220*/  IADD3 R0, P2, R0, R8, RZ ;  /* 0x0000000800007210 */ /* 0x004fe20007f5e0ff */
[----:B---3--:R0:W-:Y:S04]  /*e3230*/  STL [R1+0x3e24], R10 ;  /* 0x003e240a01007387 */ /* 0x0081e80000100800 */
[----:B0-----:R-:W2:Y:S01]  /*e3240*/  LDL.LU R10, [R1+0x23c8] ;  /* 0x0023c800010a7983 */ /* 0x001ea20000300800 */
[----:B------:R-:W3:Y:S02]  /*e3250*/  LDL.LU R7, [R1+0x23b8] ;  /* 0x0023b80001077983 */ /* 0x000ee40000300800 */
        /* <DEDUP_REMOVED lines=25> */
[----:B------:R0:W-:Y:S02]  /*e33f0*/  STL [R1+0x23a4], R0 ;  /* 0x0023a40001007387 */ /* 0x0001e40000100800 */
[----:B0-----:R-:W2:Y:S02]  /*e3400*/  LDL.LU R0, [R1+0x3e28] ;  /* 0x003e280001007983 */ /* 0x001ea40000300800 */
[----:B--2---:R-:W-:-:S05]  /*e3410*/  IMAD.X R10, R10, 0x1, R0, P3 ;  /* 0x000000010a0a7824 */ /* 0x004fca00018e0600 */
[----:B------:R0:W-:Y:S04]  /*e3420*/  STL [R1+0x23c8], R10 ;  /* 0x0023c80a01007387 */ /* 0x0001e80000100800 */
[----:B0-----:R-:W2:Y:S02]  /*e3430*/  LDL.LU R10, [R1+0x3e24] ;  /* 0x003e2400010a7983 */ /* 0x001ea40000300800 */
[----:B--2---:R-:W-:-:S05]  /*e3440*/  IADD3 R10, P3, R10, R8, RZ ;  /* 0x000000080a0a7210 */ /* 0x004fca0007f7e0ff */
[----:B------:R0:W-:Y:S04]  /*e3450*/  STL [R1+0x239c], R10 ;  /* 0x00239c0a01007387 */ /* 0x0001e80000100800 */
[----:B0-----:R-:W2:Y:S02]  /*e3460*/  LDL.LU R10, [R1+0x3e20] ;  /* 0x003e2000010a7983 */ /* 0x001ea40000300800 */
[----:B--2---:R-:W-:-:S05]  /*e3470*/  IMAD.X R10, R10, 0x1, R0, P4 ;  /* 0x000000010a0a7824 */ /* 0x004fca00020e0600 */
[----:B------:R0:W-:Y:S04]  /*e3480*/  STL [R1+0x23c0], R10 ;  /* 0x0023c00a01007387 */ /* 0x0001e80000100800 */
[----:B0-----:R-:W2:Y:S01]  /*e3490*/  LDL.LU R10, [R1+0x3e1c] ;  /* 0x003e1c00010a7983 */ /* 0x001ea20000300800 */
[--C-:B---3--:R-:W-:Y:S01]  /*e34a0*/  IMAD.X R7, R7, 0x1, R0.reuse, P5 ;  /* 0x0000000107077824 */ /* 0x108fe200028e0600 */
[-C--:B----4-:R-:W-:Y:S01]  /*e34b0*/  IADD3 R26, P5, R26, R8.reuse, RZ ;  /* 0x000000081a1a7210 */ /* 0x090fe20007fbe0ff */
[--C-:B------:R-:W-:Y:S01]  /*e34c0*/  IMAD.X R27, R27, 0x1, R0.reuse, P6 ;  /* 0x000000011b1b7824 */ /* 0x100fe200030e0600 */
[-C--:B------:R-:W-:Y:S01]  /*e34d0*/  IADD3 R4, P6, R4, R8.reuse, RZ ;  /* 0x0000000804047210 */ /* 0x080fe20007fde0ff */
        /* <DEDUP_REMOVED lines=16> */
[----:B------:R-:W-:Y:S01]  /*e35e0*/  IMAD.X R24, R24, 0x1, R0, P5 ;  /* 0x0000000118187824 */ /* 0x000fe200028e0600 */
[----:B------:R-:W-:-:S02]  /*e35f0*/  IADD3 R2, P5, R2, R8, RZ ;  /* 0x0000000802027210 */ /* 0x000fc40007fbe0ff */
[----:B--2---:R-:W-:-:S05]  /*e3600*/  IADD3 R10, P4, R10, R8, RZ ;  /* 0x000000080a0a7210 */ /* 0x004fca0007f9e0ff */
[----:B------:R-:W-:Y:S01]  /*e3610*/  STL [R1+0x2394], R10 ;  /* 0x0023940a01007387 */ /* 0x000fe20000100800 */
[----:B------:R-:W-:Y:S02]  /*e3620*/  STL [R1+0x23b8], R7 ;  /* 0x0023b80701007387 */ /* 0x000fe40000100800 */
[----:B------:R-:W-:Y:S02]  /*e3630*/  STL [R1+0x238c], R26 ;  /* 0x00238c1a01007387 */ /* 0x000fe40000100800 */
[----:B------:R-:W-:Y:S01]  /*e3640*/  STL [R1+0x23b0], R27 ;  /* 0x0023b01b01007387 */ /* 0x000fe20000100800 */
[----:B------:R-:W-:Y:S01]  /*e3650*/  STL [R1+0x2384], R4 ;  /* 0x0023840401007387 */ /* 0x000fe20000100800 */
[----:B------:R-:W-:Y:S02]  /*e3660*/  STL [R1+0x23a8], R3 ;  /* 0x0023a80301007387 */ /* 0x000fe40000100800 */
[----:B------:R-:W-:Y:S02]  /*e3670*/  STL [R1+0x237c], R6 ;  /* 0x00237c0601007387 */ /* 0x000fe40000100800 */
[--C-:B------:R-:W-:Y:S01]  /*e3680*/  IMAD.X R19, R19, 0x1, R0.reuse, P4 ;  /* 0x0000000113137824 */ /* 0x100fe200020e0600 */
[----:B------:R-:W-:Y:S01]  /*e3690*/  STL [R1+0x23a0], R5 ;  /* 0x0023a00501007387 */ /* 0x000fe20000100800 */
[----:B------:R-:W-:Y:S01]  /*e36a0*/  IADD3 R14, P4, R14, R8, RZ ;  /* 0x000000080e0e7210 */ /* 0x000fe20007f9e0ff */
        /* <DEDUP_REMOVED lines=11> */
[----:B------:R-:W-:-:S02]  /*e3760*/  IMAD.X R20, R20, 0x1, R0, P4 ;  /* 0x0000000114147824 */ /* 0x000fc400020e0600 */
[----:B------:R-:W-:Y:S02]  /*e3770*/  STL [R1+0x2370], R16 ;  /* 0x0023701001007387 */ /* 0x000fe40000100800 */
[----:B------:R-:W-:Y:S01]  /*e3780*/  STL [R1+0x2344], R21 ;  /* 0x0023441501007387 */ /* 0x000fe20000100800 */
[----:B------:R-:W-:Y:S01]  /*e3790*/  IADD3 R28, P4, R28, R8, RZ ;  /* 0x000000081c1c7210 */ /* 0x000fe20007f9e0ff */
[----:B------:R-:W-:Y:S01]  /*e37a0*/  STL [R1+0x2368], R29 ;  /* 0x0023681d01007387 */ /* 0x000fe20000100800 */
[----:B------:R-:W-:Y:S02]  /*e37b0*/  STL [R1+0x233c], R25 ;  /* 0x00233c1901007387 */ /* 0x000fe40000100800 */
[----:B------:R-:W-:Y:S02]  /*e37c0*/  STL [R1+0x2360], R20 ;  /* 0x0023601401007387 */ /* 0x000fe40000100800 */
[----:B------:R0:W-:Y:S01]  /*e37d0*/  STL [R1+0x3e18], R8 ;  /* 0x003e180801007387 */ /* 0x0001e20000100800 */
        /* <DEDUP_REMOVED lines=9> */
[----:B--2---:R-:W-:-:S03]  /*e3870*/  IMAD.X R8, R8, 0x1, R0, P6 ;  /* 0x0000000108087824 */ /* 0x004fc600030e0600 */
        /* <DEDUP_REMOVED lines=30> */
[----:B--2---:R-:W-:-:S05]  /*e3a60*/  IADD3 R10, P6, R10, R8, RZ ;  /* 0x000000080a0a7210 */ /* 0x004fca0007fde0ff */
[----:B------:R0:W-:Y:S04]  /*e3a70*/  STL [R1+0x2324], R10 ;  /* 0x0023240a01007387 */ /* 0x0001e80000100800 */
[----:B0-----:R-:W2:Y:S02]  /*e3a80*/  LDL.LU R10, [R1+0x3e14] ;  /* 0x003e1400010a7983 */ /* 0x001ea40000300800 */
[----:B--2---:R-:W-:-:S05]  /*e3a90*/  IMAD.X R10, R10, 0x1, R0, P1 ;  /* 0x000000010a0a7824 */ /* 0x004fca00008e0600 */
[----:B------:R0:W-:Y:S04]  /*e3aa0*/  STL [R1+0x2348], R10 ;  /* 0x0023480a01007387 */ /* 0x0001e80000100800 */
[----:B0-----:R-:W2:Y:S02]  /*e3ab0*/  LDL.LU R10, [R1+0x3e10] ;  /* 0x003e1000010a7983 */ /* 0x001ea40000300800 */
[----:B--2---:R-:W-:-:S05]  /*e3ac0*/  IADD3 R10, P1, R10, R8, RZ ;  /* 0x000000080a0a7210 */ /* 0x004fca0007f3e0ff */
[----:B------:R0:W-:Y:S04]  /*e3ad0*/  STL [R1+0x231c], R10 ;  /* 0x00231c0a01007387 */ /* 0x0001e80000100800 */
[----:B0-----:R-:W2:Y:S01]  /*e3ae0*/  LDL.LU R10, [R1+0x3e0c] ;  /* 0x003e0c00010a7983 */ /* 0x001ea20000300800 */
[--C-:B----4-:R-:W-:Y:S01]  /*e3af0*/  IMAD.X R26, R26, 0x1, R0.reuse, P3 ;  /* 0x000000011a1a7824 */ /* 0x110fe200018e0600 */
        /* <DEDUP_REMOVED lines=18> */
[----:B------:R-:W-:Y:S01]  /*e3c20*/  IADD3 R20, P1, R20, R8, RZ ;  /* 0x0000000814147210 */ /* 0x000fe20007f3e0ff */
[----:B------:R-:W-:-:S02]  /*e3c30*/  IMAD.X R2, R2, 0x1, R0, P3 ;  /* 0x0000000102027824 */ /* 0x000fc400018e0600 */
[----:B--2---:R-:W-:Y:S01]  /*e3c40*/  IMAD.X R10, R10, 0x1, R0, P2 ;  /* 0x000000010a0a7824 */ /* 0x004fe200010e0600 */
[----:B---3--:R-:W-:-:S04]  /*e3c50*/  IADD3 R7, P2, R7, R8, RZ ;  /* 0x0000000807077210 */ /* 0x008fc80007f5e0ff */
[----:B------:R-:W-:Y:S01]  /*e3c60*/  STL [R1+0x2340], R10 ;  /* 0x0023400a01007387 */ /* 0x000fe20000100800 */
[----:B------:R-:W-:Y:S02]  /*e3c70*/  STL [R1+0x2314], R7 ;  /* 0x0023140701007387 */ /* 0x000fe40000100800 */
[----:B------:R-:W-:Y:S02]  /*e3c80*/  STL [R1+0x2338], R26 ;  /* 0x0023381a01007387 */ /* 0x000fe40000100800 */
[----:B------:R-:W-:Y:S01]  /*e3c90*/  STL [R1+0x230c], R27 ;  /* 0x00230c1b01007387 */ /* 0x000fe20000100800 */
[----:B------:R-:W-:Y:S01]  /*e3ca0*/  STL [R1+0x2330], R4 ;  /* 0x0023300401007387 */ /* 0x000fe20000100800 */
[----:B------:R-:W-:Y:S02]  /*e3cb0*/  STL [R1+0x2304], R3 ;  /* 0x0023040301007387 */ /* 0x000fe40000100800 */
        /* <DEDUP_REMOVED lines=17> */
[----:B------:R-:W-:-:S02]  /*e3dd0*/  IMAD.X R28, R28, 0x1, R0, P2 ;  /* 0x000000011c1c7824 */ /* 0x000fc400010e0600 */
[----:B------:R-:W-:Y:S01]  /*e3de0*/  STL [R1+0x22c4], R29 ;  /* 0x0022c41d01007387 */ /* 0x000fe20000100800 */
[-C--:B------:R-:W-:Y:S01]  /*e3df0*/  IADD3 R24, P2, R24, R8.reuse, RZ ;  /* 0x0000000818187210 */ /* 0x080fe20007f5e0ff */
[----:B------:R-:W-:Y:S01]  /*e3e00*/  STL [R1+0x22e8], R25 ;  /* 0x0022e81901007387 */ /* 0x000fe20000100800 */
[----:B------:R-:W-:Y:S02]  /*e3e10*/  STL [R1+0x22bc], R20 ;  /* 0x0022bc1401007387 */ /* 0x000fe40000100800 */
[----:B------:R0:W-:Y:S02]  /*e3e20*/  STL [R1+0x3e08], R0 ;  /* 0x003e080001007387 */ /* 0x0001e40000100800 */
[----:B------:R-:W-:Y:S01]  /*e3e30*/  STL [R1+0x22e0], R28 ;  /* 0x0022e01c01007387 */ /* 0x000fe20000100800 */
        /* <DEDUP_REMOVED lines=8> */
[----:B--2---:R-:W-:-:S03]  /*e3ec0*/  IADD3 R0, P3, R0, R8, RZ ;  /* 0x0000000800007210 */ /* 0x004fc60007f7e0ff */
        /* <DEDUP_REMOVED lines=489> */
[-C--:B------:R-:W-:Y:S01]  /*e5d60*/  IADD3 R28, P1, R28, R8.reuse, RZ ;  /* 0x000000081c1c7210 */ /* 0x080fe20007f3e0ff */
[----:B------:R-:W-:Y:S01]  /*e5d70*/  STL [R1+0x2080], R29 ;  /* 0x0020801d01007387 */ /* 0x000fe20000100800 */
[----:B------:R-:W-:Y:S02]  /*e5d80*/  STL [R1+0x2054], R25 ;  /* 0x0020541901007387 */ /* 0x000fe40000100800 */
[----:B------:R-:W-:Y:S02]  /*e5d90*/  STL [R1+0x2078], R20 ;  /* 0x0020781401007387 */ /* 0x000fe40000100800 */
[----:B------:R0:W-:Y:S01]  /*e5da0*/  STL [R1+0x2070], R24 ;  /* 0x0020701801007387 */ /* 0x0001e20000100800 */
[----:B------:R-:W-:Y:S04]  /*e5db0*/  STL [R1+0x204c], R28 ;  /* 0x00204c1c01007387 */ /* 0x000fe80000100800 */
[----:B0-----:R-:W2:Y:S01]  /*e5dc0*/  LDL.LU R24, [R1+0x2068] ;  /* 0x0020680001187983 */ /* 0x001ea20000300800 */
[----:B------:R-:W3:Y:S01]  /*e5dd0*/  LDL.LU R10, [R1+0x2058] ;  /* 0x00205800010a7983 */ /* 0x000ee20000300800 */
[----:B------:R-:W-:-:S02]  /*e5de0*/  IADD3 R2, P2, R2, R8, RZ ;  /* 0x0000000802027210 */ /* 0x000fc40007f5e0ff */
[----:B---3--:R0:W-:Y:S03]  /*e5df0*/  STL [R1+0x3db0], R10 ;  /* 0x003db00a01007387 */ /* 0x0081e60000100800 */
[----:B------:R-:W-:Y:S01]  /*e5e00*/  STL [R1+0x2044], R2 ;  /* 0x0020440201007387 */ /* 0x000fe20000100800 */
        /* <DEDUP_REMOVED lines=31> */
[----:B------:R0:W-:Y:S02]  /*e6000*/  STL [R1+0x2068], R24 ;  /* 0x0020681801007387 */ /* 0x0001e40000100800 */
[----:B0-----:R-:W3:Y:S01]  /*e6010*/  LDL.LU R24, [R1+0x1ff0] ;  /* 0x001ff00001187983 */ /* 0x001ee20000300800 */
        /* <DEDUP_REMOVED lines=10> */
[-C--:B---3--:R-:W-:Y:S01]  /*e60c0*/  IADD3 R27, P6, R27, R8.reuse, RZ ;  /* 0x000000081b1b7210 */ /* 0x088fe20007fde0ff */
        /* <DEDUP_REMOVED lines=18> */
[----:B--2---:R-:W-:Y:S01]  /*e61f0*/  IMAD.X R10, R10, 0x1, R0, P5 ;  /* 0x000000010a0a7824 */ /* 0x004fe200028e0600 */
[----:B------:R-:W-:-:S04]  /*e6200*/  IADD3 R7, P5, R7, R8, RZ ;  /* 0x0000000807077210 */ /* 0x000fc80007fbe0ff */
        /* <DEDUP_REMOVED lines=10> */
[-C--:B------:R-:W-:Y:S01]  /*e62b0*/  IADD3 R15, P5, R15, R8.reuse, RZ ;  /* 0x000000080f0f7210 */ /* 0x080fe20007fbe0ff */
        /* <DEDUP_REMOVED lines=16> */
[----:B------:R0:W-:Y:S02]  /*e63c0*/  STL [R1+0x1fcc], R2 ;  /* 0x001fcc0201007387 */ /* 0x0001e40000100800 */
[----:B------:R-:W-:Y:S01]  /*e63d0*/  STL [R1+0x1fd4], R20 ;  /* 0x001fd41401007387 */ /* 0x000fe20000100800 */
[----:B0-----:R-:W2:Y:S01]  /*e63e0*/  LDL.LU R2, [R1+0x1fc4] ;  /* 0x001fc40001027983 */ /* 0x001ea20000300800 */
[----:B------:R-:W-:Y:S02]  /*e63f0*/  STL [R1+0x1ff8], R28 ;  /* 0x001ff81c01007387 */ /* 0x000fe40000100800 */
[----:B------:R-:W3:Y:S02]  /*e6400*/  LDL.LU R10, [R1+0x1fb4] ;  /* 0x001fb400010a7983 */ /* 0x000ee40000300800 */
[----:B------:R-:W-:Y:S01]  /*e6410*/  IMAD.X R24, R24, 0x1, R0, P6 ;  /* 0x0000000118187824 */ /* 0x000fe200030e0600 */
[----:B---3--:R0:W-:Y:S04]  /*e6420*/  STL [R1+0x3da4], R10 ;  /* 0x003da40a01007387 */ /* 0x0081e80000100800 */
[----:B0-----:R-:W3:Y:S01]  /*e6430*/  LDL.LU R10, [R1+0x1fe0] ;  /* 0x001fe000010a7983 */ /* 0x001ee20000300800 */
[----:B------:R-:W-:Y:S03]  /*e6440*/  STL [R1+0x1ff0], R24 ;  /* 0x001ff01801007387 */ /* 0x000fe60000100800 */
[----:B---3--:R0:W-:Y:S04]  /*e6450*/  STL [R1+0x3da8], R10 ;  /* 0x003da80a01007387 */ /* 0x0081e80000100800 */
[----:B0-----:R-:W3:Y:S01]  /*e6460*/  LDL.LU R10, [R1+0x1fbc] ;  /* 0x001fbc00010a7983 */ /* 0x001ee20000300800 */
[----:B--2---:R-:W-:-:S03]  /*e6470*/  IADD3 R2, P6, R2, R8, RZ ;  /* 0x0000000802027210 */ /* 0x004fc60007fde0ff */
        /* <DEDUP_REMOVED lines=55> */
[----:B------:R-:W-:Y:S01]  /*e67f0*/  IMAD.X R29, R29, 0x1, R0, P1 ;  /* 0x000000011d1d7824 */ /* 0x000fe200008e0600 */
[-C--:B------:R-:W-:Y:S02]  /*e6800*/  IADD3 R24, P1, R24, R8.reuse, RZ ;  /* 0x0000000818187210 */ /* 0x080fe40007f3e0ff */
[-C--:B------:R-:W-:Y:S02]  /*e6810*/  IADD3 R21, P6, R21, R8.reuse, RZ ;  /* 0x0000000815157210 */ /* 0x080fe40007fde0ff */
        /* <DEDUP_REMOVED lines=24> */
[----:B------:R0:W-:Y:S01]  /*e69a0*/  STL [R1+0x1f5c], R24 ;  /* 0x001f5c1801007387 */ /* 0x0001e20000100800 */
[----:B------:R-:W-:Y:S04]  /*e69b0*/  STL [R1+0x1f64], R21 ;  /* 0x001f641501007387 */ /* 0x000fe80000100800 */
[----:B0-----:R-:W2:Y:S01]  /*e69c0*/  LDL.LU R24, [R1+0x1f70] ;  /* 0x001f700001187983 */ /* 0x001ea20000300800 */
[----:B------:R-:W-:Y:S02]  /*e69d0*/  STL [R1+0x1f88], R29 ;  /* 0x001f881d01007387 */ /* 0x000fe40000100800 */
[----:B------:R-:W-:Y:S02]  /*e69e0*/  STL [R1+0x1f80], R25 ;  /* 0x001f801901007387 */ /* 0x000fe40000100800 */
[----:B------:R-:W3:Y:S01]  /*e69f0*/  LDL.LU R10, [R1+0x1f60] ;  /* 0x001f6000010a7983 */ /* 0x000ee20000300800 */
[----:B------:R-:W-:Y:S01]  /*e6a00*/  IADD3 R20, P2, R20, R8, RZ ;  /* 0x0000000814147210 */ /* 0x000fe20007f5e0ff */
[----:B------:R-:W-:-:S04]  /*e6a10*/  IMAD.X R28, R28, 0x1, R0, P3 ;  /* 0x000000011c1c7824 */ /* 0x000fc800018e0600 */
[----:B------:R-:W-:Y:S04]  /*e6a20*/  STL [R1+0x1f54], R20 ;  /* 0x001f541401007387 */ /* 0x000fe80000100800 */
[----:B---3--:R0:W-:Y:S01]  /*e6a30*/  STL [R1+0x3d98], R10 ;  /* 0x003d980a01007387 */ /* 0x0081e20000100800 */
[----:B------:R-:W-:Y:S03]  /*e6a40*/  STL [R1+0x1f78], R28 ;  /* 0x001f781c01007387 */ /* 0x000fe60000100800 */
[----:B0-----:R-:W3:Y:S01]  /*e6a50*/  LDL.LU R10, [R1+0x1f3c] ;  /* 0x001f3c00010a7983 */ /* 0x001ee20000300800 */
[----:B------:R-:W-:-:S05]  /*e6a60*/  IADD3 R2, P3, R2, R8, RZ ;  /* 0x0000000802027210 */ /* 0x000fca0007f7e0ff */
[----:B------:R-:W-:Y:S04]  /*e6a70*/  STL [R1+0x1f4c], R2 ;  /* 0x001f4c0201007387 */ /* 0x000fe80000100800 */
        /* <DEDUP_REMOVED lines=27> */
[----:B------:R0:W-:Y:S01]  /*e6c30*/  STL [R1+0x1f70], R24 ;  /* 0x001f701801007387 */ /* 0x0001e20000100800 */
[----:B------:R-:W3:Y:S01]  /*e6c40*/  LDL.LU R25, [R1+0x1edc] ;  /* 0x001edc0001197983 */ /* 0x000ee20000300800 */
[----:B------:R-:W3:Y:S02]  /*e6c50*/  LDL.LU R20, [R1+0x1f00] ;  /* 0x001f000001147983 */ /* 0x000ee40000300800 */
[----:B------:R-:W3:Y:S01]  /*e6c60*/  LDL.LU R28, [R1+0x1ed4] ;  /* 0x001ed400011c7983 */ /* 0x000ee20000300800 */
        /* <DEDUP_REMOVED lines=23> */
[--C-:B------:R-:W-:Y:S01]  /*e6de0*/  IMAD.X R12, R12, 0x1, R0.reuse, P3 ;  /* 0x000000010c0c7824 */ /* 0x100fe200018e0600 */
[-C--:B------:R-:W-:Y:S02]  /*e6df0*/  IADD3 R2, P3, R2, R8.reuse, RZ ;  /* 0x0000000802027210 */ /* 0x080fe40007f7e0ff */
        /* <DEDUP_REMOVED lines=30> */
[----:B------:R-:W-:Y:S02]  /*e6fe0*/  STL [R1+0x1f10], R16 ;  /* 0x001f101001007387 */ /* 0x000fe40000100800 */
[----:B------:R-:W-:Y:S01]  /*e6ff0*/  STL [R1+0x1ee4], R21 ;  /* 0x001ee41501007387 */ /* 0x000fe20000100800 */
[----:B------:R-:W-:Y:S01]  /*e7000*/  STL [R1+0x1f08], R29 ;  /* 0x001f081d01007387 */ /* 0x000fe20000100800 */
[----:B------:R-:W-:Y:S02]  /*e7010*/  STL [R1+0x1edc], R25 ;  /* 0x001edc1901007387 */ /* 0x000fe40000100800 */
[----:B------:R-:W3:Y:S02]  /*e7020*/  LDL.LU R10, [R1+0x1ebc] ;  /* 0x001ebc00010a7983 */ /* 0x000ee40000300800 */
[----:B------:R-:W-:Y:S01]  /*e7030*/  IMAD.X R20, R20, 0x1, R0, P6 ;  /* 0x0000000114147824 */ /* 0x000fe200030e0600 */
[----:B------:R-:W-:-:S04]  /*e7040*/  IADD3 R28, P6, R28, R8, RZ ;  /* 0x000000081c1c7210 */ /* 0x000fc80007fde0ff */
[----:B------:R-:W-:Y:S04]  /*e7050*/  STL [R1+0x1f00], R20 ;  /* 0x001f001401007387 */ /* 0x000fe80000100800 */
[----:B---3--:R0:W-:Y:S01]  /*e7060*/  STL [R1+0x3d8c], R10 ;  /* 0x003d8c0a01007387 */ /* 0x0081e20000100800 */
[----:B------:R-:W-:Y:S03]  /*e7070*/  STL [R1+0x1ed4], R28 ;  /* 0x001ed41c01007387 */ /* 0x000fe60000100800 */
[----:B0-----:R-:W3:Y:S01]  /*e7080*/  LDL.LU R10, [R1+0x1ee8] ;  /* 0x001ee800010a7983 */ /* 0x001ee20000300800 */
[----:B------:R-:W-:-:S05]  /*e7090*/  IMAD.X R24, R24, 0x1, R0, P1 ;  /* 0x0000000118187824 */ /* 0x000fca00008e0600 */
[----:B------:R-:W-:Y:S04]  /*e70a0*/  STL [R1+0x1ef8], R24 ;  /* 0x001ef81801007387 */ /* 0x000fe80000100800 */
        /* <DEDUP_REMOVED lines=24> */
[----:B------:R0:W-:Y:S01]  /*e7230*/  STL [R1+0x1ecc], R2 ;  /* 0x001ecc0201007387 */ /* 0x0001e20000100800 */
[----:B------:R-:W3:Y:S02]  /*e7240*/  LDL.LU R16, [R1+0x1e6c] ;  /* 0x001e6c0001107983 */ /* 0x000ee40000300800 */
[----:B------:R-:W3:Y:S02]  /*e7250*/  LDL.LU R21, [R1+0x1e90] ;  /* 0x001e900001157983 */ /* 0x000ee40000300800 */
[----:B------:R-:W3:Y:S01]  /*e7260*/  LDL.LU R29, [R1+0x1e64] ;  /* 0x001e6400011d7983 */ /* 0x000ee20000300800 */
[----:B------:R-:W3:Y:S01]  /*e7270*/  LDL.LU R25, [R1+0x1e88] ;  /* 0x001e880001197983 */ /* 0x000ee20000300800 */
[----:B------:R-:W3:Y:S02]  /*e7280*/  LDL.LU R20, [R1+0x1e5c] ;  /* 0x001e5c0001147983 */ /* 0x000ee40000300800 */
[----:B------:R-:W3:Y:S01]  /*e7290*/  LDL.LU R28, [R1+0x1e80] ;  /* 0x001e8000011c7983 */ /* 0x000ee20000300800 */
        /* <DEDUP_REMOVED lines=28> */
[----:B------:R-:W-:Y:S01]  /*e7460*/  IMAD.X R21, R21, 0x1, R0, P2 ;  /* 0x0000000115157824 */ /* 0x000fe200010e0600 */
        /* <DEDUP_REMOVED lines=18> */
[----:B------:R0:W-:Y:S01]  /*e7590*/  STL [R1+0x1e7c], R24 ;  /* 0x001e7c1801007387 */ /* 0x0001e20000100800 */
[----:B------:R-:W-:Y:S02]  /*e75a0*/  STL [R1+0x1e84], R11 ;  /* 0x001e840b01007387 */ /* 0x000fe40000100800 */
[--C-:B------:R-:W-:Y:S01]  /*e75b0*/  IMAD.X R25, R25, 0x1, R0.reuse, P3 ;  /* 0x0000000119197824 */ /* 0x100fe200018e0600 */
[----:B0-----:R-:W2:Y:S01]  /*e75c0*/  LDL.LU R24, [R1+0x1e78] ;  /* 0x001e780001187983 */ /* 0x001ea20000300800 */
        /* <DEDUP_REMOVED lines=38> */
[----:B------:R0:W-:Y:S02]  /*e7830*/  STL [R1+0x1e78], R24 ;  /* 0x001e781801007387 */ /* 0x0001e40000100800 */
        /* <DEDUP_REMOVED lines=47> */
[--C-:B------:R-:W-:Y:S02]  /*e7b30*/  IMAD.X R14, R14, 0x1, R0.reuse, P1 ;  /* 0x000000010e0e7824 */ /* 0x100fe400008e0600 */
[----:B------:R-:W-:Y:S01]  /*e7b40*/  STL [R1+0x1e50], R6 ;  /* 0x001e500601007387 */ /* 0x000fe20000100800 */
[-C--:B------:R-:W-:Y:S01]  /*e7b50*/  IADD3 R2, P1, R2, R8.reuse, RZ ;  /* 0x0000000802027210 */ /* 0x080fe20007f3e0ff */
[----:B------:R-:W-:Y:S01]  /*e7b60*/  STL [R1+0x1e24], R5 ;  /* 0x001e240501007387 */ /* 0x000fe20000100800 */
[----:B------:R-:W-:Y:S02]  /*e7b70*/  STL [R1+0x1e48], R22 ;  /* 0x001e481601007387 */ /* 0x000fe40000100800 */
[----:B------:R-:W-:Y:S02]  /*e7b80*/  STL [R1+0x1e1c], R23 ;  /* 0x001e1c1701007387 */ /* 0x000fe40000100800 */
[----:B------:R-:W-:Y:S01]  /*e7b90*/  STL [R1+0x1e40], R18 ;  /* 0x001e401201007387 */ /* 0x000fe20000100800 */
[----:B------:R0:W-:Y:S01]  /*e7ba0*/  STL [R1+0x1e0c], R2 ;  /* 0x001e0c0201007387 */ /* 0x0001e20000100800 */
[----:B------:R-:W-:Y:S03]  /*e7bb0*/  STL [R1+0x1e14], R19 ;  /* 0x001e141301007387 */ /* 0x000fe60000100800 */
        /* <DEDUP_REMOVED lines=12> */
[----:B------:R-:W3:Y:S01]  /*e7c80*/  LDL.LU R10, [R1+0x1dc4] ;  /* 0x001dc400010a7983 */ /* 0x000ee20000300800 */
        /* <DEDUP_REMOVED lines=39> */
[----:B0-----:R-:W3:Y:S02]  /*e7f00*/  LDL.LU R2, [R1+0x1d5c] ;  /* 0x001d5c0001027983 */ /* 0x001ee40000300800 */
        /* <DEDUP_REMOVED lines=39> */
[----:B------:R0:W-:Y:S01]  /*e8180*/  STL [R1+0x1d9c], R24 ;  /* 0x001d9c1801007387 */ /* 0x0001e20000100800 */
[----:B------:R-:W-:Y:S01]  /*e8190*/  IADD3 R19, P4, R19, R8, RZ ;  /* 0x0000000813137210 */ /* 0x000fe20007f9e0ff */
[----:B------:R-:W-:Y:S02]  /*e81a0*/  STL [R1+0x1da4], R22 ;  /* 0x001da41601007387 */ /* 0x000fe40000100800 */
        /* <DEDUP_REMOVED lines=12> */
[----:B------:R-:W-:Y:S01]  /*e8270*/  STL [R1+0x1d74], R16 ;  /* 0x001d741001007387 */ /* 0x000fe20000100800 */
[----:B------:R-:W-:Y:S02]  /*e8280*/  STL [R1+0x1d98], R21 ;  /* 0x001d981501007387 */ /* 0x000fe40000100800 */
[----:B------:R-:W-:Y:S02]  /*e8290*/  STL [R1+0x1d6c], R29 ;  /* 0x001d6c1d01007387 */ /* 0x000fe40000100800 */
        /* <DEDUP_REMOVED lines=53> */
[--C-:B------:R-:W-:Y:S02]  /*e85f0*/  IMAD.X R4, R4, 0x1, R0.reuse, P4 ;  /* 0x0000000104047824 */ /* 0x100fe400020e0600 */
[----:B------:R-:W-:Y:S01]  /*e8600*/  IMAD.X R6, R6, 0x1, R0, P5 ;  /* 0x0000000106067824 */ /* 0x000fe200028e0600 */
[----:B------:R-:W-:-:S02]  /*e8610*/  IADD3 R2, P5, R2, R8, RZ ;  /* 0x0000000802027210 */ /* 0x000fc40007fbe0ff */
        /* <DEDUP_REMOVED lines=22> */
[----:B------:R0:W-:Y:S02]  /*e8780*/  STL [R1+0x1d2c], R2 ;  /* 0x001d2c0201007387 */ /* 0x0001e40000100800 */
[----:B------:R-:W-:Y:S02]  /*e8790*/  STL [R1+0x1d34], R3 ;  /* 0x001d340301007387 */ /* 0x000fe40000100800 */
[--C-:B------:R-:W-:Y:S01]  /*e87a0*/  IMAD.X R19, R19, 0x1, R0.reuse, P2 ;  /* 0x0000000113137824 */ /* 0x100fe200010e0600 */
[-C--:B------:R-:W-:Y:S01]  /*e87b0*/  IADD3 R14, P2, R14, R8.reuse, RZ ;  /* 0x000000080e0e7210 */ /* 0x080fe20007f5e0ff */
        /* <DEDUP_REMOVED lines=68> */
[--C-:B---3--:R-:W-:Y:S02]  /*e8c00*/  IMAD.X R7, R7, 0x1, R0.reuse, P6 ;  /* 0x0000000107077824 */ /* 0x108fe400030e0600 */
[--C-:B------:R-:W-:Y:S01]  /*e8c10*/  IMAD.X R27, R27, 0x1, R0.reuse, P1 ;  /* 0x000000011b1b7824 */ /* 0x100fe200008e0600 */
[-C--:B------:R-:W-:Y:S02]  /*e8c20*/  IADD3 R24, P1, R24, R8.reuse, RZ ;  /* 0x0000000818187210 */ /* 0x080fe40007f3e0ff */
        /* <DEDUP_REMOVED lines=113> */
[----:B------:R-:W-:Y:S01]  /*e9340*/  IADD3 R21, P1, R21, UR8, RZ ;  /* 0x0000000815157c10 */ /* 0x000fe2000ff3e0ff */
[--C-:B------:R-:W-:Y:S01]  /*e9350*/  IMAD.X R29, R29, 0x1, R0.reuse, P2 ;  /* 0x000000011d1d7824 */ /* 0x100fe200010e0600 */
[----:B------:R-:W-:Y:S01]  /*e9360*/  IADD3 R25, P2, R25, UR8, RZ ;  /* 0x0000000819197c10 */ /* 0x000fe2000ff5e0ff */
[----:B--2---:R-:W-:Y:S01]  /*e9370*/  IMAD.X R10, R10, 0x1, R0, P3 ;  /* 0x000000010a0a7824 */ /* 0x004fe200018e0600 */
[----:B------:R-:W-:-:S05]  /*e9380*/  IADD3 R2, P3, R2, R8, RZ ;  /* 0x0000000802027210 */ /* 0x000fca0007f7e0ff */
[----:B------:R0:W-:Y:S01]  /*e9390*/  STL [R1+0x1c4c], R2 ;  /* 0x001c4c0201007387 */ /* 0x0001e20000100800 */
[--C-:B------:R-:W-:Y:S01]  /*e93a0*/  IMAD.X R19, R19, 0x1, R0.reuse, P3 ;  /* 0x0000000113137824 */ /* 0x100fe200018e0600 */
[----:B------:R-:W-:Y:S02]  /*e93b0*/  IADD3 R14, P3, R14, R8, RZ ;  /* 0x000000080e0e7210 */ /* 0x000fe40007f7e0ff */
[----:B0-----:R-:W2:Y:S01]  /*e93c0*/  LDL.LU R2, [R1+0x3244] ;  /* 0x0032440001027983 */ /* 0x001ea20000300800 */
[----:B------:R0:W-:Y:S02]  /*e93d0*/  STL [R1+0x1c78], R10 ;  /* 0x001c780a01007387 */ /* 0x0001e40000100800 */
        /* <DEDUP_REMOVED lines=22> */
[----:B0-----:R-:W3:Y:S01]  /*e9540*/  LDL.LU R10, [R1+0x1c00] ;  /* 0x001c0000010a7983 */ /* 0x001ee20000300800 */
[----:B------:R-:W-:Y:S01]  /*e9550*/  IMAD.X R20, R20, 0x1, R0, P3 ;  /* 0x0000000114147824 */ /* 0x000fe200018e0600 */
[----:B------:R-:W-:-:S04]  /*e9560*/  IADD3 R28, P3, R28, UR8, RZ ;  /* 0x000000081c1c7c10 */ /* 0x000fc8000ff7e0ff */
[----:B------:R-:W-:Y:S04]  /*e9570*/  STL [R1+0x1c18], R20 ;  /* 0x001c181401007387 */ /* 0x000fe80000100800 */
[----:B---3--:R0:W-:Y:S01]  /*e9580*/  STL [R1+0x3d48], R10 ;  /* 0x003d480a01007387 */ /* 0x0081e20000100800 */
[----:B------:R-:W-:Y:S03]  /*e9590*/  STL [R1+0x3248], R28 ;  /* 0x0032481c01007387 */ /* 0x000fe60000100800 */
[----:B0-----:R-:W3:Y:S01]  /*e95a0*/  LDL.LU R10, [R1+0x3240] ;  /* 0x00324000010a7983 */ /* 0x001ee20000300800 */
[----:B------:R-:W-:-:S05]  /*e95b0*/  IMAD.X R24, R24, 0x1, R0, P4 ;  /* 0x0000000118187824 */ /* 0x000fca00020e0600 */
[----:B------:R-:W-:Y:S01]  /*e95c0*/  STL [R1+0x1c10], R24 ;  /* 0x001c101801007387 */ /* 0x000fe20000100800 */
[----:B--2---:R-:W-:-:S03]  /*e95d0*/  IADD3 R2, P4, R2, UR8, RZ ;  /* 0x0000000802027c10 */ /* 0x004fc6000ff9e0ff */
[----:B---3--:R0:W-:Y:S04]  /*e95e0*/  STL [R1+0x3d4c], R10 ;  /* 0x003d4c0a01007387 */ /* 0x0081e80000100800 */
[----:B0-----:R-:W2:Y:S01]  /*e95f0*/  LDL.LU R10, [R1+0x1c08] ;  /* 0x001c0800010a7983 */ /* 0x001ea20000300800 */
[----:B------:R-:W3:Y:S02]  /*e9600*/  LDL.LU R7, [R1+0x323c] ;  /* 0x00323c0001077983 */ /* 0x000ee40000300800 */
[----:B------:R-:W4:Y:S02]  /*e9610*/  LDL.LU R26, [R1+0x2408] ;  /* 0x00240800011a7983 */ /* 0x000f240000300800 */
        /* <DEDUP_REMOVED lines=25> */
[----:B0-----:R-:W3:Y:S01]  /*e97b0*/  LDL.LU R2, [R1+0x31dc] ;  /* 0x0031dc0001027983 */ /* 0x001ee20000300800 */
[----:B--2---:R-:W-:-:S05]  /*e97c0*/  IMAD.X R10, R10, 0x1, R0, P5 ;  /* 0x000000010a0a7824 */ /* 0x004fca00028e0600 */
[----:B------:R0:W-:Y:S04]  /*e97d0*/  STL [R1+0x1c08], R10 ;  /* 0x001c080a01007387 */ /* 0x0001e80000100800 */
[----:B0-----:R-:W2:Y:S02]  /*e97e0*/  LDL.LU R10, [R1+0x3d4c] ;  /* 0x003d4c00010a7983 */ /* 0x001ea40000300800 */
[----:B--2---:R-:W-:-:S05]  /*e97f0*/  IADD3 R10, P5, R10, UR8, RZ ;  /* 0x000000080a0a7c10 */ /* 0x004fca000ffbe0ff */
[----:B------:R0:W-:Y:S04]  /*e9800*/  STL [R1+0x3240], R10 ;  /* 0x0032400a01007387 */ /* 0x0001e80000100800 */
[----:B0-----:R-:W2:Y:S01]  /*e9810*/  LDL.LU R10, [R1+0x3d48] ;  /* 0x003d4800010a7983 */ /* 0x001ea20000300800 */
[----:B----4-:R-:W-:Y:S01]  /*e9820*/  IADD3.X R26, R26, UR5, RZ, P1, !PT ;  /* 0x000000051a1a7c10 */ /* 0x010fe20008ffe4ff */
[----:B---3--:R-:W-:Y:S02]  /*e9830*/  IADD3 R27, P1, R27, UR8, RZ ;  /* 0x000000081b1b7c10 */ /* 0x008fe4000ff3e0ff */
[----:B------:R0:W-:Y:S01]  /*e9840*/  STL [R1+0x3c44], R0 ;  /* 0x003c440001007387 */ /* 0x0001e20000100800 */
[----:B------:R-:W-:Y:S01]  /*e9850*/  IADD3.X R4, R4, UR5, RZ, P2, !PT ;  /* 0x0000000504047c10 */ /* 0x000fe200097fe4ff */
[----:B------:R-:W-:Y:S01]  /*e9860*/  IADD3 R3, P2, R3, UR8, RZ ;  /* 0x0000000803037c10 */ /* 0x000fe2000ff5e0ff */
        /* <DEDUP_REMOVED lines=15> */
[----:B------:R-:W-:-:S02]  /*e9960*/  IADD3 R25, P5, R25, UR8, RZ ;  /* 0x0000000819197c10 */ /* 0x000fc4000ffbe0ff */
[----:B--2---:R-:W-:Y:S01]  /*e9970*/  IMAD.X R10, R10, 0x1, R0, P6 ;  /* 0x000000010a0a7824 */ /* 0x004fe200030e0600 */
[----:B------:R-:W-:-:S04]  /*e9980*/  IADD3 R7, P6, R7, UR8, RZ ;  /* 0x0000000807077c10 */ /* 0x000fc8000ffde0ff */
        /* <DEDUP_REMOVED lines=8> */
[----:B------:R-:W-:Y:S01]  /*e9a10*/  IADD3.X R14, R14, UR5, RZ, P6, !PT ;  /* 0x000000050e0e7c10 */ /* 0x000fe2000b7fe4ff */
[----:B------:R-:W-:Y:S01]  /*e9a20*/  STL [R1+0x23f8], R22 ;  /* 0x0023f81601007387 */ /* 0x000fe20000100800 */
[----:B------:R-:W-:Y:S01]  /*e9a30*/  IADD3 R15, P6, R15, UR8, RZ ;  /* 0x000000080f0f7c10 */ /* 0x000fe2000ffde0ff */
        /* <DEDUP_REMOVED lines=11> */
[----:B------:R-:W-:Y:S01]  /*e9af0*/  IADD3.X R20, R20, UR5, RZ, P6, !PT ;  /* 0x0000000514147c10 */ /* 0x000fe2000b7fe4ff */
[----:B------:R-:W-:Y:S02]  /*e9b00*/  STL [R1+0x3220], R16 ;  /* 0x0032201001007387 */ /* 0x000fe40000100800 */
[----:B------:R-:W-:Y:S01]  /*e9b10*/  STL [R1+0x31f4], R21 ;  /* 0x0031f41501007387 */ /* 0x000fe20000100800 */
[----:B------:R-:W-:Y:S01]  /*e9b20*/  STL [R1+0x3218], R29 ;  /* 0x0032181d01007387 */ /* 0x000fe20000100800 */
[----:B------:R-:W-:Y:S02]  /*e9b30*/  STL [R1+0x31ec], R25 ;  /* 0x0031ec1901007387 */ /* 0x000fe40000100800 */
[----:B------:R-:W-:Y:S02]  /*e9b40*/  STL [R1+0x3210], R20 ;  /* 0x0032101401007387 */ /* 0x000fe40000100800 */
[----:B0-----:R-:W2:Y:S01]  /*e9b50*/  LDL.LU R0, [R1+0x31f8] ;  /* 0x0031f80001007983 */ /* 0x001ea20000300800 */
[----:B------:R-:W-:-:S02]  /*e9b60*/  IADD3 R28, P6, R28, UR8, RZ ;  /* 0x000000081c1c7c10 */ /* 0x000fc4000ffde0ff */
[----:B------:R-:W-:-:S03]  /*e9b70*/  IADD3.X R24, R24, UR5, RZ, P1, !PT ;  /* 0x0000000518187c10 */ /* 0x000fc60008ffe4ff */
[----:B------:R-:W-:Y:S04]  /*e9b80*/  STL [R1+0x31e4], R28 ;  /* 0x0031e41c01007387 */ /* 0x000fe80000100800 */
[----:B--2---:R0:W-:Y:S01]  /*e9b90*/  STL [R1+0x3d40], R0 ;  /* 0x003d400001007387 */ /* 0x0041e20000100800 */
[----:B------:R-:W-:Y:S03]  /*e9ba0*/  STL [R1+0x3208], R24 ;  /* 0x0032081801007387 */ /* 0x000fe60000100800 */
[----:B0-----:R-:W2:Y:S01]  /*e9bb0*/  LDL.LU R0, [R1+0x31d4] ;  /* 0x0031d40001007983 */ /* 0x001ea20000300800 */
[----:B------:R-:W-:-:S05]  /*e9bc0*/  IADD3 R2, P1, R2, UR8, RZ ;  /* 0x0000000802027c10 */ /* 0x000fca000ff3e0ff */
[----:B------:R-:W-:Y:S04]  /*e9bd0*/  STL [R1+0x31dc], R2 ;  /* 0x0031dc0201007387 */ /* 0x000fe80000100800 */
[----:B--2---:R0:W-:Y:S04]  /*e9be0*/  STL [R1+0x3d44], R0 ;  /* 0x003d440001007387 */ /* 0x0041e80000100800 */
        /* <DEDUP_REMOVED lines=29> */
[----:B--2---:R-:W-:-:S05]  /*e9dc0*/  IADD3.X R0, R0, UR5, RZ, P2, !PT ;  /* 0x0000000500007c10 */ /* 0x004fca00097fe4ff */
[----:B------:R0:W-:Y:S04]  /*e9dd0*/  STL [R1+0x3200], R0 ;  /* 0x0032000001007387 */ /* 0x0001e80000100800 */
[----:B0-----:R-:W2:Y:S02]  /*e9de0*/  LDL.LU R0, [R1+0x3d44] ;  /* 0x003d440001007983 */ /* 0x001ea40000300800 */
[----:B--2---:R-:W-:-:S05]  /*e9df0*/  IADD3 R0, P2, R0, UR8, RZ ;  /* 0x0000000800007c10 */ /* 0x004fca000ff5e0ff */
[----:B------:R0:W-:Y:S04]  /*e9e00*/  STL [R1+0x31d4], R0 ;  /* 0x0031d40001007387 */ /* 0x0001e80000100800 */
[----:B0-----:R-:W2:Y:S01]  /*e9e10*/  LDL.LU R0, [R1+0x3d40] ;  /* 0x003d400001007983 */ /* 0x001ea20000300800 */
[----:B----4-:R-:W-:Y:S01]  /*e9e20*/  IADD3.X R7, R7, UR5, RZ, P4, !PT ;  /* 0x0000000507077c10 */ /* 0x010fe2000a7fe4ff */
[----:B---3--:R-:W-:Y:S01]  /*e9e30*/  IADD3 R26, P4, R26, UR8, RZ ;  /* 0x000000081a1a7c10 */ /* 0x008fe2000ff9e0ff */
        /* <DEDUP_REMOVED lines=18> */
[----:B--2---:R-:W-:Y:S01]  /*e9f60*/  IADD3.X R0, R0, UR5, RZ, P3, !PT ;  /* 0x0000000500007c10 */ /* 0x004fe20009ffe4ff */
[----:B------:R-:W-:-:S04]  /*e9f70*/  IADD3 R10, P3, R10, UR8, RZ ;  /* 0x000000080a0a7c10 */ /* 0x000fc8000ff7e0ff */
[----:B------:R0:W-:Y:S01]  /*e9f80*/  STL [R1+0x31f8], R0 ;  /* 0x0031f80001007387 */ /* 0x0001e20000100800 */
        /* <DEDUP_REMOVED lines=22> */
[----:B------:R-:W-:Y:S01]  /*ea0f0*/  STL [R1+0x31a8], R12 ;  /* 0x0031a80c01007387 */ /* 0x000fe20000100800 */
[----:B------:R-:W-:Y:S01]  /*ea100*/  IADD3 R20, P3, R20, UR8, RZ ;  /* 0x0000000814147c10 */ /* 0x000fe2000ff7e0ff */
[----:B------:R-:W-:Y:S01]  /*ea110*/  STL [R1+0x317c], R16 ;  /* 0x00317c1001007387 */ /* 0x000fe20000100800 */
[----:B------:R-:W-:Y:S02]  /*ea120*/  STL [R1+0x31a0], R21 ;  /* 0x0031a01501007387 */ /* 0x000fe40000100800 */
[----:B------:R-:W-:Y:S02]  /*ea130*/  STL [R1+0x3174], R29 ;  /* 0x0031741d01007387 */ /* 0x000fe40000100800 */
[----:B------:R-:W-:Y:S01]  /*ea140*/  STL [R1+0x3198], R25 ;  /* 0x0031981901007387 */ /* 0x000fe20000100800 */
[----:B------:R-:W-:Y:S01]  /*ea150*/  STL [R1+0x316c], R20 ;  /* 0x00316c1401007387 */ /* 0x000fe20000100800 */
[----:B0-----:R-:W2:Y:S01]  /*ea160*/  LDL.LU R0, [R1+0x3154] ;  /* 0x0031540001007983 */ /* 0x001ea20000300800 */
[----:B------:R-:W-:Y:S01]  /*ea170*/  IADD3.X R28, R28, UR5, RZ, P4, !PT ;  /* 0x000000051c1c7c10 */ /* 0x000fe2000a7fe4ff */
[----:B------:R-:W-:-:S04]  /*ea180*/  IADD3 R24, P4, R24, UR8, RZ ;  /* 0x0000000818187c10 */ /* 0x000fc8000ff9e0ff */
[----:B------:R-:W-:Y:S04]  /*ea190*/  STL [R1+0x3190], R28 ;  /* 0x0031901c01007387 */ /* 0x000fe80000100800 */
[----:B--2---:R0:W-:Y:S01]  /*ea1a0*/  STL [R1+0x3d38], R0 ;  /* 0x003d380001007387 */ /* 0x0041e20000100800 */
[----:B------:R-:W-:Y:S03]  /*ea1b0*/  STL [R1+0x3164], R24 ;  /* 0x0031641801007387 */ /* 0x000fe60000100800 */
[----:B0-----:R-:W2:Y:S01]  /*ea1c0*/  LDL.LU R0, [R1+0x3180] ;  /* 0x0031800001007983 */ /* 0x001ea20000300800 */
[----:B------:R-:W-:-:S05]  /*ea1d0*/  IADD3.X R2, R2, UR5, RZ, P5, !PT ;  /* 0x0000000502027c10 */ /* 0x000fca000affe4ff */
        /* <DEDUP_REMOVED lines=31> */
[----:B--2---:R-:W-:-:S05]  /*ea3d0*/  IADD3 R0, P5, R0, UR8, RZ ;  /* 0x0000000800007c10 */ /* 0x004fca000ffbe0ff */
[----:B------:R0:W-:Y:S04]  /*ea3e0*/  STL [R1+0x315c], R0 ;  /* 0x00315c0001007387 */ /* 0x0001e80000100800 */
[----:B0-----:R-:W2:Y:S02]  /*ea3f0*/  LDL.LU R0, [R1+0x3d3c] ;  /* 0x003d3c0001007983 */ /* 0x001ea40000300800 */
[----:B--2---:R-:W-:-:S05]  /*ea400*/  IADD3.X R0, R0, UR5, RZ, P6, !PT ;  /* 0x0000000500007c10 */ /* 0x004fca000b7fe4ff */
[----:B------:R0:W-:Y:S04]  /*ea410*/  STL [R1+0x3180], R0 ;  /* 0x0031800001007387 */ /* 0x0001e80000100800 */
[----:B0-----:R-:W2:Y:S01]  /*ea420*/  LDL.LU R0, [R1+0x3d38] ;  /* 0x003d380001007983 */ /* 0x001ea20000300800 */
[----:B---3--:R-:W-:Y:S01]  /*ea430*/  IADD3.X R10, R10, UR5, RZ, P1, !PT ;  /* 0x000000050a0a7c10 */ /* 0x008fe20008ffe4ff */
[----:B----4-:R-:W-:Y:S01]  /*ea440*/  IADD3 R7, P1, R7, UR8, RZ ;  /* 0x0000000807077c10 */ /* 0x010fe2000ff3e0ff */
        /* <DEDUP_REMOVED lines=18> */
[----:B------:R-:W-:-:S02]  /*ea570*/  IADD3.X R20, R20, UR5, RZ, P1, !PT ;  /* 0x0000000514147c10 */ /* 0x000fc40008ffe4ff */
[----:B--2---:R-:W-:-:S05]  /*ea580*/  IADD3 R0, P6, R0, UR8, RZ ;  /* 0x0000000800007c10 */ /* 0x004fca000ffde0ff */
[----:B------:R0:W-:Y:S01]  /*ea590*/  STL [R1+0x3154], R0 ;  /* 0x0031540001007387 */ /* 0x0001e20000100800 */
[----:B------:R-:W-:Y:S02]  /*ea5a0*/  STL [R1+0x3178], R10 ;  /* 0x0031780a01007387 */ /* 0x000fe40000100800 */
[----:B------:R-:W-:Y:S02]  /*ea5b0*/  STL [R1+0x314c], R7 ;  /* 0x00314c0701007387 */ /* 0x000fe40000100800 */
[----:B------:R-:W-:Y:S01]  /*ea5c0*/  STL [R1+0x3170], R26 ;  /* 0x0031701a01007387 */ /* 0x000fe20000100800 */
[----:B------:R-:W-:Y:S01]  /*ea5d0*/  STL [R1+0x3144], R27 ;  /* 0x0031441b01007387 */ /* 0x000fe20000100800 */
        /* <DEDUP_REMOVED lines=2893> */
[----:B--2---:R-:W-:-:S05]  /*f5ab0*/  IADD3 R0, P3, R0, UR8, RZ ;  /* 0x0000000800007c10 */ /* 0x004fca000ff7e0ff */
[----:B------:R0:W-:Y:S04]  /*f5ac0*/  STL [R1+0x33ac], R0 ;  /* 0x0033ac0001007387 */ /* 0x0001e80000100800 */
[----:B0-----:R0:W5:Y:S01]  /*f5ad0*/  LDL.LU R0, [R1+0x3c44] ;  /* 0x003c440001007983 */ /* 0x0011620000300800 */
[----:B------:R1:W-:Y:S03]  /*f5ae0*/  STL [R1+0x3348], R7 ;  /* 0x0033480701007387 */ /* 0x0003e60000100800 */
[----:B-1----:R0:W5:Y:S01]  /*f5af0*/  LDL.LU R7, [R1+0x3c40] ;  /* 0x003c400001077983 */ /* 0x0021620000300800 */
[----:B------:R1:W-:Y:S03]  /*f5b00*/  STL [R1+0x33b4], R10 ;  /* 0x0033b40a01007387 */ /* 0x0003e60000100800 */
[----:B-1----:R0:W5:Y:S01]  /*f5b10*/  LDL.LU R10, [R1+0x3c3c] ;  /* 0x003c3c00010a7983 */ /* 0x0021620000300800 */
[----:B------:R1:W-:Y:S03]  /*f5b20*/  STL [R1+0x3350], R4 ;  /* 0x0033500401007387 */ /* 0x0003e60000100800 */
[----:B-1----:R-:W2:Y:S01]  /*f5b30*/  LDL.LU R4, [R1+0x3c38] ;  /* 0x003c380001047983 */ /* 0x002ea20000300800 */
[----:B------:R1:W-:Y:S03]  /*f5b40*/  STL [R1+0x33bc], R3 ;  /* 0x0033bc0301007387 */ /* 0x0003e60000100800 */
[----:B-1----:R-:W3:Y:S01]  /*f5b50*/  LDL.LU R3, [R1+0x3c34] ;  /* 0x003c340001037983 */ /* 0x002ee20000300800 */
[----:B------:R1:W-:Y:S03]  /*f5b60*/  STL [R1+0x3358], R6 ;  /* 0x0033580601007387 */ /* 0x0003e60000100800 */
[----:B-1----:R-:W4:Y:S01]  /*f5b70*/  LDL.LU R6, [R1+0x3c30] ;  /* 0x003c300001067983 */ /* 0x002f220000300800 */
[----:B------:R1:W-:Y:S03]  /*f5b80*/  STL [R1+0x33c4], R5 ;  /* 0x0033c40501007387 */ /* 0x0003e60000100800 */
[----:B-1----:R-:W2:Y:S01]  /*f5b90*/  LDL.LU R5, [R1+0x3c2c] ;  /* 0x003c2c0001057983 */ /* 0x002ea20000300800 */
[----:B------:R1:W-:Y:S01]  /*f5ba0*/  STL [R1+0x3360], R9 ;  /* 0x0033600901007387 */ /* 0x0003e20000100800 */
[----:B------:R-:W-:Y:S01]  /*f5bb0*/  IADD3.X R16, R16, UR5, RZ, P3, !PT ;  /* 0x0000000510107c10 */ /* 0x000fe20009ffe4ff */
[----:B------:R-:W-:Y:S01]  /*f5bc0*/  IADD3 R12, P3, R12, UR8, RZ ;  /* 0x000000080c0c7c10 */ /* 0x000fe2000ff7e0ff */
[----:B------:R-:W-:Y:S01]  /*f5bd0*/  IADD3.X R25, R25, UR5, RZ, P4, !PT ;  /* 0x0000000519197c10 */ /* 0x000fe2000a7fe4ff */
[----:B-1----:R0:W5:Y:S01]  /*f5be0*/  LDL.LU R9, [R1+0x3c28] ;  /* 0x003c280001097983 */ /* 0x0021620000300800 */
[----:B------:R1:W-:Y:S01]  /*f5bf0*/  STL [R1+0x33cc], R8 ;  /* 0x0033cc0801007387 */ /* 0x0003e20000100800 */
[----:B------:R-:W-:-:S02]  /*f5c00*/  IADD3 R29, P4, R29, UR8, RZ ;  /* 0x000000081d1d7c10 */ /* 0x000fc4000ff9e0ff */
[----:B------:R-:W-:Y:S01]  /*f5c10*/  IADD3.X R21, R21, UR5, RZ, P5, !PT ;  /* 0x0000000515157c10 */ /* 0x000fe2000affe4ff */
[----:B-1----:R0:W5:Y:S01]  /*f5c20*/  LDL.LU R8, [R1+0x3c24] ;  /* 0x003c240001087983 */ /* 0x0021620000300800 */
[----:B------:R1:W-:Y:S01]  /*f5c30*/  STL [R1+0x3368], R17 ;  /* 0x0033681101007387 */ /* 0x0003e20000100800 */
[----:B------:R-:W-:Y:S02]  /*f5c40*/  IADD3 R24, P5, R24, UR8, RZ ;  /* 0x0000000818187c10 */ /* 0x000fe4000ffbe0ff */
[----:B-1----:R0:W5:Y:S01]  /*f5c50*/  LDL.LU R17, [R1+0x3c20] ;  /* 0x003c200001117983 */ /* 0x0021620000300800 */
[----:B------:R1:W-:Y:S01]  /*f5c60*/  STL [R1+0x33d4], R13 ;  /* 0x0033d40d01007387 */ /* 0x0003e20000100800 */
[----:B------:R-:W-:Y:S02]  /*f5c70*/  IADD3.X R28, R28, UR5, RZ, P6, !PT ;  /* 0x000000051c1c7c10 */ /* 0x000fe4000b7fe4ff */
[----:B-1----:R0:W5:Y:S01]  /*f5c80*/  LDL.LU R13, [R1+0x3c1c] ;  /* 0x003c1c00010d7983 */ /* 0x0021620000300800 */
[----:B------:R1:W-:Y:S01]  /*f5c90*/  STL [R1+0x3370], R16 ;  /* 0x0033701001007387 */ /* 0x0003e20000100800 */
[----:B------:R-:W-:-:S02]  /*f5ca0*/  IADD3 R20, P6, R20, UR8, RZ ;  /* 0x0000000814147c10 */ /* 0x000fc4000ffde0ff */
[----:B-1----:R0:W5:Y:S01]  /*f5cb0*/  LDL.LU R16, [R1+0x3c18] ;  /* 0x003c180001107983 */ /* 0x0021620000300800 */
[----:B------:R1:W-:Y:S01]  /*f5cc0*/  STL [R1+0x33d0], R12 ;  /* 0x0033d00c01007387 */ /* 0x0003e20000100800 */
[----:B------:R-:W-:Y:S02]  /*f5cd0*/  IADD3.X R2, R2, UR5, RZ, P1, !PT ;  /* 0x0000000502027c10 */ /* 0x000fe40008ffe4ff */
[----:B-1----:R0:W5:Y:S01]  /*f5ce0*/  LDL.LU R12, [R1+0x3c14] ;  /* 0x003c1400010c7983 */ /* 0x0021620000300800 */
[----:B------:R1:W-:Y:S01]  /*f5cf0*/  STL [R1+0x3378], R25 ;  /* 0x0033781901007387 */ /* 0x0003e20000100800 */
[----:B------:R-:W-:Y:S02]  /*f5d00*/  IADD3 R26, P1, R26, UR8, RZ ;  /* 0x000000081a1a7c10 */ /* 0x000fe4000ff3e0ff */
[----:B------:R-:W-:Y:S01]  /*f5d10*/  IADD3.X R27, R27, UR5, RZ, P2, !PT ;  /* 0x000000051b1b7c10 */ /* 0x000fe200097fe4ff */
[----:B-1----:R0:W5:Y:S01]  /*f5d20*/  LDL.LU R25, [R1+0x3c10] ;  /* 0x003c100001197983 */ /* 0x0021620000300800 */
[----:B------:R1:W-:Y:S01]  /*f5d30*/  STL [R1+0x33d8], R29 ;  /* 0x0033d81d01007387 */ /* 0x0003e20000100800 */
[----:B------:R-:W-:-:S02]  /*f5d40*/  IADD3 R22, P2, R22, UR8, RZ ;  /* 0x0000000816167c10 */ /* 0x000fc4000ff5e0ff */
[----:B------:R-:W-:Y:S01]  /*f5d50*/  IADD3.X R23, R23, UR5, RZ, P3, !PT ;  /* 0x0000000517177c10 */ /* 0x000fe20009ffe4ff */
[----:B-1----:R0:W5:Y:S01]  /*f5d60*/  LDL.LU R29, [R1+0x3c0c] ;  /* 0x003c0c00011d7983 */ /* 0x0021620000300800 */
[----:B------:R1:W-:Y:S01]  /*f5d70*/  STL [R1+0x3380], R21 ;  /* 0x0033801501007387 */ /* 0x0003e20000100800 */
[----:B------:R-:W-:Y:S02]  /*f5d80*/  IADD3.X R18, R18, UR5, RZ, P4, !PT ;  /* 0x0000000512127c10 */ /* 0x000fe4000a7fe4ff */
[----:B------:R-:W-:Y:S01]  /*f5d90*/  IADD3.X R19, R19, UR5, RZ, P5, !PT ;  /* 0x0000000513137c10 */ /* 0x000fe2000affe4ff */
[----:B-1----:R0:W5:Y:S01]  /*f5da0*/  LDL.LU R21, [R1+0x3c08] ;  /* 0x003c080001157983 */ /* 0x0021620000300800 */
[----:B------:R1:W-:Y:S01]  /*f5db0*/  STL [R1+0x33e8], R24 ;  /* 0x0033e81801007387 */ /* 0x0003e20000100800 */
[----:B------:R-:W-:Y:S02]  /*f5dc0*/  IADD3.X R15, R15, UR5, RZ, P1, !PT ;  /* 0x000000050f0f7c10 */ /* 0x000fe40008ffe4ff */
[----:B------:R-:W-:Y:S01]  /*f5dd0*/  IADD3.X R14, R14, UR5, RZ, P6, !PT ;  /* 0x000000050e0e7c10 */ /* 0x000fe2000b7fe4ff */
[----:B-1----:R0:W5:Y:S01]  /*f5de0*/  LDL.LU R24, [R1+0x3c04] ;  /* 0x003c040001187983 */ /* 0x0021620000300800 */
[----:B------:R1:W-:Y:S03]  /*f5df0*/  STL [R1+0x3388], R28 ;  /* 0x0033881c01007387 */ /* 0x0003e60000100800 */
[----:B-1----:R0:W5:Y:S01]  /*f5e00*/  LDL.LU R28, [R1+0x3c00] ;  /* 0x003c0000011c7983 */ /* 0x0021620000300800 */
[----:B------:R1:W-:Y:S03]  /*f5e10*/  STL [R1+0x33e4], R20 ;  /* 0x0033e41401007387 */ /* 0x0003e60000100800 */
[----:B-1----:R0:W5:Y:S01]  /*f5e20*/  LDL.LU R20, [R1+0x3bfc] ;  /* 0x003bfc0001147983 */ /* 0x0021620000300800 */
[----:B------:R1:W-:Y:S02]  /*f5e30*/  STL [R1+0x3390], R2 ;  /* 0x0033900201007387 */ /* 0x0003e40000100800 */
[----:B------:R-:W-:Y:S02]  /*f5e40*/  STL [R1+0x33e0], R26 ;  /* 0x0033e01a01007387 */ /* 0x000fe40000100800 */
[----:B------:R-:W-:Y:S01]  /*f5e50*/  STL [R1+0x3398], R27 ;  /* 0x0033981b01007387 */ /* 0x000fe20000100800 */
[----:B------:R-:W-:Y:S01]  /*f5e60*/  STL [R1+0x33dc], R22 ;  /* 0x0033dc1601007387 */ /* 0x000fe20000100800 */
[----:B------:R-:W-:Y:S02]  /*f5e70*/  STL [R1+0x33a0], R23 ;  /* 0x0033a01701007387 */ /* 0x000fe40000100800 */
[----:B------:R-:W-:Y:S02]  /*f5e80*/  STL [R1+0x33a8], R18 ;  /* 0x0033a81201007387 */ /* 0x000fe40000100800 */
[----:B------:R-:W-:Y:S01]  /*f5e90*/  STL [R1+0x33b0], R19 ;  /* 0x0033b01301007387 */ /* 0x000fe20000100800 */
[----:B------:R3:W-:Y:S01]  /*f5ea0*/  STL [R1+0x33c0], R15 ;  /* 0x0033c00f01007387 */ /* 0x0007e20000100800 */
[----:B------:R2:W-:Y:S03]  /*f5eb0*/  STL [R1+0x33b8], R14 ;  /* 0x0033b80e01007387 */ /* 0x0005e60000100800 */
[----:B-1----:R-:W1:Y:S01]  /*f5ec0*/  S2R R2, SR_TID.X ;  /* 0x0000000000027919 */ /* 0x002e620000002100 */
[----:B------:R-:W-:-:S02]  /*f5ed0*/  IADD3.X R11, R11, UR5, RZ, P2, !PT ;  /* 0x000000050b0b7c10 */ /* 0x000fc400097fe4ff */
[----:B-1----:R-:W-:-:S05]  /*f5ee0*/  LOP3.LUT R2, R2, 0x7f, RZ, 0xc0, !PT ;  /* 0x0000007f02027812 */ /* 0x002fca00078ec0ff */
[----:B------:R-:W-:Y:S02]  /*f5ef0*/  IMAD.SHL.U32 R2, R2, 0x2, RZ ;  /* 0x0000000202027824 */ /* 0x000fe400078e00ff */
[----:B---3--:R-:W-:Y:S02]  /*f5f00*/  IMAD.MOV.U32 R15, RZ, RZ, R3 ;  /* 0x000000ffff0f7224 */ /* 0x008fe400078e0003 */
[----:B--2---:R-:W-:Y:S02]  /*f5f10*/  IMAD.MOV.U32 R14, RZ, RZ, R5 ;  /* 0x000000ffff0e7224 */ /* 0x004fe400078e0005 */
[----:B------:R-:W-:Y:S02]  /*f5f20*/  IMAD.MOV.U32 R5, RZ, RZ, R4 ;  /* 0x000000ffff057224 */ /* 0x000fe400078e0004 */
[----:B----4-:R-:W-:-:S05]  /*f5f30*/  IMAD.MOV.U32 R4, RZ, RZ, R6 ;  /* 0x000000ffff047224 */ /* 0x010fca00078e0006 */
[----:B------:R0:W-:Y:S01]  /*f5f40*/  STL.64 [R1+0x1bd0], R4 ;  /* 0x001bd00401007387 */ /* 0x0001e20000100a00 */
[----:B------:R0:W-:Y:S02]  /*f5f50*/  STL [R1+0x33c8], R11 ;  /* 0x0033c80b01007387 */ /* 0x0001e40000100800 */
[----:B------:R0:W-:Y:S01]  /*f5f60*/  STL.64 [R1+0x1bd8], R14 ;  /* 0x001bd80e01007387 */ /* 0x0001e20000100a00 */
[----:B------:R-:W-:Y:S01]  /*f5f70*/  @!P0 CALL.REL.NOINC `(.L_x_2) ;  /* 0x0000001000008944 */ /* 0x000fe20003c00000 */
[----:B------:R-:W-:Y:S05]  /*f5f80*/  BRA `(.L_x_3) ;  /* 0xfff50ce000007947 */ /* 0x000fea000383ffff */
.L_x_2:
[----:B------:R-:W2:Y:S04]  /*f5f90*/  LDL.LU R2, [R1+0x860] ;  /* 0x0008600001027983 */ /* 0x000ea80000300800 */
[----:B--2---:R1:W-:Y:S04]  /*f5fa0*/  STL [R1+0x4430], R2 ;  /* 0x0044300201007387 */ /* 0x0043e80000100800 */
[----:B-1----:R-:W2:Y:S04]  /*f5fb0*/  LDL.LU R2, [R1+0x84c] ;  /* 0x00084c0001027983 */ /* 0x002ea80000300800 */
        /* <DEDUP_REMOVED lines=33> */
[----:B-----5:R-:W2:Y:S01]  /*f61d0*/  LDL.LU R0, [R1+0x26c] ;  /* 0x00026c0001007983 */ /* 0x020ea20000300800 */
[----:B-1----:R-:W-:-:S03]  /*f61e0*/  IMAD.MOV.U32 R2, RZ, RZ, R10 ;  /* 0x000000ffff027224 */ /* 0x002fc600078e000a */
        /* <DEDUP_REMOVED lines=42> */
[----:B------:R-:W2:Y:S01]  /*f6490*/  LDL.LU R19, [R1+0x314] ;  /* 0x0003140001137983 */ /* 0x000ea20000300800 */
[----:B-1----:R-:W-:-:S03]  /*f64a0*/  IMAD.MOV.U32 R0, RZ, RZ, R7 ;  /* 0x000000ffff007224 */ /* 0x002fc600078e0007 */
[----:B------:R-:W2:Y:S04]  /*f64b0*/  LDL.LU R14, [R1+0x310] ;  /* 0x00031000010e7983 */ /* 0x000ea80000300800 */
[----:B------:R-:W2:Y:S04]  /*f64c0*/  LDL.LU R15, [R1+0x464] ;  /* 0x00046400010f7983 */ /* 0x000ea80000300800 */
[----:B------:R-:W2:Y:S04]  /*f64d0*/  LDL.LU R10, [R1+0x460] ;  /* 0x00046000010a7983 */ /* 0x000ea80000300800 */
[----:B------:R-:W2:Y:S04]  /*f64e0*/  LDL.LU R11, [R1+0x524] ;  /* 0x00052400010b7983 */ /* 0x000ea80000300800 */
[----:B------:R-:W2:Y:S04]  /*f64f0*/  LDL.LU R7, [R1+0x520] ;  /* 0x0005200001077983 */ /* 0x000ea80000300800 */
[----:B------:R0:W-:Y:S04]  /*f6500*/  STL [R1+0x3c30], R9 ;  /* 0x003c300901007387 */ /* 0x0001e80000100800 */
[----:B0-----:R-:W2:Y:S04]  /*f6510*/  LDL.LU R9, [R1+0x864] ;  /* 0x0008640001097983 */ /* 0x001ea80000300800 */
        /* <DEDUP_REMOVED lines=8> */
[----:B------:R0:W-:Y:S01]  /*f65a0*/  STL [R1+0x3c14], R16 ;  /* 0x003c141001007387 */ /* 0x0001e20000100800 */
[----:B------:R-:W-:-:S03]  /*f65b0*/  F2FP.PACK_AB R2, R0, R2 ;  /* 0x000000020002723e */ /* 0x000fc600000000ff */
        /* <DEDUP_REMOVED lines=13> */
[----:B------:R-:W2:Y:S04]  /*f6690*/  LDL.LU R0, [R1+0x44b8] ;  /* 0x0044b80001007983 */ /* 0x000ea80000300800 */
[----:B------:R0:W-:Y:S04]  /*f66a0*/  STL [R1+0x16bc], R2 ;  /* 0x0016bc0201007387 */ /* 0x0001e80000100800 */
[----:B0-----:R-:W2:Y:S02]  /*f66b0*/  LDL.LU R2, [R1+0x44b4] ;  /* 0x0044b40001027983 */ /* 0x001ea40000300800 */
[----:B--2---:R-:W-:-:S02]  /*f66c0*/  F2FP.PACK_AB R2, R0, R2 ;  /* 0x000000020002723e */ /* 0x004fc400000000ff */
        /* <DEDUP_REMOVED lines=65> */
[----:B------:R0:W-:Y:S01]  /*f6ae0*/  STL [R1+0x988], R28 ;  /* 0x0009881c01007387 */ /* 0x0001e20000100800 */
[----:B----4-:R-:W-:Y:S02]  /*f6af0*/  F2FP.PACK_AB R3, R3, R26 ;  /* 0x0000001a0303723e */ /* 0x010fe400000000ff */
[----:B0-----:R-:W-:Y:S02]  /*f6b00*/  F2FP.PACK_AB R28, R24, R29 ;  /* 0x0000001d181c723e */ /* 0x001fe400000000ff */
[----:B------:R-:W-:Y:S02]  /*f6b10*/  F2FP.PACK_AB R24, R25, R20 ;  /* 0x000000141918723e */ /* 0x000fe400000000ff */
[----:B------:R-:W-:-:S02]  /*f6b20*/  F2FP.PACK_AB R20, R21, R16 ;  /* 0x000000101514723e */ /* 0x000fc400000000ff */
[----:B------:R-:W-:Y:S01]  /*f6b30*/  F2FP.PACK_AB R16, R17, R12 ;  /* 0x0000000c1110723e */ /* 0x000fe200000000ff */
[----:B------:R-:W-:Y:S01]  /*f6b40*/  STL [R1+0x984], R28 ;  /* 0x0009841c01007387 */ /* 0x000fe20000100800 */
[----:B------:R-:W-:-:S03]  /*f6b50*/  F2FP.PACK_AB R12, R13, R8 ;  /* 0x000000080d0c723e */ /* 0x000fc600000000ff */
[----:B------:R-:W-:Y:S04]  /*f6b60*/  STL [R1+0x980], R24 ;  /* 0x0009801801007387 */ /* 0x000fe80000100800 */
[----:B------:R-:W-:Y:S04]  /*f6b70*/  STL [R1+0x85c], R20 ;  /* 0x00085c1401007387 */ /* 0x000fe80000100800 */
[----:B------:R-:W-:Y:S04]  /*f6b80*/  STL [R1+0x858], R16 ;  /* 0x0008581001007387 */ /* 0x000fe80000100800 */
[----:B------:R-:W-:Y:S01]  /*f6b90*/  STL [R1+0x854], R12 ;  /* 0x0008540c01007387 */ /* 0x000fe20000100800 */
[----:B--2---:R-:W-:-:S02]  /*f6ba0*/  F2FP.PACK_AB R8, R9, R2 ;  /* 0x000000020908723e */ /* 0x004fc400000000ff */
[----:B------:R-:W-:Y:S02]  /*f6bb0*/  F2FP.PACK_AB R2, R0, R6 ;  /* 0x000000060002723e */ /* 0x000fe400000000ff */
[----:B---3--:R-:W-:Y:S01]  /*f6bc0*/  F2FP.PACK_AB R0, R4, R5 ;  /* 0x000000050400723e */ /* 0x008fe200000000ff */
[----:B------:R-:W-:Y:S04]  /*f6bd0*/  STL [R1+0x850], R8 ;  /* 0x0008500801007387 */ /* 0x000fe80000100800 */
[----:B------:R0:W-:Y:S04]  /*f6be0*/  STL [R1+0x84c], R2 ;  /* 0x00084c0201007387 */ /* 0x0001e80000100800 */
[----:B------:R1:W-:Y:S04]  /*f6bf0*/  STL [R1+0x848], R0 ;  /* 0x0008480001007387 */ /* 0x0003e80000100800 */
[----:B------:R2:W-:Y:S01]  /*f6c00*/  STL [R1+0x844], R3 ;  /* 0x0008440301007387 */ /* 0x0005e20000100800 */
[----:B0-----:R-:W-:-:S02]  /*f6c10*/  F2FP.PACK_AB R2, R27, R22 ;  /* 0x000000161b02723e */ /* 0x001fc400000000ff */
[----:B-1----:R-:W-:-:S03]  /*f6c20*/  F2FP.PACK_AB R0, R23, R18 ;  /* 0x000000121700723e */ /* 0x002fc600000000ff */
[----:B------:R0:W-:Y:S01]  /*f6c30*/  STL [R1+0x840], R2 ;  /* 0x0008400201007387 */ /* 0x0001e20000100800 */
[----:B--2---:R-:W-:-:S03]  /*f6c40*/  F2FP.PACK_AB R3, R19, R14 ;  /* 0x0000000e1303723e */ /* 0x004fc600000000ff */
[----:B------:R1:W-:Y:S04]  /*f6c50*/  STL [R1+0x7dc], R0 ;  /* 0x0007dc0001007387 */ /* 0x0003e80000100800 */
[----:B------:R-:W-:Y:S04]  /*f6c60*/  STL [R1+0x7d8], R3 ;  /* 0x0007d80301007387 */ /* 0x000fe80000100800 */
[----:B------:R-:W2:Y:S01]  /*f6c70*/  LDL.LU R28, [R1+0x8e8] ;  /* 0x0008e800011c7983 */ /* 0x000ea20000300800 */
[----:B0-----:R-:W-:Y:S02]  /*f6c80*/  F2FP.PACK_AB R2, R15, R10 ;  /* 0x0000000a0f02723e */ /* 0x001fe400000000ff */
[----:B-1----:R-:W-:-:S03]  /*f6c90*/  F2FP.PACK_AB R0, R11, R7 ;  /* 0x000000070b00723e */ /* 0x002fc600000000ff */
[----:B------:R-:W-:Y:S04]  /*f6ca0*/  STL [R1+0x7d4], R2 ;  /* 0x0007d40201007387 */ /* 0x000fe80000100800 */
[----:B--2---:R0:W-:Y:S04]  /*f6cb0*/  STL [R1+0x43a8], R28 ;  /* 0x0043a81c01007387 */ /* 0x0041e80000100800 */
[----:B------:R-:W-:Y:S04]  /*f6cc0*/  STL [R1+0x7d0], R0 ;  /* 0x0007d00001007387 */ /* 0x000fe80000100800 */
[----:B0-----:R-:W2:Y:S04]  /*f6cd0*/  LDL.LU R28, [R1+0x8d8] ;  /* 0x0008d800011c7983 */ /* 0x001ea80000300800 */
[----:B--2---:R0:W-:Y:S04]  /*f6ce0*/  STL [R1+0x43b0], R28 ;  /* 0x0043b01c01007387 */ /* 0x0041e80000100800 */
        /* <DEDUP_REMOVED lines=31> */
[----:B------:R-:W3:Y:S04]  /*f6ee0*/  LDL.LU R24, [R1+0x96c] ;  /* 0x00096c0001187983 */ /* 0x000ee80000300800 */
[----:B---3--:R0:W-:Y:S04]  /*f6ef0*/  STL [R1+0x43a4], R24 ;  /* 0x0043a41801007387 */ /* 0x0081e80000100800 */
[----:B0-----:R-:W3:Y:S04]  /*f6f00*/  LDL.LU R24, [R1+0x8ec] ;  /* 0x0008ec0001187983 */ /* 0x001ee80000300800 */
        /* <DEDUP_REMOVED lines=33> */
[----:B0-----:R-:W2:Y:S04]  /*f7120*/  LDL.LU R24, [R1+0x108c] ;  /* 0x00108c0001187983 */ /* 0x001ea80000300800 */
[----:B------:R-:W3:Y:S04]  /*f7130*/  LDL.LU R29, [R1+0x968] ;  /* 0x00096800011d7983 */ /* 0x000ee80000300800 */
[----:B------:R-:W4:Y:S04]  /*f7140*/  LDL.LU R25, [R1+0x9dc] ;  /* 0x0009dc0001197983 */ /* 0x000f280000300800 */
[----:B------:R-:W4:Y:S04]  /*f7150*/  LDL.LU R20, [R1+0x9d8] ;  /* 0x0009d80001147983 */ /* 0x000f280000300800 */
[----:B------:R-:W3:Y:S04]  /*f7160*/  LDL.LU R21, [R1+0x8d4] ;  /* 0x0008d40001157983 */ /* 0x000ee80000300800 */
        /* <DEDUP_REMOVED lines=22> */
[----:B------:R-:W3:Y:S01]  /*f72d0*/  LDL.LU R7, [R1+0x910] ;  /* 0x0009100001077983 */ /* 0x000ee20000300800 */
[----:B--2---:R-:W-:-:S03]  /*f72e0*/  F2FP.PACK_AB R28, R24, R28 ;  /* 0x0000001c181c723e */ /* 0x004fc600000000ff */
        /* <DEDUP_REMOVED lines=70> */
[----:B---3--:R-:W-:Y:S02]  /*f7750*/  F2FP.PACK_AB R3, R3, R26 ;  /* 0x0000001a0303723e */ /* 0x008fe400000000ff */
[----:B--2---:R-:W-:Y:S02]  /*f7760*/  F2FP.PACK_AB R28, R24, R29 ;  /* 0x0000001d181c723e */ /* 0x004fe400000000ff */
[----:B----4-:R-:W-:Y:S02]  /*f7770*/  F2FP.PACK_AB R24, R25, R20 ;  /* 0x000000141918723e */ /* 0x010fe400000000ff */
[----:B------:R-:W-:-:S02]  /*f7780*/  F2FP.PACK_AB R20, R21, R16 ;  /* 0x000000101514723e */ /* 0x000fc400000000ff */
[----:B------:R-:W-:Y:S01]  /*f7790*/  F2FP.PACK_AB R16, R17, R12 ;  /* 0x0000000c1110723e */ /* 0x000fe200000000ff */
[----:B------:R-:W-:Y:S01]  /*f77a0*/  STL [R1+0x784], R28 ;  /* 0x0007841c01007387 */ /* 0x000fe20000100800 */
[----:B------:R-:W-:Y:S02]  /*f77b0*/  F2FP.PACK_AB R12, R13, R8 ;  /* 0x000000080d0c723e */ /* 0x000fe400000000ff */
[----:B------:R-:W-:Y:S01]  /*f77c0*/  F2FP.PACK_AB R8, R9, R2 ;  /* 0x000000020908723e */ /* 0x000fe200000000ff */
[----:B------:R-:W-:Y:S01]  /*f77d0*/  STL [R1+0x780], R24 ;  /* 0x0007801801007387 */ /* 0x000fe20000100800 */
[----:B------:R-:W-:Y:S02]  /*f77e0*/  F2FP.PACK_AB R2, R0, R6 ;  /* 0x000000060002723e */ /* 0x000fe400000000ff */
[----:B------:R-:W-:Y:S01]  /*f77f0*/  F2FP.PACK_AB R0, R4, R5 ;  /* 0x000000050400723e */ /* 0x000fe200000000ff */
[----:B------:R-:W-:Y:S04]  /*f7800*/  STL [R1+0x77c], R20 ;  /* 0x00077c1401007387 */ /* 0x000fe80000100800 */
[----:B------:R-:W-:Y:S04]  /*f7810*/  STL [R1+0x778], R16 ;  /* 0x0007781001007387 */ /* 0x000fe80000100800 */
[----:B------:R-:W-:Y:S04]  /*f7820*/  STL [R1+0x774], R12 ;  /* 0x0007740c01007387 */ /* 0x000fe80000100800 */
        /* <DEDUP_REMOVED lines=768> */
[----:B------:R-:W2:Y:S03]  /*fa830*/  LDL.LU R24, [R1+0x4184] ;  /* 0x0041840001187983 */ /* 0x000ea60000300800 */
[----:B------:R0:W-:Y:S02]  /*fa840*/  STL [R1+0x4e0], R28 ;  /* 0x0004e01c01007387 */ /* 0x0001e40000100800 */
[----:B0-----:R-:W2:Y:S02]  /*fa850*/  LDL.LU R28, [R1+0x4180] ;  /* 0x00418000011c7983 */ /* 0x001ea40000300800 */
[----:B--2---:R-:W-:Y:S02]  /*fa860*/  F2FP.PACK_AB R28, R24, R28 ;  /* 0x0000001c181c723e */ /* 0x004fe400000000ff */
[----:B------:R-:W2:Y:S03]  /*fa870*/  LDL.LU R24, [R1+0x417c] ;  /* 0x00417c0001187983 */ /* 0x000ea60000300800 */
[----:B------:R0:W-:Y:S02]  /*fa880*/  STL [R1+0x4dc], R28 ;  /* 0x0004dc1c01007387 */ /* 0x0001e40000100800 */
[----:B0-----:R-:W2:Y:S02]  /*fa890*/  LDL.LU R28, [R1+0x4178] ;  /* 0x00417800011c7983 */ /* 0x001ea40000300800 */
[----:B--2---:R-:W-:-:S02]  /*fa8a0*/  F2FP.PACK_AB R28, R24, R28 ;  /* 0x0000001c181c723e */ /* 0x004fc400000000ff */
[----:B------:R-:W2:Y:S03]  /*fa8b0*/  LDL.LU R24, [R1+0x4174] ;  /* 0x0041740001187983 */ /* 0x000ea60000300800 */
[----:B------:R2:W-:Y:S01]  /*fa8c0*/  STL [R1+0x4d8], R28 ;  /* 0x0004d81c01007387 */ /* 0x0005e20000100800 */
[----:B---3--:R-:W-:Y:S02]  /*fa8d0*/  F2FP.PACK_AB R3, R3, R26 ;  /* 0x0000001a0303723e */ /* 0x008fe400000000ff */
[----:B--2---:R-:W-:Y:S01]  /*fa8e0*/  F2FP.PACK_AB R28, R24, R29 ;  /* 0x0000001d181c723e */ /* 0x004fe200000000ff */
[----:B----4-:R-:W-:Y:S01]  /*fa8f0*/  F2FP.PACK_AB R24, R25, R20 ;  /* 0x000000141918723e */ /* 0x010fe200000000ff */
[----:B------:R-:W-:Y:S01]  /*fa900*/  F2FP.PACK_AB R20, R21, R16 ;  /* 0x000000101514723e */ /* 0x000fe200000000ff */
[----:B------:R-:W-:Y:S01]  /*fa910*/  F2FP.PACK_AB R16, R17, R12 ;  /* 0x0000000c1110723e */ /* 0x000fe200000000ff */
[----:B------:R-:W-:Y:S01]  /*fa920*/  F2FP.PACK_AB R12, R13, R8 ;  /* 0x000000080d0c723e */ /* 0x000fe200000000ff */
[----:B------:R-:W-:Y:S01]  /*fa930*/  STL [R1+0x4d4], R28 ;  /* 0x0004d41c01007387 */ /* 0x000fe20000100800 */
[----:B------:R-:W-:Y:S01]  /*fa940*/  F2FP.PACK_AB R8, R9, R2 ;  /* 0x000000020908723e */ /* 0x000fe200000000ff */
[----:B------:R-:W-:Y:S01]  /*fa950*/  STL [R1+0x4d0], R24 ;  /* 0x0004d01801007387 */ /* 0x000fe20000100800 */
[----:B------:R-:W-:Y:S01]  /*fa960*/  F2FP.PACK_AB R2, R0, R6 ;  /* 0x000000060002723e */ /* 0x000fe200000000ff */
[----:B------:R-:W-:Y:S01]  /*fa970*/  STL [R1+0x4cc], R20 ;  /* 0x0004cc1401007387 */ /* 0x000fe20000100800 */
[----:B------:R-:W-:Y:S01]  /*fa980*/  F2FP.PACK_AB R0, R4, R5 ;  /* 0x000000050400723e */ /* 0x000fe200000000ff */
[----:B------:R-:W-:Y:S02]  /*fa990*/  STL [R1+0x4c8], R16 ;  /* 0x0004c81001007387 */ /* 0x000fe40000100800 */
[----:B------:R-:W-:Y:S01]  /*fa9a0*/  STL [R1+0x4c4], R12 ;  /* 0x0004c40c01007387 */ /* 0x000fe20000100800 */
[----:B------:R-:W-:Y:S01]  /*fa9b0*/  STL [R1+0x4c0], R8 ;  /* 0x0004c00801007387 */ /* 0x000fe20000100800 */
[----:B------:R0:W-:Y:S02]  /*fa9c0*/  STL [R1+0x4bc], R2 ;  /* 0x0004bc0201007387 */ /* 0x0001e40000100800 */
[----:B------:R1:W-:Y:S02]  /*fa9d0*/  STL [R1+0x4b8], R0 ;  /* 0x0004b80001007387 */ /* 0x0003e40000100800 */
[----:B------:R2:W-:Y:S01]  /*fa9e0*/  STL [R1+0x4b4], R3 ;  /* 0x0004b40301007387 */ /* 0x0005e20000100800 */
[----:B0-----:R-:W-:-:S02]  /*fa9f0*/  F2FP.PACK_AB R2, R27, R22 ;  /* 0x000000161b02723e */ /* 0x001fc400000000ff */
[----:B-1----:R-:W-:Y:S02]  /*faa00*/  F2FP.PACK_AB R0, R23, R18 ;  /* 0x000000121700723e */ /* 0x002fe400000000ff */
[----:B--2---:R-:W-:Y:S01]  /*faa10*/  F2FP.PACK_AB R3, R19, R14 ;  /* 0x0000000e1303723e */ /* 0x004fe200000000ff */
[----:B------:R0:W-:Y:S02]  /*faa20*/  STL [R1+0x4b0], R2 ;  /* 0x0004b00201007387 */ /* 0x0001e40000100800 */
[----:B------:R1:W-:Y:S02]  /*faa30*/  STL [R1+0x4ac], R0 ;  /* 0x0004ac0001007387 */ /* 0x0003e40000100800 */
[----:B------:R-:W-:Y:S02]  /*faa40*/  STL [R1+0x4a8], R3 ;  /* 0x0004a80301007387 */ /* 0x000fe40000100800 */
[----:B------:R-:W2:Y:S01]  /*faa50*/  LDL.LU R28, [R1+0xe28] ;  /* 0x000e2800011c7983 */ /* 0x000ea20000300800 */
[----:B0-----:R-:W-:-:S02]  /*faa60*/  F2FP.PACK_AB R2, R15, R10 ;  /* 0x0000000a0f02723e */ /* 0x001fc400000000ff */
[----:B-1----:R-:W-:-:S03]  /*faa70*/  F2FP.PACK_AB R0, R11, R7 ;  /* 0x000000070b00723e */ /* 0x002fc600000000ff */
[----:B------:R-:W-:Y:S04]  /*faa80*/  STL [R1+0x4a4], R2 ;  /* 0x0004a40201007387 */ /* 0x000fe80000100800 */
[----:B--2---:R0:W-:Y:S01]  /*faa90*/  STL [R1+0x40ec], R28 ;  /* 0x0040ec1c01007387 */ /* 0x0041e20000100800 */
[----:B------:R-:W-:Y:S03]  /*faaa0*/  STL [R1+0x4a0], R0 ;  /* 0x0004a00001007387 */ /* 0x000fe60000100800 */
        /* <DEDUP_REMOVED lines=32> */
[----:B0-----:R-:W2:Y:S01]  /*facb0*/  LDL.LU R28, [R1+0x13c8] ;  /* 0x0013c800011c7983 */ /* 0x001ea20000300800 */
[----:B------:R-:W3:Y:S03]  /*facc0*/  LDL.LU R24, [R1+0xe5c] ;  /* 0x000e5c0001187983 */ /* 0x000ee60000300800 */
        /* <DEDUP_REMOVED lines=35> */
[----:B0-----:R-:W2:Y:S01]  /*faf00*/  LDL.LU R24, [R1+0x13cc] ;  /* 0x0013cc0001187983 */ /* 0x001ea20000300800 */
[----:B------:R-:W3:Y:S02]  /*faf10*/  LDL.LU R29, [R1+0xe58] ;  /* 0x000e5800011d7983 */ /* 0x000ee40000300800 */
        /* <DEDUP_REMOVED lines=96> */
[----:B------:R2:W-:Y:S01]  /*fb520*/  STL [R1+0x458], R28 ;  /* 0x0004581c01007387 */ /* 0x0005e20000100800 */
[----:B---3--:R-:W-:-:S02]  /*fb530*/  F2FP.PACK_AB R3, R3, R26 ;  /* 0x0000001a0303723e */ /* 0x008fc400000000ff */
        /* <DEDUP_REMOVED lines=1596> */
[----:B------:R-:W-:Y:S02]  /*101900*/  STL [R1+0x34], R2 ;  /* 0x0000340201007387 */ /* 0x000fe40000100800 */
[----:B------:R0:W-:Y:S02]  /*101910*/  STL [R1+0x30], R0 ;  /* 0x0000300001007387 */ /* 0x0001e40000100800 */
[----:B------:R-:W-:Y:S01]  /*101920*/  STL [R1+0x2c], R3 ;  /* 0x00002c0301007387 */ /* 0x000fe20000100800 */
[----:B0-----:R-:W-:Y:S02]  /*101930*/  F2FP.PACK_AB R0, R11, R7 ;  /* 0x000000070b00723e */ /* 0x001fe400000000ff */
[----:B------:R-:W2:Y:S01]  /*101940*/  LDL.LU R7, [R1+0x15f8] ;  /* 0x0015f80001077983 */ /* 0x000ea20000300800 */
[----:B------:R-:W-:-:S05]  /*101950*/  F2FP.PACK_AB R2, R15, R10 ;  /* 0x0000000a0f02723e */ /* 0x000fca00000000ff */
        /* <DEDUP_REMOVED lines=41> */
[----:B------:R-:W3:Y:S03]  /*101bf0*/  LDL.LU R5, [R1+0x1618] ;  /* 0x0016180001057983 */ /* 0x000ee60000300800 */
[----:B---3--:R0:W-:Y:S04]  /*101c00*/  STL [R1+0x3c40], R5 ;  /* 0x003c400501007387 */ /* 0x0081e80000100800 */
[----:B0-----:R-:W3:Y:S01]  /*101c10*/  LDL.LU R5, [R1+0x160c] ;  /* 0x00160c0001057983 */ /* 0x001ee20000300800 */
[----:B------:R-:W4:Y:S03]  /*101c20*/  LDL.LU R4, [R1+0x1628] ;  /* 0x0016280001047983 */ /* 0x000f260000300800 */
[----:B----4-:R0:W-:Y:S04]  /*101c30*/  STL [R1+0x3c3c], R4 ;  /* 0x003c3c0401007387 */ /* 0x0101e80000100800 */
[----:B0-----:R-:W4:Y:S01]  /*101c40*/  LDL.LU R4, [R1+0x161c] ;  /* 0x00161c0001047983 */ /* 0x001f220000300800 */
[----:B------:R-:W2:Y:S03]  /*101c50*/  LDL.LU R11, [R1+0x15f0] ;  /* 0x0015f000010b7983 */ /* 0x000ea60000300800 */
[----:B--2---:R0:W-:Y:S04]  /*101c60*/  STL [R1+0x3c38], R11 ;  /* 0x003c380b01007387 */ /* 0x0041e80000100800 */
[----:B0-----:R-:W2:Y:S01]  /*101c70*/  LDL.LU R11, [R1+0x162c] ;  /* 0x00162c00010b7983 */ /* 0x001ea20000300800 */
[----:B------:R-:W2:Y:S03]  /*101c80*/  LDL.LU R9, [R1+0x1604] ;  /* 0x0016040001097983 */ /* 0x000ea60000300800 */
[----:B--2---:R0:W-:Y:S04]  /*101c90*/  STL [R1+0x3c34], R9 ;  /* 0x003c340901007387 */ /* 0x0041e80000100800 */
[----:B0-----:R-:W2:Y:S01]  /*101ca0*/  LDL.LU R9, [R1+0x15f4] ;  /* 0x0015f40001097983 */ /* 0x001ea20000300800 */
[----:B------:R-:W2:Y:S02]  /*101cb0*/  LDL.LU R10, [R1+0x1600] ;  /* 0x00160000010a7983 */ /* 0x000ea40000300800 */
[----:B------:R-:W2:Y:S02]  /*101cc0*/  LDL.LU R8, [R1+0x1614] ;  /* 0x0016140001087983 */ /* 0x000ea40000300800 */
[----:B------:R-:W2:Y:S02]  /*101cd0*/  LDL.LU R15, [R1+0x1478] ;  /* 0x00147800010f7983 */ /* 0x000ea40000300800 */
[----:B--2---:R0:W-:Y:S04]  /*101ce0*/  STL [R1+0x3c28], R15 ;  /* 0x003c280f01007387 */ /* 0x0041e80000100800 */
[----:B0-----:R-:W2:Y:S01]  /*101cf0*/  LDL.LU R15, [R1+0x1624] ;  /* 0x00162400010f7983 */ /* 0x001ea20000300800 */
[----:B------:R-:W2:Y:S01]  /*101d00*/  LDL.LU R13, [R1+0x148c] ;  /* 0x00148c00010d7983 */ /* 0x000ea20000300800 */
[----:B------:R-:W-:-:S02]  /*101d10*/  F2FP.PACK_AB R7, R6, R7 ;  /* 0x000000070607723e */ /* 0x000fc400000000ff */
        /* <DEDUP_REMOVED lines=22> */
[----:B------:R0:W-:Y:S03]  /*101e80*/  STL [R1+0x20], R7 ;  /* 0x0000200701007387 */ /* 0x0001e60000100800 */
        /* <DEDUP_REMOVED lines=31> */
[----:B------:R0:W-:Y:S02]  /*102080*/  STL [R1], R7 ;  /* 0x0000000701007387 */ /* 0x0001e40000100800 */
[----:B0-----:R-:W2:Y:S02]  /*102090*/  LDL.LU R7, [R1+0x3c48] ;  /* 0x003c480001077983 */ /* 0x001ea40000300800 */
[----:B--2---:R-:W-:-:S02]  /*1020a0*/  F2FP.PACK_AB R7, R6, R7 ;  /* 0x000000070607723e */ /* 0x004fc400000000ff */
[----:B------:R-:W3:Y:S02]  /*1020b0*/  LDL.LU R6, [R1+0x3c44] ;  /* 0x003c440001067983 */ /* 0x000ee40000300800 */
[----:B---3--:R-:W-:Y:S02]  /*1020c0*/  F2FP.PACK_AB R6, R5, R6 ;  /* 0x000000060506723e */ /* 0x008fe400000000ff */
[----:B------:R-:W4:Y:S02]  /*1020d0*/  LDL.LU R5, [R1+0x3c40] ;  /* 0x003c400001057983 */ /* 0x000f240000300800 */
[----:B----4-:R-:W-:Y:S02]  /*1020e0*/  F2FP.PACK_AB R5, R4, R5 ;  /* 0x000000050405723e */ /* 0x010fe400000000ff */
[----:B------:R-:W2:Y:S02]  /*1020f0*/  LDL.LU R4, [R1+0x3c3c] ;  /* 0x003c3c0001047983 */ /* 0x000ea40000300800 */
[----:B--2---:R-:W-:-:S02]  /*102100*/  F2FP.PACK_AB R4, R11, R4 ;  /* 0x000000040b04723e */ /* 0x004fc400000000ff */
[----:B------:R-:W2:Y:S02]  /*102110*/  LDL.LU R11, [R1+0x3c38] ;  /* 0x003c3800010b7983 */ /* 0x000ea40000300800 */
[----:B--2---:R-:W-:Y:S02]  /*102120*/  F2FP.PACK_AB R11, R9, R11 ;  /* 0x0000000b090b723e */ /* 0x004fe400000000ff */
[----:B------:R-:W2:Y:S02]  /*102130*/  LDL.LU R9, [R1+0x3c34] ;  /* 0x003c340001097983 */ /* 0x000ea40000300800 */
[----:B--2---:R-:W-:Y:S02]  /*102140*/  F2FP.PACK_AB R10, R9, R10 ;  /* 0x0000000a090a723e */ /* 0x004fe400000000ff */
        /* <DEDUP_REMOVED lines=10> */
[----:B------:R-:W2:Y:S01]  /*1021f0*/  LDL.LU R12, [R1+0x3c1c] ;  /* 0x003c1c00010c7983 */ /* 0x000ea20000300800 */
[----:B------:R-:W-:Y:S02]  /*102200*/  F2FP.PACK_AB R19, R16, R19 ;  /* 0x000000131013723e */ /* 0x000fe400000000ff */
[----:B------:R-:W-:Y:S02]  /*102210*/  F2FP.PACK_AB R18, R21, R18 ;  /* 0x000000121512723e */ /* 0x000fe400000000ff */
[----:B--2---:R-:W-:Y:S02]  /*102220*/  F2FP.PACK_AB R12, R17, R12 ;  /* 0x0000000c110c723e */ /* 0x004fe400000000ff */
[----:B------:R-:W2:Y:S01]  /*102230*/  LDL.LU R17, [R1+0x3c18] ;  /* 0x003c180001117983 */ /* 0x000ea20000300800 */
[----:B------:R-:W3:Y:S02]  /*102240*/  LDL.LU R16, [R1+0x3c14] ;  /* 0x003c140001107983 */ /* 0x000ee40000300800 */
[----:B------:R-:W4:Y:S01]  /*102250*/  LDL.LU R21, [R1+0x3c10] ;  /* 0x003c100001157983 */ /* 0x000f220000300800 */
[----:B------:R-:W-:-:S02]  /*102260*/  F2FP.PACK_AB R23, R29, R23 ;  /* 0x000000171d17723e */ /* 0x000fc400000000ff */
[----:B------:R-:W-:Y:S02]  /*102270*/  F2FP.PACK_AB R22, R24, R22 ;  /* 0x000000161816723e */ /* 0x000fe400000000ff */
[----:B--2---:R-:W-:Y:S02]  /*102280*/  F2FP.PACK_AB R17, R20, R17 ;  /* 0x000000111411723e */ /* 0x004fe400000000ff */
[----:B---3--:R-:W-:Y:S01]  /*102290*/  F2FP.PACK_AB R16, R25, R16 ;  /* 0x000000101910723e */ /* 0x008fe200000000ff */
[----:B------:R-:W2:Y:S01]  /*1022a0*/  LDL.LU R20, [R1+0x3c0c] ;  /* 0x003c0c0001147983 */ /* 0x000ea20000300800 */
[----:B------:R-:W3:Y:S02]  /*1022b0*/  LDL.LU R25, [R1+0x3c08] ;  /* 0x003c080001197983 */ /* 0x000ee40000300800 */
[----:B------:R-:W3:Y:S02]  /*1022c0*/  LDL.LU R29, [R1+0x3c04] ;  /* 0x003c0400011d7983 */ /* 0x000ee40000300800 */
[----:B------:R-:W3:Y:S01]  /*1022d0*/  LDL.LU R24, [R1+0x3c00] ;  /* 0x003c000001187983 */ /* 0x000ee20000300800 */
[----:B----4-:R-:W-:-:S02]  /*1022e0*/  F2FP.PACK_AB R21, R28, R21 ;  /* 0x000000151c15723e */ /* 0x010fc400000000ff */
[----:B------:R-:W4:Y:S01]  /*1022f0*/  LDL.LU R28, [R1+0x3bfc] ;  /* 0x003bfc00011c7983 */ /* 0x000f220000300800 */
[----:B------:R-:W-:Y:S02]  /*102300*/  F2FP.PACK_AB R27, R0, R27 ;  /* 0x0000001b001b723e */ /* 0x000fe400000000ff */
[----:B------:R-:W-:Y:S02]  /*102310*/  F2FP.PACK_AB R26, R3, R26 ;  /* 0x0000001a031a723e */ /* 0x000fe400000000ff */
[----:B--2---:R-:W-:Y:S02]  /*102320*/  F2FP.PACK_AB R20, R2, R20 ;  /* 0x000000140214723e */ /* 0x004fe400000000ff */
[----:B---3--:R-:W-:Y:S02]  /*102330*/  F2FP.PACK_AB R25, R29, R25 ;  /* 0x000000191d19723e */ /* 0x008fe400000000ff */
[----:B----4-:R-:W-:Y:S02]  /*102340*/  F2FP.PACK_AB R24, R28, R24 ;  /* 0x000000181c18723e */ /* 0x010fe400000000ff */
.L_x_1:
[----:B------:R-:W0:Y:S04]  /*102350*/  S2R R29, SR_TID.X ;  /* 0x00000000001d7919 */ /* 0x000e280000002100 */
[----:B------:R2:W-:Y:S04]  /*102360*/  STL [R1+0x4248], R7 ;  /* 0x0042480701007387 */ /* 0x0005e80000100800 */
[----:B--2---:R-:W2:Y:S04]  /*102370*/  LDL.LU R7, [R1+0x3400] ;  /* 0x0034000001077983 */ /* 0x004ea80000300800 */
[----:B------:R-:W3:Y:S01]  /*102380*/  LDL.LU R28, [R1+0x3404] ;  /* 0x00340400011c7983 */ /* 0x000ee20000300800 */
[----:B01----:R-:W-:-:S02]  /*102390*/  IMAD.SHL.U32 R0, R29, 0x20, RZ ;  /* 0x000000201d007824 */ /* 0x003fc400078e00ff */
[C---:B------:R-:W-:Y:S02]  /*1023a0*/  IMAD.SHL.U32 R2, R29.reuse, 0x4, RZ ;  /* 0x000000041d027824 */ /* 0x040fe400078e00ff */
[----:B------:R-:W-:Y:S01]  /*1023b0*/  IMAD.SHL.U32 R3, R29, 0x400, RZ ;  /* 0x000004001d037824 */ /* 0x000fe200078e00ff */
[----:B------:R-:W-:-:S04]  /*1023c0*/  LOP3.LUT R0, R0, 0x60, RZ, 0xc0, !PT ;  /* 0x0000006000007812 */ /* 0x000fc800078ec0ff */
[----:B------:R-:W-:Y:S02]  /*1023d0*/  LOP3.LUT R0, R0, 0x70, R2, 0x78, !PT ;  /* 0x0000007000007812 */ /* 0x000fe400078e7802 */
[----:B------:R-:W4:Y:S01]  /*1023e0*/  LDL.LU R2, [R1+0x33fc] ;  /* 0x0033fc0001027983 */ /* 0x000f220000300800 */
[----:B------:R-:W-:-:S03]  /*1023f0*/  LOP3.LUT R3, R3, 0x6000, RZ, 0xc0, !PT ;  /* 0x0000600003037812 */ /* 0x000fc600078ec0ff */
[----:B------:R-:W-:Y:S01]  /*102400*/  BAR.SYNC.DEFER_BLOCKING 0x0 ;  /* 0x0000000000007b1d */ /* 0x000fe20000010000 */
[----:B--2---:R-:W-:-:S05]  /*102410*/  ISETP.GE.AND P1, PT, R7, c[0x0][0x17c], PT ;  /* 0x00005f0007007a0c */ /* 0x004fca0003f26270 */
[----:B------:R-:W2:Y:S01]  /*102420*/  LDL.LU R7, [R1+0x4248] ;  /* 0x0042480001077983 */ /* 0x000ea20000300800 */
[----:B---3--:R-:W-:-:S03]  /*102430*/  ISETP.GE.AND P0, PT, R28, c[0x0][0x17c], PT ;  /* 0x00005f001c007a0c */ /* 0x008fc60003f06270 */
[----:B------:R-:W3:Y:S01]  /*102440*/  LDL.LU R28, [R1+0x3408] ;  /* 0x00340800011c7983 */ /* 0x000ee20000300800 */
[----:B----4-:R-:W-:-:S03]  /*102450*/  IADD3 R0, R0, R3, R2 ;  /* 0x0000000300007210 */ /* 0x010fc60007ffe002 */
[----:B------:R-:W4:Y:S04]  /*102460*/  LDL.LU R3, [R1+0x340c] ;  /* 0x00340c0001037983 */ /* 0x000f280000300800 */
[----:B------:R0:W-:Y:S04]  /*102470*/  STS.128 [R0], R24 ;  /* 0x0000001800007388 */ /* 0x0001e80000000c00 */
[----:B------:R1:W-:Y:S04]  /*102480*/  STL [R1+0x4200], R26 ;  /* 0x0042001a01007387 */ /* 0x0003e80000100800 */
[----:B0-----:R-:W5:Y:S04]  /*102490*/  LDL.LU R24, [R1+0x40] ;  /* 0x0000400001187983 */ /* 0x001f680000300800 */
[----:B------:R-:W5:Y:S04]  /*1024a0*/  LDL.LU R25, [R1+0x44] ;  /* 0x0000440001197983 */ /* 0x000f680000300800 */
[----:B-1----:R-:W2:Y:S04]  /*1024b0*/  LDL.LU R26, [R1+0x48] ;  /* 0x00004800011a7983 */ /* 0x002ea80000300800 */
[----:B------:R-:W2:Y:S04]  /*1024c0*/  LDL.LU R27, [R1+0x4c] ;  /* 0x00004c00011b7983 */ /* 0x000ea80000300800 */
[----:B--2---:R-:W-:Y:S04]  /*1024d0*/  STL.64 [R1+0x4210], R26 ;  /* 0x0042101a01007387 */ /* 0x004fe80000100a00 */
[----:B-----5:R0:W-:Y:S04]  /*1024e0*/  STL.64 [R1+0x4208], R24 ;  /* 0x0042081801007387 */ /* 0x0201e80000100a00 */
[----:B0-----:R-:W2:Y:S04]  /*1024f0*/  LDL.LU R24, [R1+0x30] ;  /* 0x0000300001187983 */ /* 0x001ea80000300800 */
[----:B------:R-:W2:Y:S04]  /*102500*/  LDL.LU R25, [R1+0x34] ;  /* 0x0000340001197983 */ /* 0x000ea80000300800 */
[----:B------:R-:W5:Y:S04]  /*102510*/  LDL.LU R26, [R1+0x38] ;  /* 0x00003800011a7983 */ /* 0x000f680000300800 */
[----:B------:R-:W5:Y:S04]  /*102520*/  LDL.LU R27, [R1+0x3c] ;  /* 0x00003c00011b7983 */ /* 0x000f680000300800 */
[----:B-----5:R-:W-:Y:S04]  /*102530*/  STL.64 [R1+0x4220], R26 ;  /* 0x0042201a01007387 */ /* 0x020fe80000100a00 */
[----:B--2---:R0:W-:Y:S04]  /*102540*/  STL.64 [R1+0x4218], R24 ;  /* 0x0042181801007387 */ /* 0x0041e80000100a00 */
        /* <DEDUP_REMOVED lines=10> */
[----:B------:R-:W-:Y:S04]  /*1025f0*/  STS.128 [R0+0x80], R20 ;  /* 0x0000801400007388 */ /* 0x000fe80000000c00 */
[----:B------:R-:W-:Y:S04]  /*102600*/  STS.128 [R0+0x100], R16 ;  /* 0x0001001000007388 */ /* 0x000fe80000000c00 */
[----:B-----5:R-:W-:Y:S04]  /*102610*/  STL.64 [R1+0x4240], R26 ;  /* 0x0042401a01007387 */ /* 0x020fe80000100a00 */
[----:B--2---:R0:W-:Y:S04]  /*102620*/  STL.64 [R1+0x4238], R24 ;  /* 0x0042381801007387 */ /* 0x0041e80000100a00 */
[----:B0-----:R-:W2:Y:S04]  /*102630*/  LDL.LU R24, [R1] ;  /* 0x0000000001187983 */ /* 0x001ea80000300800 */
[----:B------:R-:W2:Y:S04]  /*102640*/  LDL.LU R25, [R1+0x4] ;  /* 0x0000040001197983 */ /* 0x000ea80000300800 */
[----:B------:R-:W2:Y:S04]  /*102650*/  LDL.LU R26, [R1+0x8] ;  /* 0x00000800011a7983 */ /* 0x000ea80000300800 */
[----:B------:R-:W2:Y:S04]  /*102660*/  LDL.LU R27, [R1+0xc] ;  /* 0x00000c00011b7983 */ /* 0x000ea80000300800 */
[----:B------:R-:W5:Y:S04]  /*102670*/  LDL.LU R20, [R1+0x90] ;  /* 0x0000900001147983 */ /* 0x000f680000300800 */
[----:B------:R-:W5:Y:S04]  /*102680*/  LDL.LU R21, [R1+0x94] ;  /* 0x0000940001157983 */ /* 0x000f680000300800 */
[----:B------:R-:W5:Y:S04]  /*102690*/  LDL.LU R22, [R1+0x98] ;  /* 0x0000980001167983 */ /* 0x000f680000300800 */
[----:B------:R-:W5:Y:S04]  /*1026a0*/  LDL.LU R23, [R1+0x9c] ;  /* 0x00009c0001177983 */ /* 0x000f680000300800 */
[----:B------:R-:W3:Y:S04]  /*1026b0*/  LDL.LU R16, [R1+0x80] ;  /* 0x0000800001107983 */ /* 0x000ee80000300800 */
[----:B------:R-:W3:Y:S04]  /*1026c0*/  LDL.LU R17, [R1+0x84] ;  /* 0x0000840001117983 */ /* 0x000ee80000300800 */
[----:B------:R-:W3:Y:S04]  /*1026d0*/  LDL.LU R18, [R1+0x88] ;  /* 0x0000880001127983 */ /* 0x000ee80000300800 */
[----:B------:R-:W3:Y:S04]  /*1026e0*/  LDL.LU R19, [R1+0x8c] ;  /* 0x00008c0001137983 */ /* 0x000ee80000300800 */
[----:B------:R0:W-:Y:S04]  /*1026f0*/  STS.128 [R0+0x180], R12 ;  /* 0x0001800c00007388 */ /* 0x0001e80000000c00 */
[----:B------:R1:W-:Y:S04]  /*102700*/  STS.128 [R0+0x200], R8 ;  /* 0x0002000800007388 */ /* 0x0003e80000000c00 */
[----:B------:R1:W-:Y:S04]  /*102710*/  STS.128 [R0+0x280], R4 ;  /* 0x0002800400007388 */ /* 0x0003e80000000c00 */
[----:B0-----:R-:W3:Y:S04]  /*102720*/  LDL.LU R12, [R1+0x70] ;  /* 0x00007000010c7983 */ /* 0x001ee80000300800 */
[----:B------:R-:W3:Y:S04]  /*102730*/  LDL.LU R13, [R1+0x74] ;  /* 0x00007400010d7983 */ /* 0x000ee80000300800 */
[----:B------:R-:W3:Y:S04]  /*102740*/  LDL.LU R14, [R1+0x78] ;  /* 0x00007800010e7983 */ /* 0x000ee80000300800 */
[----:B------:R-:W3:Y:S04]  /*102750*/  LDL.LU R15, [R1+0x7c] ;  /* 0x00007c00010f7983 */ /* 0x000ee80000300800 */
[----:B-1----:R-:W3:Y:S04]  /*102760*/  LDL.LU R8, [R1+0x60] ;  /* 0x0000600001087983 */ /* 0x002ee80000300800 */
[----:B------:R-:W3:Y:S04]  /*102770*/  LDL.LU R9, [R1+0x64] ;  /* 0x0000640001097983 */ /* 0x000ee80000300800 */
[----:B------:R-:W3:Y:S04]  /*102780*/  LDL.LU R10, [R1+0x68] ;  /* 0x00006800010a7983 */ /* 0x000ee80000300800 */
[----:B------:R-:W3:Y:S04]  /*102790*/  LDL.LU R11, [R1+0x6c] ;  /* 0x00006c00010b7983 */ /* 0x000ee80000300800 */
[----:B------:R-:W3:Y:S04]  /*1027a0*/  LDL.LU R4, [R1+0x50] ;  /* 0x0000500001047983 */ /* 0x000ee80000300800 */
[----:B------:R-:W3:Y:S04]  /*1027b0*/  LDL.LU R5, [R1+0x54] ;  /* 0x0000540001057983 */ /* 0x000ee80000300800 */
[----:B------:R-:W3:Y:S04]  /*1027c0*/  LDL.LU R6, [R1+0x58] ;  /* 0x0000580001067983 */ /* 0x000ee80000300800 */
[----:B------:R-:W3:Y:S04]  /*1027d0*/  LDL.LU R7, [R1+0x5c] ;  /* 0x00005c0001077983 */ /* 0x000ee80000300800 */
[----:B--2---:R0:W-:Y:S04]  /*1027e0*/  STS.128 [R0+0x300], R24 ;  /* 0x0003001800007388 */ /* 0x0041e80000000c00 */
[----:B0-----:R-:W2:Y:S04]  /*1027f0*/  LDL.LU.64 R26, [R1+0x4240] ;  /* 0x00424000011a7983 */ /* 0x001ea80000300a00 */
[----:B------:R-:W2:Y:S04]  /*102800*/  LDL.LU.64 R24, [R1+0x4238] ;  /* 0x0042380001187983 */ /* 0x000ea80000300a00 */
[----:B--2---:R0:W-:Y:S04]  /*102810*/  STS.128 [R0+0x380], R24 ;  /* 0x0003801800007388 */ /* 0x0041e80000000c00 */
[----:B0-----:R-:W2:Y:S04]  /*102820*/  LDL.LU.64 R26, [R1+0x4230] ;  /* 0x00423000011a7983 */ /* 0x001ea80000300a00 */
[----:B------:R-:W2:Y:S04]  /*102830*/  LDL.LU.64 R24, [R1+0x4228] ;  /* 0x0042280001187983 */ /* 0x000ea80000300a00 */
[----:B--2---:R0:W-:Y:S04]  /*102840*/  STS.128 [R0+0x400], R24 ;  /* 0x0004001800007388 */ /* 0x0041e80000000c00 */
[----:B0-----:R-:W2:Y:S04]  /*102850*/  LDL.LU.64 R26, [R1+0x4220] ;  /* 0x00422000011a7983 */ /* 0x001ea80000300a00 */
[----:B------:R-:W2:Y:S04]  /*102860*/  LDL.LU.64 R24, [R1+0x4218] ;  /* 0x0042180001187983 */ /* 0x000ea80000300a00 */
[----:B------:R-:W0:Y:S04]  /*102870*/  S2R R2, SR_TID.X ;  /* 0x0000000000027919 */ /* 0x000e280000002100 */
[----:B--2---:R1:W-:Y:S04]  /*102880*/  STS.128 [R0+0x480], R24 ;  /* 0x0004801800007388 */ /* 0x0043e80000000c00 */
[----:B-1----:R-:W2:Y:S04]  /*102890*/  LDL.LU.64 R26, [R1+0x4210] ;  /* 0x00421000011a7983 */ /* 0x002ea80000300a00 */
[----:B------:R-:W2:Y:S04]  /*1028a0*/  LDL.LU.64 R24, [R1+0x4208] ;  /* 0x0042080001187983 */ /* 0x000ea80000300a00 */
[----:B---3--:R-:W-:Y:S04]  /*1028b0*/  STS.128 [R0+0x580], R4 ;  /* 0x0005800400007388 */ /* 0x008fe80000000c00 */
[----:B------:R-:W-:Y:S04]  /*1028c0*/  STS.128 [R0+0x600], R8 ;  /* 0x0006000800007388 */ /* 0x000fe80000000c00 */
[----:B------:R-:W-:Y:S04]  /*1028d0*/  STS.128 [R0+0x680], R12 ;  /* 0x0006800c00007388 */ /* 0x000fe80000000c00 */
[----:B------:R-:W-:Y:S04]  /*1028e0*/  STS.128 [R0+0x700], R16 ;  /* 0x0007001000007388 */ /* 0x000fe80000000c00 */
[----:B-----5:R-:W-:Y:S01]  /*1028f0*/  STS.128 [R0+0x780], R20 ;  /* 0x0007801400007388 */ /* 0x020fe20000000c00 */
[----:B0-----:R-:W-:Y:S01]  /*102900*/  IMAD.SHL.U32 R2, R2, 0x1000, RZ ;  /* 0x0000100002027824 */ /* 0x001fe200078e00ff */
[----:B------:R-:W-:-:S04]  /*102910*/  LOP3.LUT R29, R29, 0x7f, RZ, 0xc0, !PT ;  /* 0x0000007f1d1d7812 */ /* 0x000fc800078ec0ff */
[----:B------:R-:W-:-:S05]  /*102920*/  LOP3.LUT R2, R2, 0x6000, RZ, 0xc0, !PT ;  /* 0x0000600002027812 */ /* 0x000fca00078ec0ff */
[----:B------:R-:W-:Y:S01]  /*102930*/  IMAD R2, R29, 0x10, R2 ;  /* 0x000000101d027824 */ /* 0x000fe200078e0202 */
[----:B--2---:R0:W-:Y:S04]  /*102940*/  STS.128 [R0+0x500], R24 ;  /* 0x0005001800007388 */ /* 0x0041e80000000c00 */
[----:B------:R-:W-:Y:S06]  /*102950*/  BAR.SYNC.DEFER_BLOCKING 0x0 ;  /* 0x0000000000007b1d */ /* 0x000fec0000010000 */
[----:B0-----:R-:W2:Y:S04]  /*102960*/  LDL.LU R26, [R1+0x4200] ;  /* 0x00420000011a7983 */ /* 0x001ea80000300800 */
[----:B------:R-:W0:Y:S04]  /*102970*/  LDS.128 R4, [R2] ;  /* 0x0000000002047984 */ /* 0x000e280000000c00 */
[----:B0-----:R-:W-:Y:S01]  /*102980*/  STL [R1+0x54], R5 ;  /* 0x0000540501007387 */ /* 0x001fe20000100800 */
[----:B------:R-:W-:-:S03]  /*102990*/  IMAD.MOV.U32 R24, RZ, RZ, R4 ;  /* 0x000000ffff187224 */ /* 0x000fc600078e0004 */
[----:B------:R-:W-:Y:S04]  /*1029a0*/  STL.64 [R1+0x58], R6 ;  /* 0x0000580601007387 */ /* 0x000fe80000100a00 */
[----:B------:R-:W0:Y:S04]  /*1029b0*/  LDS.128 R4, [R2+0x800] ;  /* 0x0008000002047984 */ /* 0x000e280000000c00 */
[----:B------:R-:W3:Y:S04]  /*1029c0*/  LDL.LU R16, [R1+0x180] ;  /* 0x0001800001107983 */ /* 0x000ee80000300800 */
[----:B0-----:R-:W-:Y:S04]  /*1029d0*/  STL.64 [R1+0x500], R4 ;  /* 0x0005000401007387 */ /* 0x001fe80000100a00 */
[----:B------:R-:W-:Y:S04]  /*1029e0*/  STL.64 [R1+0x508], R6 ;  /* 0x0005080601007387 */ /* 0x000fe80000100a00 */
[----:B------:R-:W3:Y:S04]  /*1029f0*/  LDL.LU R17, [R1+0x184] ;  /* 0x0001840001117983 */ /* 0x000ee80000300800 */
[----:B------:R-:W5:Y:S04]  /*102a00*/  LDL.LU R18, [R1+0x188] ;  /* 0x0001880001127983 */ /* 0x000f680000300800 */
[----:B------:R-:W5:Y:S04]  /*102a10*/  LDL.LU R19, [R1+0x18c] ;  /* 0x00018c0001137983 */ /* 0x000f680000300800 */
[----:B-----5:R-:W-:Y:S04]  /*102a20*/  STL.64 [R1+0x4148], R18 ;  /* 0x0041481201007387 */ /* 0x020fe80000100a00 */
[----:B---3--:R0:W-:Y:S04]  /*102a30*/  STL.64 [R1+0x4140], R16 ;  /* 0x0041401001007387 */ /* 0x0081e80000100a00 */
[----:B------:R-:W3:Y:S04]  /*102a40*/  LDL.LU R12, [R1+0x170] ;  /* 0x00017000010c7983 */ /* 0x000ee80000300800 */
        /* <DEDUP_REMOVED lines=11> */
[----:B0-----:R-:W5:Y:S04]  /*102b00*/  LDL.LU R16, [R1+0x140] ;  /* 0x0001400001107983 */ /* 0x001f680000300800 */
[----:B------:R-:W5:Y:S04]  /*102b10*/  LDL.LU R17, [R1+0x144] ;  /* 0x0001440001117983 */ /* 0x000f680000300800 */
[----:B------:R-:W2:Y:S04]  /*102b20*/  LDL.LU R18, [R1+0x148] ;  /* 0x0001480001127983 */ /* 0x000ea80000300800 */
[----:B------:R-:W2:Y:S04]  /*102b30*/  LDL.LU R19, [R1+0x14c] ;  /* 0x00014c0001137983 */ /* 0x000ea80000300800 */
[----:B--2---:R-:W-:Y:S04]  /*102b40*/  STL.64 [R1+0x4178], R18 ;  /* 0x0041781201007387 */ /* 0x004fe80000100a00 */
[----:B-----5:R-:W-:Y:S04]  /*102b50*/  STL.64 [R1+0x4170], R16 ;  /* 0x0041701001007387 */ /* 0x020fe80000100a00 */
[----:B-1----:R-:W2:Y:S04]  /*102b60*/  LDL.LU R12, [R1+0x130] ;  /* 0x00013000010c7983 */ /* 0x002ea80000300800 */
[----:B------:R-:W2:Y:S04]  /*102b70*/  LDL.LU R13, [R1+0x134] ;  /* 0x00013400010d7983 */ /* 0x000ea80000300800 */
[----:B------:R-:W5:Y:S04]  /*102b80*/  LDL.LU R14, [R1+0x138] ;  /* 0x00013800010e7983 */ /* 0x000f680000300800 */
[----:B------:R-:W5:Y:S04]  /*102b90*/  LDL.LU R15, [R1+0x13c] ;  /* 0x00013c00010f7983 */ /* 0x000f680000300800 */
[----:B-----5:R-:W-:Y:S04]  /*102ba0*/  STL.64 [R1+0x4188], R14 ;  /* 0x0041880e01007387 */ /* 0x020fe80000100a00 */
[----:B--2---:R0:W-:Y:S04]  /*102bb0*/  STL.64 [R1+0x4180], R12 ;  /* 0x0041800c01007387 */ /* 0x0041e80000100a00 */
[----:B---3--:R-:W2:Y:S04]  /*102bc0*/  LDL.LU R8, [R1+0x120] ;  /* 0x0001200001087983 */ /* 0x008ea80000300800 */
        /* <DEDUP_REMOVED lines=11> */
[----:B-1----:R-:W2:Y:S04]  /*102c80*/  LDL.LU R8, [R1+0xf0] ;  /* 0x0000f00001087983 */ /* 0x002ea80000300800 */
[----:B------:R-:W2:Y:S04]  /*102c90*/  LDL.LU R9, [R1+0xf4] ;  /* 0x0000f40001097983 */ /* 0x000ea80000300800 */
[----:B------:R-:W3:Y:S04]  /*102ca0*/  LDL.LU R10, [R1+0xf8] ;  /* 0x0000f800010a7983 */ /* 0x000ee80000300800 */
[----:B------:R-:W3:Y:S04]  /*102cb0*/  LDL.LU R11, [R1+0xfc] ;  /* 0x0000fc00010b7983 */ /* 0x000ee80000300800 */
[----:B---3--:R-:W-:Y:S04]  /*102cc0*/  STL.64 [R1+0x41b8], R10 ;  /* 0x0041b80a01007387 */ /* 0x008fe80000100a00 */
[----:B--2---:R-:W-:Y:S04]  /*102cd0*/  STL.64 [R1+0x41b0], R8 ;  /* 0x0041b00801007387 */ /* 0x004fe80000100a00 */
        /* <DEDUP_REMOVED lines=22> */
[----:B------:R-:W-:-:S02]  /*102e40*/  LOP3.LUT R27, R2, 0x20, RZ, 0x3c, !PT ;  /* 0x00000020021b7812 */ /* 0x000fc400078e3cff */
[----:B------:R-:W-:Y:S02]  /*102e50*/  ISETP.GE.AND P2, PT, R28, c[0x0][0x17c], PT ;  /* 0x00005f001c007a0c */ /* 0x000fe40003f46270 */
[C---:B------:R-:W-:Y:S01]  /*102e60*/  LOP3.LUT R28, R2.reuse, 0x40, RZ, 0x3c, !PT ;  /* 0x00000040021c7812 */ /* 0x040fe200078e3cff */
[----:B---3--:R-:W-:Y:S04]  /*102e70*/  STL.64 [R1+0x41f8], R14 ;  /* 0x0041f80e01007387 */ /* 0x008fe80000100a00 */
[----:B--2---:R-:W-:Y:S04]  /*102e80*/  STL.64 [R1+0x41f0], R12 ;  /* 0x0041f00c01007387 */ /* 0x004fe80000100a00 */
[----:B------:R-:W0:Y:S04]  /*102e90*/  LDS.128 R12, [R2+0x1000] ;  /* 0x00100000020c7984 */ /* 0x000e280000000c00 */
[----:B------:R-:W2:Y:S04]  /*102ea0*/  LDL.LU R8, [R1+0xd0] ;  /* 0x0000d00001087983 */ /* 0x000ea80000300800 */
[----:B------:R-:W2:Y:S04]  /*102eb0*/  LDL.LU R9, [R1+0xd4] ;  /* 0x0000d40001097983 */ /* 0x000ea80000300800 */
[----:B------:R-:W2:Y:S04]  /*102ec0*/  LDL.LU R10, [R1+0xd8] ;  /* 0x0000d800010a7983 */ /* 0x000ea80000300800 */
[----:B------:R-:W2:Y:S04]  /*102ed0*/  LDL.LU R11, [R1+0xdc] ;  /* 0x0000dc00010b7983 */ /* 0x000ea80000300800 */
[----:B------:R-:W3:Y:S04]  /*102ee0*/  LDL.LU R16, [R1+0x110] ;  /* 0x0001100001107983 */ /* 0x000ee80000300800 */
[----:B------:R-:W3:Y:S04]  /*102ef0*/  LDL.LU R17, [R1+0x114] ;  /* 0x0001140001117983 */ /* 0x000ee80000300800 */
[----:B------:R-:W3:Y:S04]  /*102f00*/  LDL.LU R18, [R1+0x118] ;  /* 0x0001180001127983 */ /* 0x000ee80000300800 */
[----:B------:R-:W3:Y:S04]  /*102f10*/  LDL.LU R19, [R1+0x11c] ;  /* 0x00011c0001137983 */ /* 0x000ee80000300800 */
[----:B------:R-:W5:Y:S04]  /*102f20*/  LDL.LU R4, [R1+0x150] ;  /* 0x0001500001047983 */ /* 0x000f680000300800 */
[----:B------:R-:W5:Y:S04]  /*102f30*/  LDL.LU R5, [R1+0x154] ;  /* 0x0001540001057983 */ /* 0x000f680000300800 */
[----:B------:R-:W5:Y:S04]  /*102f40*/  LDL.LU R6, [R1+0x158] ;  /* 0x0001580001067983 */ /* 0x000f680000300800 */
[----:B------:R-:W5:Y:S04]  /*102f50*/  LDL.LU R7, [R1+0x15c] ;  /* 0x00015c0001077983 */ /* 0x000f680000300800 */
[----:B------:R-:W2:Y:S04]  /*102f60*/  LDL.LU R20, [R1+0x190] ;  /* 0x0001900001147983 */ /* 0x000ea80000300800 */
[----:B------:R-:W2:Y:S04]  /*102f70*/  LDL.LU R21, [R1+0x194] ;  /* 0x0001940001157983 */ /* 0x000ea80000300800 */
[----:B------:R-:W2:Y:S04]  /*102f80*/  LDL.LU R22, [R1+0x198] ;  /* 0x0001980001167983 */ /* 0x000ea80000300800 */
[----:B------:R-:W2:Y:S04]  /*102f90*/  LDL.LU R23, [R1+0x19c] ;  /* 0x00019c0001177983 */ /* 0x000ea80000300800 */
[----:B0-----:R-:W-:Y:S04]  /*102fa0*/  STL.64 [R1+0x570], R12 ;  /* 0x0005700c01007387 */ /* 0x001fe80000100a00 */
[----:B------:R-:W-:Y:S04]  /*102fb0*/  STL.64 [R1+0x578], R14 ;  /* 0x0005780e01007387 */ /* 0x000fe80000100a00 */
[----:B------:R-:W0:Y:S04]  /*102fc0*/  LDS.128 R12, [R2+0x1800] ;  /* 0x00180000020c7984 */ /* 0x000e280000000c00 */
[----:B0-----:R-:W-:Y:S04]  /*102fd0*/  STL.64 [R1+0x650], R12 ;  /* 0x0006500c01007387 */ /* 0x001fe80000100a00 */
[----:B------:R-:W-:Y:S04]  /*102fe0*/  STL.64 [R1+0x658], R14 ;  /* 0x0006580e01007387 */ /* 0x000fe80000100a00 */
[----:B------:R-:W0:Y:S04]  /*102ff0*/  LDS.128 R12, [R27] ;  /* 0x000000001b0c7984 */ /* 0x000e280000000c00 */
[----:B0-----:R-:W-:Y:S04]  /*103000*/  STL.64 [R1+0x60], R12 ;  /* 0x0000600c01007387 */ /* 0x001fe80000100a00 */
[----:B------:R-:W-:Y:S04]  /*103010*/  STL.64 [R1+0x68], R14 ;  /* 0x0000680e01007387 */ /* 0x000fe80000100a00 */
[----:B------:R-:W0:Y:S04]  /*103020*/  LDS.128 R12, [R27+0x800] ;  /* 0x000800001b0c7984 */ /* 0x000e280000000c00 */
        /* <DEDUP_REMOVED lines=14> */
[----:B------:R-:W0:Y:S01]  /*103110*/  LDS.128 R12, [R28+0x1000] ;  /* 0x001000001c0c7984 */ /* 0x000e220000000c00 */
[----:B------:R-:W-:-:S03]  /*103120*/  LOP3.LUT R29, R2, 0x60, RZ, 0x3c, !PT ;  /* 0x00000060021d7812 */ /* 0x000fc600078e3cff */
        /* <DEDUP_REMOVED lines=15> */
[----:B------:R-:W-:Y:S06]  /*103220*/  BAR.SYNC.DEFER_BLOCKING 0x0 ;  /* 0x0000000000007b1d */ /* 0x000fec0000010000 */
[----:B0-----:R-:W-:Y:S04]  /*103230*/  STL.64 [R1+0x7e0], R12 ;  /* 0x0007e00c01007387 */ /* 0x001fe80000100a00 */
[----:B------:R0:W-:Y:S04]  /*103240*/  STL.64 [R1+0x7e8], R14 ;  /* 0x0007e80e01007387 */ /* 0x0001e80000100a00 */
[----:B0-----:R-:W2:Y:S04]  /*103250*/  LDL.LU.64 R14, [R1+0x41f8] ;  /* 0x0041f800010e7983 */ /* 0x001ea80000300a00 */
[----:B------:R-:W2:Y:S04]  /*103260*/  LDL.LU.64 R12, [R1+0x41f0] ;  /* 0x0041f000010c7983 */ /* 0x000ea80000300a00 */
[----:B--2---:R0:W-:Y:S04]  /*103270*/  STS.128 [R0], R12 ;  /* 0x0000000c00007388 */ /* 0x0041e80000000c00 */
        /* <DEDUP_REMOVED lines=8> */
[----:B------:R0:W-:Y:S04]  /*103300*/  STS.128 [R0+0x180], R8 ;  /* 0x0001800800007388 */ /* 0x0001e80000000c00 */
[----:B0-----:R-:W3:Y:S04]  /*103310*/  LDL.LU.64 R10, [R1+0x41b8] ;  /* 0x0041b800010a7983 */ /* 0x001ee80000300a00 */
[----:B------:R-:W3:Y:S04]  /*103320*/  LDL.LU.64 R8, [R1+0x41b0] ;  /* 0x0041b00001087983 */ /* 0x000ee80000300a00 */
[----:B--2---:R0:W-:Y:S04]  /*103330*/  STS.128 [R0+0x200], R12 ;  /* 0x0002000c00007388 */ /* 0x0041e80000000c00 */
[----:B0-----:R-:W2:Y:S04]  /*103340*/  LDL.LU.64 R14, [R1+0x41a8] ;  /* 0x0041a800010e7983 */ /* 0x001ea80000300a00 */
[----:B------:R-:W2:Y:S04]  /*103350*/  LDL.LU.64 R12, [R1+0x41a0] ;  /* 0x0041a000010c7983 */ /* 0x000ea80000300a00 */
[----:B---3--:R0:W-:Y:S04]  /*103360*/  STS.128 [R0+0x280], R8 ;  /* 0x0002800800007388 */ /* 0x0081e80000000c00 */
[----:B------:R-:W-:Y:S04]  /*103370*/  STS.128 [R0+0x380], R16 ;  /* 0x0003801000007388 */ /* 0x000fe80000000c00 */
[----:B0-----:R-:W3:Y:S04]  /*103380*/  LDL.LU.64 R10, [R1+0x4198] ;  /* 0x00419800010a7983 */ /* 0x001ee80000300a00 */
[----:B------:R-:W3:Y:S04]  /*103390*/  LDL.LU.64 R8, [R1+0x4190] ;  /* 0x0041900001087983 */ /* 0x000ee80000300a00 */
[----:B--2---:R0:W-:Y:S04]  /*1033a0*/  STS.128 [R0+0x300], R12 ;  /* 0x0003000c00007388 */ /* 0x0041e80000000c00 */
[----:B0-----:R-:W2:Y:S04]  /*1033b0*/  LDL.LU.64 R14, [R1+0x4188] ;  /* 0x00418800010e7983 */ /* 0x001ea80000300a00 */
[----:B------:R-:W2:Y:S04]  /*1033c0*/  LDL.LU.64 R12, [R1+0x4180] ;  /* 0x00418000010c7983 */ /* 0x000ea80000300a00 */
[----:B------:R-:W4:Y:S04]  /*1033d0*/  LDL.LU.64 R18, [R1+0x4178] ;  /* 0x0041780001127983 */ /* 0x000f280000300a00 */
[----:B------:R-:W4:Y:S04]  /*1033e0*/  LDL.LU.64 R16, [R1+0x4170] ;  /* 0x0041700001107983 */ /* 0x000f280000300a00 */
[----:B---3--:R0:W-:Y:S04]  /*1033f0*/  STS.128 [R0+0x400], R8 ;  /* 0x0004000800007388 */ /* 0x0081e80000000c00 */
[----:B0-----:R-:W3:Y:S04]  /*103400*/  LDL.LU.64 R10, [R1+0x4168] ;  /* 0x00416800010a7983 */ /* 0x001ee80000300a00 */
[----:B------:R-:W3:Y:S04]  /*103410*/  LDL.LU.64 R8, [R1+0x4160] ;  /* 0x0041600001087983 */ /* 0x000ee80000300a00 */
[----:B--2---:R0:W-:Y:S04]  /*103420*/  STS.128 [R0+0x480], R12 ;  /* 0x0004800c00007388 */ /* 0x0041e80000000c00 */
[----:B----4-:R1:W-:Y:S04]  /*103430*/  STS.128 [R0+0x500], R16 ;  /* 0x0005001000007388 */ /* 0x0103e80000000c00 */
[----:B0-----:R-:W2:Y:S04]  /*103440*/  LDL.LU.64 R14, [R1+0x4158] ;  /* 0x00415800010e7983 */ /* 0x001ea80000300a00 */
[----:B------:R-:W2:Y:S04]  /*103450*/  LDL.LU.64 R12, [R1+0x4150] ;  /* 0x00415000010c7983 */ /* 0x000ea80000300a00 */
[----:B-1----:R-:W4:Y:S04]  /*103460*/  LDL.LU.64 R18, [R1+0x4148] ;  /* 0x0041480001127983 */ /* 0x002f280000300a00 */
[----:B------:R-:W4:Y:S04]  /*103470*/  LDL.LU.64 R16, [R1+0x4140] ;  /* 0x0041400001107983 */ /* 0x000f280000300a00 */
[----:B-----5:R-:W-:Y:S04]  /*103480*/  STS.128 [R0+0x580], R4 ;  /* 0x0005800400007388 */ /* 0x020fe80000000c00 */
[----:B---3--:R-:W-:Y:S04]  /*103490*/  STS.128 [R0+0x600], R8 ;  /* 0x0006000800007388 */ /* 0x008fe80000000c00 */
[----:B------:R-:W-:Y:S04]  /*1034a0*/  STS.128 [R0+0x780], R20 ;  /* 0x0007801400007388 */ /* 0x000fe80000000c00 */
[----:B--2---:R-:W-:Y:S04]  /*1034b0*/  STS.128 [R0+0x680], R12 ;  /* 0x0006800c00007388 */ /* 0x004fe80000000c00 */
[----:B----4-:R-:W-:Y:S04]  /*1034c0*/  STS.128 [R0+0x700], R16 ;  /* 0x0007001000007388 */ /* 0x010fe80000000c00 */
[----:B------:R-:W-:Y:S06]  /*1034d0*/  BAR.SYNC.DEFER_BLOCKING 0x0 ;  /* 0x0000000000007b1d */ /* 0x000fec0000010000 */
[----:B------:R-:W0:Y:S04]  /*1034e0*/  LDS.128 R4, [R2] ;  /* 0x0000000002047984 */ /* 0x000e280000000c00 */
[----:B------:R-:W-:Y:S04]  /*1034f0*/  LDS.128 R12, [R2+0x1000] ;  /* 0x00100000020c7984 */ /* 0x000fe80000000c00 */
[----:B------:R-:W-:Y:S04]  /*103500*/  LDS.128 R8, [R2+0x1800] ;  /* 0x0018000002087984 */ /* 0x000fe80000000c00 */
[----:B0-----:R-:W-:Y:S01]  /*103510*/  STL [R1+0x14], R5 ;  /* 0x0000140501007387 */ /* 0x001fe20000100800 */
[----:B------:R-:W-:-:S03]  /*103520*/  IMAD.MOV.U32 R23, RZ, RZ, R4 ;  /* 0x000000ffff177224 */ /* 0x000fc600078e0004 */
[----:B------:R-:W-:Y:S04]  /*103530*/  STL.64 [R1+0x18], R6 ;  /* 0x0000180601007387 */ /* 0x000fe80000100a00 */
[----:B------:R-:W0:Y:S04]  /*103540*/  LDS.128 R4, [R2+0x800] ;  /* 0x0008000002047984 */ /* 0x000e280000000c00 */
[----:B------:R-:W-:Y:S04]  /*103550*/  STL [R1+0x3cc8], R23 ;  /* 0x003cc81701007387 */ /* 0x000fe80000100800 */
[----:B0-----:R-:W-:Y:S04]  /*103560*/  STL.64 [R1+0x70], R4 ;  /* 0x0000700401007387 */ /* 0x001fe80000100a00 */
[----:B------:R-:W-:Y:S04]  /*103570*/  STL.64 [R1+0x78], R6 ;  /* 0x0000780601007387 */ /* 0x000fe80000100a00 */
[----:B------:R-:W0:Y:S04]  /*103580*/  LDS.128 R4, [R27] ;  /* 0x000000001b047984 */ /* 0x000e280000000c00 */
[----:B------:R-:W-:Y:S04]  /*103590*/  STL.64 [R1+0xc0], R12 ;  /* 0x0000c00c01007387 */ /* 0x000fe80000100a00 */
[----:B------:R-:W-:Y:S04]  /*1035a0*/  STL.64 [R1+0xc8], R14 ;  /* 0x0000c80e01007387 */ /* 0x000fe80000100a00 */
[----:B------:R-:W1:Y:S04]  /*1035b0*/  LDS.128 R12, [R27+0x800] ;  /* 0x000800001b0c7984 */ /* 0x000e680000000c00 */
[----:B------:R-:W-:Y:S04]  /*1035c0*/  STL.64 [R1+0x100], R8 ;  /* 0x0001000801007387 */ /* 0x000fe80000100a00 */
[----:B------:R-:W-:Y:S04]  /*1035d0*/  STL.64 [R1+0x108], R10 ;  /* 0x0001080a01007387 */ /* 0x000fe80000100a00 */
[----:B------:R-:W2:Y:S04]  /*1035e0*/  LDS.128 R8, [R27+0x1000] ;  /* 0x001000001b087984 */ /* 0x000ea80000000c00 */
[----:B0-----:R-:W-:Y:S04]  /*1035f0*/  STL.64 [R1+0x20], R4 ;  /* 0x0000200401007387 */ /* 0x001fe80000100a00 */
[----:B------:R-:W-:Y:S04]  /*103600*/  STL.64 [R1+0x28], R6 ;  /* 0x0000280601007387 */ /* 0x000fe80000100a00 */
[----:B------:R-:W0:Y:S04]  /*103610*/  LDS.128 R4, [R27+0x1800] ;  /* 0x001800001b047984 */ /* 0x000e280000000c00 */
[----:B-1----:R1:W-:Y:S04]  /*103620*/  STL.64 [R1+0x40], R12 ;  /* 0x0000400c01007387 */ /* 0x0023e80000100a00 */
[----:B------:R-:W-:Y:S04]  /*103630*/  STL.64 [R1+0x48], R14 ;  /* 0x0000480e01007387 */ /* 0x000fe80000100a00 */
[----:B------:R-:W-:Y:S04]  /*103640*/  STL.64 [R1+0x4088], R26 ;  /* 0x0040881a01007387 */ /* 0x000fe80000100a00 */
[----:B--2---:R-:W-:Y:S04]  /*103650*/  STL.64 [R1+0xd0], R8 ;  /* 0x0000d00801007387 */ /* 0x004fe80000100a00 */
[----:B------:R-:W-:Y:S04]  /*103660*/  STL.64 [R1+0xd8], R10 ;  /* 0x0000d80a01007387 */ /* 0x000fe80000100a00 */
[----:B------:R-:W-:Y:S04]  /*103670*/  STL [R1+0x4080], R24 ;  /* 0x0040801801007387 */ /* 0x000fe80000100800 */
[----:B------:R-:W2:Y:S04]  /*103680*/  LDS.128 R8, [R28] ;  /* 0x000000001c087984 */ /* 0x000ea80000000c00 */
[----:B0-----:R-:W-:Y:S04]  /*103690*/  STL.64 [R1+0x110], R4 ;  /* 0x0001100401007387 */ /* 0x001fe80000100a00 */
[----:B------:R-:W-:Y:S04]  /*1036a0*/  STL.64 [R1+0x118], R6 ;  /* 0x0001180601007387 */ /* 0x000fe80000100a00 */
[----:B------:R-:W0:Y:S04]  /*1036b0*/  LDS.128 R4, [R28+0x800] ;  /* 0x000800001c047984 */ /* 0x000e280000000c00 */
[----:B-1----:R-:W3:Y:S04]  /*1036c0*/  LDL.LU R12, [R1+0x280] ;  /* 0x00028000010c7983 */ /* 0x002ee80000300800 */
[----:B--2---:R1:W-:Y:S04]  /*1036d0*/  STL.64 [R1+0x30], R8 ;  /* 0x0000300801007387 */ /* 0x0043e80000100a00 */
[----:B------:R2:W-:Y:S04]  /*1036e0*/  STL.64 [R1+0x38], R10 ;  /* 0x0000380a01007387 */ /* 0x0005e80000100a00 */
[----:B0-----:R-:W-:Y:S04]  /*1036f0*/  STL.64 [R1], R4 ;  /* 0x0000000401007387 */ /* 0x001fe80000100a00 */
[----:B------:R-:W-:Y:S04]  /*103700*/  STL.64 [R1+0x8], R6 ;  /* 0x0000080601007387 */ /* 0x000fe80000100a00 */
[----:B------:R-:W3:Y:S04]  /*103710*/  LDL.LU R13, [R1+0x284] ;  /* 0x00028400010d7983 */ /* 0x000ee80000300800 */
[----:B------:R-:W4:Y:S04]  /*103720*/  LDL.LU R14, [R1+0x288] ;  /* 0x00028800010e7983 */ /* 0x000f280000300800 */
[----:B------:R-:W4:Y:S04]  /*103730*/  LDL.LU R15, [R1+0x28c] ;  /* 0x00028c00010f7983 */ /* 0x000f280000300800 */
[----:B------:R-:W0:Y:S04]  /*103740*/  LDS.128 R4, [R28+0x1000] ;  /* 0x001000001c047984 */ /* 0x000e280000000c00 */
[----:B----4-:R-:W-:Y:S04]  /*103750*/  STL.64 [R1+0x4098], R14 ;  /* 0x0040980e01007387 */ /* 0x010fe80000100a00 */
[----:B---3--:R3:W-:Y:S04]  /*103760*/  STL.64 [R1+0x4090], R12 ;  /* 0x0040900c01007387 */ /* 0x0087e80000100a00 */
[----:B-1----:R-:W4:Y:S04]  /*103770*/  LDL.LU R8, [R1+0x270] ;  /* 0x0002700001087983 */ /* 0x002f280000300800 */
[----:B------:R-:W4:Y:S04]  /*103780*/  LDL.LU R9, [R1+0x274] ;  /* 0x0002740001097983 */ /* 0x000f280000300800 */
[----:B--2---:R-:W2:Y:S04]  /*103790*/  LDL.LU R10, [R1+0x278] ;  /* 0x00027800010a7983 */ /* 0x004ea80000300800 */
[----:B------:R-:W2:Y:S04]  /*1037a0*/  LDL.LU R11, [R1+0x27c] ;  /* 0x00027c00010b7983 */ /* 0x000ea80000300800 */
[----:B--2---:R-:W-:Y:S04]  /*1037b0*/  STL.64 [R1+0x40a8], R10 ;  /* 0x0040a80a01007387 */ /* 0x004fe80000100a00 */
[----:B----4-:R1:W-:Y:S04]  /*1037c0*/  STL.64 [R1+0x40a0], R8 ;  /* 0x0040a00801007387 */ /* 0x0103e80000100a00 */
[----:B------:R-:W2:Y:S04]  /*1037d0*/  LDL.LU R20, [R1+0x260] ;  /* 0x0002600001147983 */ /* 0x000ea80000300800 */
[----:B------:R-:W2:Y:S04]  /*1037e0*/  LDL.LU R21, [R1+0x264] ;  /* 0x0002640001157983 */ /* 0x000ea80000300800 */
[----:B------:R-:W4:Y:S04]  /*1037f0*/  LDL.LU R22, [R1+0x268] ;  /* 0x0002680001167983 */ /* 0x000f280000300800 */
[----:B------:R-:W4:Y:S04]  /*103800*/  LDL.LU R23, [R1+0x26c] ;  /* 0x00026c0001177983 */ /* 0x000f280000300800 */
[----:B----4-:R-:W-:Y:S04]  /*103810*/  STL.64 [R1+0x40b8], R22 ;  /* 0x0040b81601007387 */ /* 0x010fe80000100a00 */
[----:B--2---:R-:W-:Y:S04]  /*103820*/  STL.64 [R1+0x40b0], R20 ;  /* 0x0040b01401007387 */ /* 0x004fe80000100a00 */
[----:B------:R-:W2:Y:S04]  /*103830*/  LDL.LU R24, [R1+0x240] ;  /* 0x0002400001187983 */ /* 0x000ea80000300800 */
[----:B------:R-:W2:Y:S04]  /*103840*/  LDL.LU R25, [R1+0x244] ;  /* 0x0002440001197983 */ /* 0x000ea80000300800 */
[----:B------:R-:W4:Y:S04]  /*103850*/  LDL.LU R26, [R1+0x248] ;  /* 0x00024800011a7983 */ /* 0x000f280000300800 */
[----:B------:R-:W4:Y:S04]  /*103860*/  LDL.LU R27, [R1+0x24c] ;  /* 0x00024c00011b7983 */ /* 0x000f280000300800 */
[----:B----4-:R-:W-:Y:S04]  /*103870*/  STL.64 [R1+0x40c8], R26 ;  /* 0x0040c81a01007387 */ /* 0x010fe80000100a00 */
[----:B--2---:R2:W-:Y:S04]  /*103880*/  STL.64 [R1+0x40c0], R24 ;  /* 0x0040c01801007387 */ /* 0x0045e80000100a00 */
[----:B---3--:R-:W3:Y:S04]  /*103890*/  LDL.LU R12, [R1+0x230] ;  /* 0x00023000010c7983 */ /* 0x008ee80000300800 */
[----:B------:R-:W3:Y:S04]  /*1038a0*/  LDL.LU R13, [R1+0x234] ;  /* 0x00023400010d7983 */ /* 0x000ee80000300800 */
[----:B------:R-:W4:Y:S04]  /*1038b0*/  LDL.LU R14, [R1+0x238] ;  /* 0x00023800010e7983 */ /* 0x000f280000300800 */
[----:B------:R-:W4:Y:S04]  /*1038c0*/  LDL.LU R15, [R1+0x23c] ;  /* 0x00023c00010f7983 */ /* 0x000f280000300800 */
[----:B----4-:R-:W-:Y:S04]  /*1038d0*/  STL.64 [R1+0x40d8], R14 ;  /* 0x0040d80e01007387 */ /* 0x010fe80000100a00 */
[----:B---3--:R3:W-:Y:S04]  /*1038e0*/  STL.64 [R1+0x40d0], R12 ;  /* 0x0040d00c01007387 */ /* 0x0087e80000100a00 */
[----:B-1----:R-:W4:Y:S04]  /*1038f0*/  LDL.LU R8, [R1+0x220] ;  /* 0x0002200001087983 */ /* 0x002f280000300800 */
[----:B------:R-:W4:Y:S04]  /*103900*/  LDL.LU R9, [R1+0x224] ;  /* 0x0002240001097983 */ /* 0x000f280000300800 */
[----:B------:R-:W5:Y:S04]  /*103910*/  LDL.LU R10, [R1+0x228] ;  /* 0x00022800010a7983 */ /* 0x000f680000300800 */
[----:B------:R-:W5:Y:S04]  /*103920*/  LDL.LU R11, [R1+0x22c] ;  /* 0x00022c00010b7983 */ /* 0x000f680000300800 */
[----:B-----5:R-:W-:Y:S04]  /*103930*/  STL.64 [R1+0x40e8], R10 ;  /* 0x0040e80a01007387 */ /* 0x020fe80000100a00 */
[----:B----4-:R1:W-:Y:S04]  /*103940*/  STL.64 [R1+0x40e0], R8 ;  /* 0x0040e00801007387 */ /* 0x0103e80000100a00 */
[----:B--2---:R-:W2:Y:S04]  /*103950*/  LDL.LU R24, [R1+0x200] ;  /* 0x0002000001187983 */ /* 0x004ea80000300800 */
[----:B------:R-:W2:Y:S04]  /*103960*/  LDL.LU R25, [R1+0x204] ;  /* 0x0002040001197983 */ /* 0x000ea80000300800 */
[----:B------:R-:W4:Y:S04]  /*103970*/  LDL.LU R26, [R1+0x208] ;  /* 0x00020800011a7983 */ /* 0x000f280000300800 */
[----:B------:R-:W4:Y:S04]  /*103980*/  LDL.LU R27, [R1+0x20c] ;  /* 0x00020c00011b7983 */ /* 0x000f280000300800 */
[----:B----4-:R-:W-:Y:S04]  /*103990*/  STL.64 [R1+0x40f8], R26 ;  /* 0x0040f81a01007387 */ /* 0x010fe80000100a00 */
[----:B--2---:R-:W-:Y:S04]  /*1039a0*/  STL.64 [R1+0x40f0], R24 ;  /* 0x0040f01801007387 */ /* 0x004fe80000100a00 */
[----:B---3--:R-:W2:Y:S04]  /*1039b0*/  LDL.LU R12, [R1+0x1f0] ;  /* 0x0001f000010c7983 */ /* 0x008ea80000300800 */
[----:B------:R-:W2:Y:S04]  /*1039c0*/  LDL.LU R13, [R1+0x1f4] ;  /* 0x0001f400010d7983 */ /* 0x000ea80000300800 */
[----:B------:R-:W3:Y:S04]  /*1039d0*/  LDL.LU R14, [R1+0x1f8] ;  /* 0x0001f800010e7983 */ /* 0x000ee80000300800 */
[----:B------:R-:W3:Y:S04]  /*1039e0*/  LDL.LU R15, [R1+0x1fc] ;  /* 0x0001fc00010f7983 */ /* 0x000ee80000300800 */
[----:B---3--:R-:W-:Y:S04]  /*1039f0*/  STL.64 [R1+0x4108], R14 ;  /* 0x0041080e01007387 */ /* 0x008fe80000100a00 */
[----:B--2---:R2:W-:Y:S04]  /*103a00*/  STL.64 [R1+0x4100], R12 ;  /* 0x0041000c01007387 */ /* 0x0045e80000100a00 */
[----:B-1----:R-:W3:Y:S04]  /*103a10*/  LDL.LU R8, [R1+0x1e0] ;  /* 0x0001e00001087983 */ /* 0x002ee80000300800 */
[----:B------:R-:W3:Y:S04]  /*103a20*/  LDL.LU R9, [R1+0x1e4] ;  /* 0x0001e40001097983 */ /* 0x000ee80000300800 */
[----:B------:R-:W4:Y:S04]  /*103a30*/  LDL.LU R10, [R1+0x1e8] ;  /* 0x0001e800010a7983 */ /* 0x000f280000300800 */
[----:B------:R-:W4:Y:S04]  /*103a40*/  LDL.LU R11, [R1+0x1ec] ;  /* 0x0001ec00010b7983 */ /* 0x000f280000300800 */
[----:B----4-:R-:W-:Y:S04]  /*103a50*/  STL.64 [R1+0x4118], R10 ;  /* 0x0041180a01007387 */ /* 0x010fe80000100a00 */
[----:B---3--:R1:W-:Y:S04]  /*103a60*/  STL.64 [R1+0x4110], R8 ;  /* 0x0041100801007387 */ /* 0x0083e80000100a00 */
[----:B--2---:R-:W2:Y:S04]  /*103a70*/  LDL.LU R12, [R1+0x1c0] ;  /* 0x0001c000010c7983 */ /* 0x004ea80000300800 */
        /* <DEDUP_REMOVED lines=10> */
[----:B---3--:R-:W-:Y:S04]  /*103b20*/  STL.64 [R1+0x4130], R8 ;  /* 0x0041300801007387 */ /* 0x008fe80000100a00 */
[----:B--2---:R-:W2:Y:S04]  /*103b30*/  LDL.LU R12, [R1+0x1a0] ;  /* 0x0001a000010c7983 */ /* 0x004ea80000300800 */
[----:B------:R-:W2:Y:S04]  /*103b40*/  LDL.LU R13, [R1+0x1a4] ;  /* 0x0001a400010d7983 */ /* 0x000ea80000300800 */
[----:B------:R-:W2:Y:S04]  /*103b50*/  LDL.LU R14, [R1+0x1a8] ;  /* 0x0001a800010e7983 */ /* 0x000ea80000300800 */
[----:B------:R-:W2:Y:S04]  /*103b60*/  LDL.LU R15, [R1+0x1ac] ;  /* 0x0001ac00010f7983 */ /* 0x000ea80000300800 */
[----:B------:R-:W3:Y:S04]  /*103b70*/  LDL.LU R24, [R1+0x1d0] ;  /* 0x0001d00001187983 */ /* 0x000ee80000300800 */
[----:B------:R-:W3:Y:S04]  /*103b80*/  LDL.LU R25, [R1+0x1d4] ;  /* 0x0001d40001197983 */ /* 0x000ee80000300800 */
[----:B------:R-:W3:Y:S04]  /*103b90*/  LDL.LU R26, [R1+0x1d8] ;  /* 0x0001d800011a7983 */ /* 0x000ee80000300800 */
[----:B------:R-:W3:Y:S04]  /*103ba0*/  LDL.LU R27, [R1+0x1dc] ;  /* 0x0001dc00011b7983 */ /* 0x000ee80000300800 */
[----:B------:R-:W4:Y:S04]  /*103bb0*/  LDL.LU R20, [R1+0x210] ;  /* 0x0002100001147983 */ /* 0x000f280000300800 */
[----:B------:R-:W4:Y:S04]  /*103bc0*/  LDL.LU R21, [R1+0x214] ;  /* 0x0002140001157983 */ /* 0x000f280000300800 */
[----:B------:R-:W4:Y:S04]  /*103bd0*/  LDL.LU R22, [R1+0x218] ;  /* 0x0002180001167983 */ /* 0x000f280000300800 */
[----:B------:R-:W4:Y:S04]  /*103be0*/  LDL.LU R23, [R1+0x21c] ;  /* 0x00021c0001177983 */ /* 0x000f280000300800 */
[----:B------:R-:W5:Y:S04]  /*103bf0*/  LDL.LU R16, [R1+0x290] ;  /* 0x0002900001107983 */ /* 0x000f680000300800 */
[----:B------:R-:W5:Y:S04]  /*103c00*/  LDL.LU R17, [R1+0x294] ;  /* 0x0002940001117983 */ /* 0x000f680000300800 */
[----:B------:R-:W5:Y:S04]  /*103c10*/  LDL.LU R18, [R1+0x298] ;  /* 0x0002980001127983 */ /* 0x000f680000300800 */
[----:B------:R-:W5:Y:S04]  /*103c20*/  LDL.LU R19, [R1+0x29c] ;  /* 0x00029c0001137983 */ /* 0x000f680000300800 */
[----:B0-----:R-:W-:Y:S04]  /*103c30*/  STL.64 [R1+0xe0], R4 ;  /* 0x0000e00401007387 */ /* 0x001fe80000100a00 */
[----:B------:R-:W-:Y:S04]  /*103c40*/  STL.64 [R1+0xe8], R6 ;  /* 0x0000e80601007387 */ /* 0x000fe80000100a00 */
[----:B------:R-:W0:Y:S04]  /*103c50*/  LDS.128 R4, [R29] ;  /* 0x000000001d047984 */ /* 0x000e280000000c00 */
[----:B------:R-:W1:Y:S04]  /*103c60*/  LDS.128 R8, [R28+0x1800] ;  /* 0x001800001c087984 */ /* 0x000e680000000c00 */
[----:B0-----:R-:W-:Y:S04]  /*103c70*/  STL [R1+0x3ca4], R5 ;  /* 0x003ca40501007387 */ /* 0x001fe80000100800 */
[----:B-1----:R-:W-:Y:S04]  /*103c80*/  STL.64 [R1+0x120], R8 ;  /* 0x0001200801007387 */ /* 0x002fe80000100a00 */
[----:B------:R-:W-:Y:S04]  /*103c90*/  STL.64 [R1+0x128], R10 ;  /* 0x0001280a01007387 */ /* 0x000fe80000100a00 */
[----:B------:R-:W0:Y:S04]  /*103ca0*/  LDS.128 R8, [R29+0x800] ;  /* 0x000800001d087984 */ /* 0x000e280000000c00 */
[----:B------:R-:W-:Y:S04]  /*103cb0*/  STL [R1+0x3ca0], R6 ;  /* 0x003ca00601007387 */ /* 0x000fe80000100800 */
[----:B------:R-:W-:Y:S04]  /*103cc0*/  STL [R1+0x3c9c], R7 ;  /* 0x003c9c0701007387 */ /* 0x000fe80000100800 */
[----:B0-----:R-:W-:Y:S04]  /*103cd0*/  STL.64 [R1+0xb0], R8 ;  /* 0x0000b00801007387 */ /* 0x001fe80000100a00 */
[----:B------:R-:W-:Y:S04]  /*103ce0*/  STL.64 [R1+0xb8], R10 ;  /* 0x0000b80a01007387 */ /* 0x000fe80000100a00 */
[----:B------:R-:W0:Y:S04]  /*103cf0*/  LDS.128 R8, [R29+0x1000] ;  /* 0x001000001d087984 */ /* 0x000e280000000c00 */
[----:B0-----:R-:W-:Y:S04]  /*103d00*/  STL.64 [R1+0xf0], R8 ;  /* 0x0000f00801007387 */ /* 0x001fe80000100a00 */
[----:B------:R-:W-:Y:S04]  /*103d10*/  STL.64 [R1+0xf8], R10 ;  /* 0x0000f80a01007387 */ /* 0x000fe80000100a00 */
[----:B------:R-:W0:Y:S04]  /*103d20*/  LDS.128 R8, [R29+0x1800] ;  /* 0x001800001d087984 */ /* 0x000e280000000c00 */
[----:B------:R-:W-:Y:S01]  /*103d30*/  BAR.SYNC.DEFER_BLOCKING 0x0 ;  /* 0x0000000000007b1d */ /* 0x000fe20000010000 */
[----:B0-----:R-:W-:-:S05]  /*103d40*/  IMAD.MOV.U32 R5, RZ, RZ, R8 ;  /* 0x000000ffff057224 */ /* 0x001fca00078e0008 */
[----:B------:R0:W-:Y:S01]  /*103d50*/  STL.64 [R1+0x138], R10 ;  /* 0x0001380a01007387 */ /* 0x0001e20000100a00 */
[----:B------:R-:W-:-:S03]  /*103d60*/  IMAD.MOV.U32 R6, RZ, RZ, R9 ;  /* 0x000000ffff067224 */ /* 0x000fc600078e0009 */
[----:B0-----:R-:W3:Y:S04]  /*103d70*/  LDL.LU.64 R10, [R1+0x4138] ;  /* 0x00413800010a7983 */ /* 0x001ee80000300a00 */
[----:B------:R-:W3:Y:S04]  /*103d80*/  LDL.LU.64 R8, [R1+0x4130] ;  /* 0x0041300001087983 */ /* 0x000ee80000300a00 */
[----:B------:R-:W-:Y:S04]  /*103d90*/  STL [R1+0x3ca8], R5 ;  /* 0x003ca80501007387 */ /* 0x000fe80000100800 */
[----:B------:R-:W-:Y:S04]  /*103da0*/  STL [R1+0x3cb0], R6 ;  /* 0x003cb00601007387 */ /* 0x000fe80000100800 */
[----:B------:R0:W-:Y:S04]  /*103db0*/  STL [R1+0x3cac], R4 ;  /* 0x003cac0401007387 */ /* 0x0001e80000100800 */
[----:B0-----:R-:W4:Y:S04]  /*103dc0*/  LDL.LU R4, [R1+0x250] ;  /* 0x0002500001047983 */ /* 0x001f280000300800 */
[----:B------:R-:W4:Y:S04]  /*103dd0*/  LDL.LU R5, [R1+0x254] ;  /* 0x0002540001057983 */ /* 0x000f280000300800 */
[----:B------:R-:W4:Y:S04]  /*103de0*/  LDL.LU R6, [R1+0x258] ;  /* 0x0002580001067983 */ /* 0x000f280000300800 */
[----:B------:R-:W4:Y:S04]  /*103df0*/  LDL.LU R7, [R1+0x25c] ;  /* 0x00025c0001077983 */ /* 0x000f280000300800 */
[----:B--2---:R0:W-:Y:S04]  /*103e00*/  STS.128 [R0], R12 ;  /* 0x0000000c00007388 */ /* 0x0041e80000000c00 */
[----:B0-----:R-:W2:Y:S04]  /*103e10*/  LDL.LU.64 R14, [R1+0x4128] ;  /* 0x00412800010e7983 */ /* 0x001ea80000300a00 */
[----:B------:R-:W2:Y:S04]  /*103e20*/  LDL.LU.64 R12, [R1+0x4120] ;  /* 0x00412000010c7983 */ /* 0x000ea80000300a00 */
[----:B---3--:R0:W-:Y:S04]  /*103e30*/  STS.128 [R0+0x80], R8 ;  /* 0x0000800800007388 */ /* 0x0081e80000000c00 */
[----:B0-----:R-:W3:Y:S04]  /*103e40*/  LDL.LU.64 R10, [R1+0x4118] ;  /* 0x00411800010a7983 */ /* 0x001ee80000300a00 */
[----:B------:R-:W3:Y:S04]  /*103e50*/  LDL.LU.64 R8, [R1+0x4110] ;  /* 0x0041100001087983 */ /* 0x000ee80000300a00 */
[----:B--2---:R0:W-:Y:S04]  /*103e60*/  STS.128 [R0+0x100], R12 ;  /* 0x0001000c00007388 */ /* 0x0041e80000000c00 */
[----:B0-----:R-:W2:Y:S04]  /*103e70*/  LDL.LU.64 R14, [R1+0x4108] ;  /* 0x00410800010e7983 */ /* 0x001ea80000300a00 */
[----:B------:R-:W2:Y:S04]  /*103e80*/  LDL.LU.64 R12, [R1+0x4100] ;  /* 0x00410000010c7983 */ /* 0x000ea80000300a00 */
[----:B------:R0:W-:Y:S04]  /*103e90*/  STS.128 [R0+0x180], R24 ;  /* 0x0001801800007388 */ /* 0x0001e80000000c00 */
[----:B0-----:R-:W4:Y:S04]  /*103ea0*/  LDL.LU.64 R26, [R1+0x40f8] ;  /* 0x0040f800011a7983 */ /* 0x001f280000300a00 */
[----:B------:R-:W4:Y:S04]  /*103eb0*/  LDL.LU.64 R24, [R1+0x40f0] ;  /* 0x0040f00001187983 */ /* 0x000f280000300a00 */
[----:B---3--:R0:W-:Y:S04]  /*103ec0*/  STS.128 [R0+0x200], R8 ;  /* 0x0002000800007388 */ /* 0x0081e80000000c00 */
[----:B0-----:R-:W3:Y:S04]  /*103ed0*/  LDL.LU.64 R10, [R1+0x40e8] ;  /* 0x0040e800010a7983 */ /* 0x001ee80000300a00 */
[----:B------:R-:W3:Y:S04]  /*103ee0*/  LDL.LU.64 R8, [R1+0x40e0] ;  /* 0x0040e00001087983 */ /* 0x000ee80000300a00 */
[----:B--2---:R0:W-:Y:S04]  /*103ef0*/  STS.128 [R0+0x280], R12 ;  /* 0x0002800c00007388 */ /* 0x0041e80000000c00 */
[----:B0-----:R-:W2:Y:S04]  /*103f00*/  LDL.LU.64 R14, [R1+0x40d8] ;  /* 0x0040d800010e7983 */ /* 0x001ea80000300a00 */
[----:B------:R-:W2:Y:S04]  /*103f10*/  LDL.LU.64 R12, [R1+0x40d0] ;  /* 0x0040d000010c7983 */ /* 0x000ea80000300a00 */
[----:B----4-:R0:W-:Y:S04]  /*103f20*/  STS.128 [R0+0x300], R24 ;  /* 0x0003001800007388 */ /* 0x0101e80000000c00 */
[----:B------:R1:W-:Y:S04]  /*103f30*/  STS.128 [R0+0x380], R20 ;  /* 0x0003801400007388 */ /* 0x0003e80000000c00 */
[----:B0-----:R-:W4:Y:S04]  /*103f40*/  LDL.LU.64 R26, [R1+0x40c8] ;  /* 0x0040c800011a7983 */ /* 0x001f280000300a00 */
[----:B------:R-:W4:Y:S04]  /*103f50*/  LDL.LU.64 R24, [R1+0x40c0] ;  /* 0x0040c00001187983 */ /* 0x000f280000300a00 */
[----:B-1----:R-:W5:Y:S04]  /*103f60*/  LDL.LU.64 R22, [R1+0x40b8] ;  /* 0x0040b80001167983 */ /* 0x002f680000300a00 */
[----:B------:R-:W5:Y:S04]  /*103f70*/  LDL.LU.64 R20, [R1+0x40b0] ;  /* 0x0040b00001147983 */ /* 0x000f680000300a00 */
[----:B---3--:R0:W-:Y:S04]  /*103f80*/  STS.128 [R0+0x400], R8 ;  /* 0x0004000800007388 */ /* 0x0081e80000000c00 */
[----:B0-----:R-:W3:Y:S04]  /*103f90*/  LDL.LU.64 R10, [R1+0x40a8] ;  /* 0x0040a800010a7983 */ /* 0x001ee80000300a00 */
[----:B------:R-:W3:Y:S04]  /*103fa0*/  LDL.LU.64 R8, [R1+0x40a0] ;  /* 0x0040a00001087983 */ /* 0x000ee80000300a00 */
[----:B--2---:R0:W-:Y:S04]  /*103fb0*/  STS.128 [R0+0x480], R12 ;  /* 0x0004800c00007388 */ /* 0x0041e80000000c00 */
[----:B0-----:R-:W2:Y:S04]  /*103fc0*/  LDL.LU.64 R14, [R1+0x4098] ;  /* 0x00409800010e7983 */ /* 0x001ea80000300a00 */
[----:B------:R-:W2:Y:S04]  /*103fd0*/  LDL.LU.64 R12, [R1+0x4090] ;  /* 0x00409000010c7983 */ /* 0x000ea80000300a00 */
[----:B----4-:R0:W-:Y:S04]  /*103fe0*/  STS.128 [R0+0x500], R24 ;  /* 0x0005001800007388 */ /* 0x0101e80000000c00 */
[----:B------:R-:W-:Y:S04]  /*103ff0*/  STS.128 [R0+0x580], R4 ;  /* 0x0005800400007388 */ /* 0x000fe80000000c00 */
[----:B-----5:R-:W-:Y:S04]  /*104000*/  STS.128 [R0+0x600], R20 ;  /* 0x0006001400007388 */ /* 0x020fe80000000c00 */
[----:B------:R-:W-:Y:S04]  /*104010*/  STS.128 [R0+0x780], R16 ;  /* 0x0007801000007388 */ /* 0x000fe80000000c00 */
[----:B0-----:R-:W4:Y:S04]  /*104020*/  LDL.LU.64 R26, [R1+0x4088] ;  /* 0x00408800011a7983 */ /* 0x001f280000300a00 */
[----:B------:R-:W5:Y:S04]  /*104030*/  LDL.LU R24, [R1+0x4080] ;  /* 0x0040800001187983 */ /* 0x000f680000300800 */
[----:B---3--:R-:W-:Y:S04]  /*104040*/  STS.128 [R0+0x680], R8 ;  /* 0x0006800800007388 */ /* 0x008fe80000000c00 */
[----:B--2---:R0:W-:Y:S04]  /*104050*/  STS.128 [R0+0x700], R12 ;  /* 0x0007000c00007388 */ /* 0x0041e80000000c00 */
[----:B------:R-:W-:Y:S06]  /*104060*/  BAR.SYNC.DEFER_BLOCKING 0x0 ;  /* 0x0000000000007b1d */ /* 0x000fec0000010000 */
[----:B0-----:R-:W2:Y:S04]  /*104070*/  LDL.LU R12, [R1+0x380] ;  /* 0x00038000010c7983 */ /* 0x001ea80000300800 */
[----:B------:R-:W0:Y:S04]  /*104080*/  LDS.128 R8, [R2] ;  /* 0x0000000002087984 */ /* 0x000e280000000c00 */
[----:B------:R-:W1:Y:S04]  /*104090*/  LDS.128 R4, [R2+0x800] ;  /* 0x0008000002047984 */ /* 0x000e680000000c00 */
[----:B0-----:R0:W-:Y:S04]  /*1040a0*/  STL.64 [R1+0x190], R8 ;  /* 0x0001900801007387 */ /* 0x0011e80000100a00 */
[----:B------:R3:W-:Y:S04]  /*1040b0*/  STL.64 [R1+0x198], R10 ;  /* 0x0001980a01007387 */ /* 0x0007e80000100a00 */
[----:B-1----:R-:W-:Y:S04]  /*1040c0*/  STL.64 [R1+0x1f0], R4 ;  /* 0x0001f00401007387 */ /* 0x002fe80000100a00 */
[----:B------:R-:W-:Y:S04]  /*1040d0*/  STL.64 [R1+0x1f8], R6 ;  /* 0x0001f80601007387 */ /* 0x000fe80000100a00 */
[----:B------:R-:W2:Y:S04]  /*1040e0*/  LDL.LU R13, [R1+0x384] ;  /* 0x00038400010d7983 */ /* 0x000ea80000300800 */
[----:B------:R-:W2:Y:S04]  /*1040f0*/  LDL.LU R14, [R1+0x388] ;  /* 0x00038800010e7983 */ /* 0x000ea80000300800 */
[----:B------:R-:W2:Y:S04]  /*104100*/  LDL.LU R15, [R1+0x38c] ;  /* 0x00038c00010f7983 */ /* 0x000ea80000300800 */
[----:B--2---:R-:W-:Y:S04]  /*104110*/  STL.64 [R1+0x3fc8], R14 ;  /* 0x003fc80e01007387 */ /* 0x004fe80000100a00 */
[----:B------:R1:W-:Y:S04]  /*104120*/  STL.64 [R1+0x3fc0], R12 ;  /* 0x003fc00c01007387 */ /* 0x0003e80000100a00 */
[----:B0-----:R-:W2:Y:S04]  /*104130*/  LDL.LU R8, [R1+0x370] ;  /* 0x0003700001087983 */ /* 0x001ea80000300800 */
[----:B------:R-:W2:Y:S04]  /*104140*/  LDL.LU R9, [R1+0x374] ;  /* 0x0003740001097983 */ /* 0x000ea80000300800 */
[----:B---3--:R-:W3:Y:S04]  /*104150*/  LDL.LU R10, [R1+0x378] ;  /* 0x00037800010a7983 */ /* 0x008ee80000300800 */
[----:B------:R-:W3:Y:S04]  /*104160*/  LDL.LU R11, [R1+0x37c] ;  /* 0x00037c00010b7983 */ /* 0x000ee80000300800 */
[----:B---3--:R-:W-:Y:S04]  /*104170*/  STL.64 [R1+0x3fd8], R10 ;  /* 0x003fd80a01007387 */ /* 0x008fe80000100a00 */
[----:B--2---:R0:W-:Y:S04]  /*104180*/  STL.64 [R1+0x3fd0], R8 ;  /* 0x003fd00801007387 */ /* 0x0041e80000100a00 */
[----:B------:R-:W2:Y:S04]  /*104190*/  LDL.LU R20, [R1+0x360] ;  /* 0x0003600001147983 */ /* 0x000ea80000300800 */
[----:B------:R-:W2:Y:S04]  /*1041a0*/  LDL.LU R21, [R1+0x364] ;  /* 0x0003640001157983 */ /* 0x000ea80000300800 */
[----:B------:R-:W3:Y:S04]  /*1041b0*/  LDL.LU R22, [R1+0x368] ;  /* 0x0003680001167983 */ /* 0x000ee80000300800 */
[----:B------:R-:W3:Y:S04]  /*1041c0*/  LDL.LU R23, [R1+0x36c] ;  /* 0x00036c0001177983 */ /* 0x000ee80000300800 */
[----:B---3--:R-:W-:Y:S04]  /*1041d0*/  STL.64 [R1+0x3fe8], R22 ;  /* 0x003fe81601007387 */ /* 0x008fe80000100a00 */
[----:B--2---:R2:W-:Y:S04]  /*1041e0*/  STL.64 [R1+0x3fe0], R20 ;  /* 0x003fe01401007387 */ /* 0x0045e80000100a00 */
[----:B-1----:R-:W3:Y:S04]  /*1041f0*/  LDL.LU R12, [R1+0x340] ;  /* 0x00034000010c7983 */ /* 0x002ee80000300800 */
[----:B------:R-:W3:Y:S04]  /*104200*/  LDL.LU R13, [R1+0x344] ;  /* 0x00034400010d7983 */ /* 0x000ee80000300800 */
[----:B------:R-:W2:Y:S04]  /*104210*/  LDL.LU R14, [R1+0x348] ;  /* 0x00034800010e7983 */ /* 0x000ea80000300800 */
[----:B------:R-:W2:Y:S04]  /*104220*/  LDL.LU R15, [R1+0x34c] ;  /* 0x00034c00010f7983 */ /* 0x000ea80000300800 */
[----:B--2---:R-:W-:Y:S04]  /*104230*/  STL.64 [R1+0x3ff8], R14 ;  /* 0x003ff80e01007387 */ /* 0x004fe80000100a00 */
[----:B---3--:R-:W-:Y:S04]  /*104240*/  STL.64 [R1+0x3ff0], R12 ;  /* 0x003ff00c01007387 */ /* 0x008fe80000100a00 */
[----:B0-----:R-:W2:Y:S04]  /*104250*/  LDL.LU R8, [R1+0x330] ;  /* 0x0003300001087983 */ /* 0x001ea80000300800 */
[----:B------:R-:W2:Y:S04]  /*104260*/  LDL.LU R9, [R1+0x334] ;  /* 0x0003340001097983 */ /* 0x000ea80000300800 */
[----:B------:R-:W3:Y:S04]  /*104270*/  LDL.LU R10, [R1+0x338] ;  /* 0x00033800010a7983 */ /* 0x000ee80000300800 */
        /* <DEDUP_REMOVED lines=67> */
[----:B----4-:R-:W0:Y:S04]  /*1046b0*/  LDS.128 R8, [R27] ;  /* 0x000000001b087984 */ /* 0x010e280000000c00 */
        /* <DEDUP_REMOVED lines=36> */
[----:B0-----:R-:W4:Y:S04]  /*104900*/  LDL.LU.64 R10, [R1+0x4078] ;  /* 0x00407800010a7983 */ /* 0x001f280000300a00 */
[----:B------:R-:W4:Y:S04]  /*104910*/  LDL.LU.64 R8, [R1+0x4070] ;  /* 0x0040700001087983 */ /* 0x000f280000300a00 */
[----:B----4-:R0:W-:Y:S04]  /*104920*/  STS.128 [R0], R8 ;  /* 0x0000000800007388 */ /* 0x0101e80000000c00 */
[----:B0-----:R-:W4:Y:S04]  /*104930*/  LDL.LU.64 R10, [R1+0x4068] ;  /* 0x00406800010a7983 */ /* 0x001f280000300a00 */
[----:B------:R-:W4:Y:S04]  /*104940*/  LDL.LU.64 R8, [R1+0x4060] ;  /* 0x0040600001087983 */ /* 0x000f280000300a00 */
[----:B----4-:R0:W-:Y:S04]  /*104950*/  STS.128 [R0+0x80], R8 ;  /* 0x0000800800007388 */ /* 0x0101e80000000c00 */
[----:B0-----:R-:W4:Y:S04]  /*104960*/  LDL.LU.64 R10, [R1+0x4058] ;  /* 0x00405800010a7983 */ /* 0x001f280000300a00 */
[----:B------:R-:W4:Y:S04]  /*104970*/  LDL.LU.64 R8, [R1+0x4050] ;  /* 0x0040500001087983 */ /* 0x000f280000300a00 */
[----:B----4-:R0:W-:Y:S04]  /*104980*/  STS.128 [R0+0x100], R8 ;  /* 0x0001000800007388 */ /* 0x0101e80000000c00 */
[----:B0-----:R-:W4:Y:S04]  /*104990*/  LDL.LU.64 R10, [R1+0x4048] ;  /* 0x00404800010a7983 */ /* 0x001f280000300a00 */
[----:B------:R-:W4:Y:S04]  /*1049a0*/  LDL.LU.64 R8, [R1+0x4040] ;  /* 0x0040400001087983 */ /* 0x000f280000300a00 */
[----:B--2---:R0:W-:Y:S04]  /*1049b0*/  STS.128 [R0+0x180], R20 ;  /* 0x0001801400007388 */ /* 0x0041e80000000c00 */
[----:B0-----:R-:W2:Y:S04]  /*1049c0*/  LDL.LU.64 R22, [R1+0x4038] ;  /* 0x0040380001167983 */ /* 0x001ea80000300a00 */
[----:B------:R-:W2:Y:S04]  /*1049d0*/  LDL.LU.64 R20, [R1+0x4030] ;  /* 0x0040300001147983 */ /* 0x000ea80000300a00 */
[----:B----4-:R0:W-:Y:S04]  /*1049e0*/  STS.128 [R0+0x200], R8 ;  /* 0x0002000800007388 */ /* 0x0101e80000000c00 */
[----:B0-----:R-:W4:Y:S04]  /*1049f0*/  LDL.LU.64 R10, [R1+0x4028] ;  /* 0x00402800010a7983 */ /* 0x001f280000300a00 */
[----:B------:R-:W4:Y:S04]  /*104a00*/  LDL.LU.64 R8, [R1+0x4020] ;  /* 0x0040200001087983 */ /* 0x000f280000300a00 */
[----:B--2---:R0:W-:Y:S04]  /*104a10*/  STS.128 [R0+0x280], R20 ;  /* 0x0002801400007388 */ /* 0x0041e80000000c00 */
[----:B---3--:R-:W-:Y:S04]  /*104a20*/  STS.128 [R0+0x380], R12 ;  /* 0x0003800c00007388 */ /* 0x008fe80000000c00 */
[----:B0-----:R-:W2:Y:S04]  /*104a30*/  LDL.LU.64 R22, [R1+0x4018] ;  /* 0x0040180001167983 */ /* 0x001ea80000300a00 */
[----:B------:R-:W2:Y:S04]  /*104a40*/  LDL.LU.64 R20, [R1+0x4010] ;  /* 0x0040100001147983 */ /* 0x000ea80000300a00 */
[----:B----4-:R0:W-:Y:S04]  /*104a50*/  STS.128 [R0+0x300], R8 ;  /* 0x0003000800007388 */ /* 0x0101e80000000c00 */
[----:B0-----:R-:W3:Y:S04]  /*104a60*/  LDL.LU.64 R10, [R1+0x4008] ;  /* 0x00400800010a7983 */ /* 0x001ee80000300a00 */
[----:B------:R-:W3:Y:S04]  /*104a70*/  LDL.LU.64 R8, [R1+0x4000] ;  /* 0x0040000001087983 */ /* 0x000ee80000300a00 */
[----:B------:R-:W4:Y:S04]  /*104a80*/  LDL.LU.64 R14, [R1+0x3ff8] ;  /* 0x003ff800010e7983 */ /* 0x000f280000300a00 */
[----:B------:R-:W4:Y:S04]  /*104a90*/  LDL.LU.64 R12, [R1+0x3ff0] ;  /* 0x003ff000010c7983 */ /* 0x000f280000300a00 */
[----:B--2---:R0:W-:Y:S04]  /*104aa0*/  STS.128 [R0+0x400], R20 ;  /* 0x0004001400007388 */ /* 0x0041e80000000c00 */
[----:B0-----:R-:W2:Y:S04]  /*104ab0*/  LDL.LU.64 R22, [R1+0x3fe8] ;  /* 0x003fe80001167983 */ /* 0x001ea80000300a00 */
[----:B------:R-:W2:Y:S04]  /*104ac0*/  LDL.LU.64 R20, [R1+0x3fe0] ;  /* 0x003fe00001147983 */ /* 0x000ea80000300a00 */
[----:B---3--:R0:W-:Y:S04]  /*104ad0*/  STS.128 [R0+0x480], R8 ;  /* 0x0004800800007388 */ /* 0x0081e80000000c00 */
[----:B----4-:R1:W-:Y:S04]  /*104ae0*/  STS.128 [R0+0x500], R12 ;  /* 0x0005000c00007388 */ /* 0x0103e80000000c00 */
[----:B0-----:R-:W3:Y:S04]  /*104af0*/  LDL.LU.64 R10, [R1+0x3fd8] ;  /* 0x003fd800010a7983 */ /* 0x001ee80000300a00 */
[----:B------:R-:W3:Y:S04]  /*104b00*/  LDL.LU.64 R8, [R1+0x3fd0] ;  /* 0x003fd00001087983 */ /* 0x000ee80000300a00 */
[----:B-1----:R-:W4:Y:S04]  /*104b10*/  LDL.LU.64 R14, [R1+0x3fc8] ;  /* 0x003fc800010e7983 */ /* 0x002f280000300a00 */
[----:B------:R-:W4:Y:S04]  /*104b20*/  LDL.LU.64 R12, [R1+0x3fc0] ;  /* 0x003fc000010c7983 */ /* 0x000f280000300a00 */
[----:B------:R-:W-:Y:S04]  /*104b30*/  STS.128 [R0+0x580], R4 ;  /* 0x0005800400007388 */ /* 0x000fe80000000c00 */
[----:B--2---:R-:W-:Y:S04]  /*104b40*/  STS.128 [R0+0x600], R20 ;  /* 0x0006001400007388 */ /* 0x004fe80000000c00 */
[----:B------:R-:W-:Y:S04]  /*104b50*/  STS.128 [R0+0x780], R16 ;  /* 0x0007801000007388 */ /* 0x000fe80000000c00 */
[----:B---3--:R-:W-:Y:S04]  /*104b60*/  STS.128 [R0+0x680], R8 ;  /* 0x0006800800007388 */ /* 0x008fe80000000c00 */
[----:B----4-:R0:W-:Y:S04]  /*104b70*/  STS.128 [R0+0x700], R12 ;  /* 0x0007000c00007388 */ /* 0x0101e80000000c00 */
        /* <DEDUP_REMOVED lines=9> */
[----:B------:R-:W4:Y:S04]  /*104c10*/  LDL.LU R14, [R1+0x488] ;  /* 0x00048800010e7983 */ /* 0x000f280000300800 */
[----:B------:R-:W4:Y:S04]  /*104c20*/  LDL.LU R15, [R1+0x48c] ;  /* 0x00048c00010f7983 */ /* 0x000f280000300800 */
[----:B----4-:R-:W-:Y:S04]  /*104c30*/  STL.64 [R1+0x3f08], R14 ;  /* 0x003f080e01007387 */ /* 0x010fe80000100a00 */
[----:B--2---:R1:W-:Y:S04]  /*104c40*/  STL.64 [R1+0x3f00], R12 ;  /* 0x003f000c01007387 */ /* 0x0043e80000100a00 */
        /* <DEDUP_REMOVED lines=18> */
[----:B0-----:R-:W3:Y:S04]  /*104d70*/  LDL.LU R8, [R1+0x430] ;  /* 0x0004300001087983 */ /* 0x001ee80000300800 */
        /* <DEDUP_REMOVED lines=141> */
[----:B------:R-:W-:Y:S04]  /*105650*/  STS.128 [R0+0x580], R4 ;  /* 0x0005800400007388 */ /* 0x000fe80000000c00 */
[----:B---3--:R-:W-:Y:S04]  /*105660*/  STS.128 [R0+0x600], R20 ;  /* 0x0006001400007388 */ /* 0x008fe80000000c00 */
[----:B------:R-:W-:Y:S04]  /*105670*/  STS.128 [R0+0x780], R16 ;  /* 0x0007801000007388 */ /* 0x000fe80000000c00 */
[----:B--2---:R-:W-:Y:S04]  /*105680*/  STS.128 [R0+0x680], R8 ;  /* 0x0006800800007388 */ /* 0x004fe80000000c00 */
        /* <DEDUP_REMOVED lines=178> */
[----:B----4-:R-:W-:Y:S04]  /*1061b0*/  STS.128 [R0+0x700], R12 ;  /* 0x0007000c00007388 */ /* 0x010fe80000000c00 */
[----:B------:R-:W-:Y:S06]  /*1061c0*/  BAR.SYNC.DEFER_BLOCKING 0x0 ;  /* 0x0000000000007b1d */ /* 0x000fec0000010000 */
[----:B------:R-:W0:Y:S04]  /*1061d0*/  LDS.128 R8, [R2] ;  /* 0x0000000002087984 */ /* 0x000e280000000c00 */
[----:B------:R-:W1:Y:S04]  /*1061e0*/  LDS.128 R4, [R2+0x800] ;  /* 0x0008000002047984 */ /* 0x000e680000000c00 */
[----:B------:R-:W2:Y:S04]  /*1061f0*/  LDS.128 R12, [R2+0x1000] ;  /* 0x00100000020c7984 */ /* 0x000ea80000000c00 */
[----:B------:R-:W-:Y:S04]  /*106200*/  LDS.128 R16, [R29+0x800] ;  /* 0x000800001d107984 */ /* 0x000fe80000000c00 */
[----:B0-----:R-:W-:Y:S04]  /*106210*/  STL.64 [R1+0x310], R8 ;  /* 0x0003100801007387 */ /* 0x001fe80000100a00 */
[----:B------:R-:W-:Y:S04]  /*106220*/  STL.64 [R1+0x318], R10 ;  /* 0x0003180a01007387 */ /* 0x000fe80000100a00 */
[----:B------:R-:W0:Y:S04]  /*106230*/  LDS.128 R8, [R2+0x1800] ;  /* 0x0018000002087984 */ /* 0x000e280000000c00 */
[----:B-1----:R-:W-:Y:S04]  /*106240*/  STL.64 [R1+0x350], R4 ;  /* 0x0003500401007387 */ /* 0x002fe80000100a00 */
[----:B------:R-:W-:Y:S04]  /*106250*/  STL.64 [R1+0x358], R6 ;  /* 0x0003580601007387 */ /* 0x000fe80000100a00 */
[----:B------:R-:W1:Y:S04]  /*106260*/  LDS.128 R4, [R27] ;  /* 0x000000001b047984 */ /* 0x000e680000000c00 */
[----:B--2---:R-:W-:Y:S04]  /*106270*/  STL.64 [R1+0x3b0], R12 ;  /* 0x0003b00c01007387 */ /* 0x004fe80000100a00 */
[----:B------:R-:W-:Y:S04]  /*106280*/  STL.64 [R1+0x3b8], R14 ;  /* 0x0003b80e01007387 */ /* 0x000fe80000100a00 */
[----:B------:R-:W2:Y:S04]  /*106290*/  LDS.128 R12, [R27+0x800] ;  /* 0x000800001b0c7984 */ /* 0x000ea80000000c00 */
[----:B0-----:R-:W-:Y:S04]  /*1062a0*/  STL.64 [R1+0x390], R8 ;  /* 0x0003900801007387 */ /* 0x001fe80000100a00 */
[----:B------:R-:W-:Y:S04]  /*1062b0*/  STL.64 [R1+0x398], R10 ;  /* 0x0003980a01007387 */ /* 0x000fe80000100a00 */
[----:B------:R-:W0:Y:S04]  /*1062c0*/  LDS.128 R8, [R27+0x1000] ;  /* 0x001000001b087984 */ /* 0x000e280000000c00 */
[----:B-1----:R-:W-:Y:S04]  /*1062d0*/  STL.64 [R1+0x320], R4 ;  /* 0x0003200401007387 */ /* 0x002fe80000100a00 */
[----:B------:R-:W-:Y:S04]  /*1062e0*/  STL.64 [R1+0x328], R6 ;  /* 0x0003280601007387 */ /* 0x000fe80000100a00 */
[----:B------:R-:W1:Y:S04]  /*1062f0*/  LDS.128 R4, [R27+0x1800] ;  /* 0x001800001b047984 */ /* 0x000e680000000c00 */
[----:B--2---:R-:W-:Y:S04]  /*106300*/  STL.64 [R1+0x370], R12 ;  /* 0x0003700c01007387 */ /* 0x004fe80000100a00 */
[----:B------:R-:W-:Y:S04]  /*106310*/  STL.64 [R1+0x378], R14 ;  /* 0x0003780e01007387 */ /* 0x000fe80000100a00 */
[----:B------:R-:W-:Y:S04]  /*106320*/  STL.64 [R1+0x3d88], R26 ;  /* 0x003d881a01007387 */ /* 0x000fe80000100a00 */
[----:B------:R-:W2:Y:S04]  /*106330*/  LDS.128 R12, [R28] ;  /* 0x000000001c0c7984 */ /* 0x000ea80000000c00 */
[----:B0-----:R-:W-:Y:S04]  /*106340*/  STL.64 [R1+0x340], R8 ;  /* 0x0003400801007387 */ /* 0x001fe80000100a00 */
[----:B------:R-:W-:Y:S04]  /*106350*/  STL.64 [R1+0x348], R10 ;  /* 0x0003480a01007387 */ /* 0x000fe80000100a00 */
[----:B-----5:R-:W-:Y:S04]  /*106360*/  STL [R1+0x3d80], R24 ;  /* 0x003d801801007387 */ /* 0x020fe80000100800 */
[----:B-1----:R0:W-:Y:S04]  /*106370*/  STL.64 [R1+0x330], R4 ;  /* 0x0003300401007387 */ /* 0x0021e80000100a00 */
[----:B------:R1:W-:Y:S04]  /*106380*/  STL.64 [R1+0x338], R6 ;  /* 0x0003380601007387 */ /* 0x0003e80000100a00 */
[----:B------:R-:W3:Y:S04]  /*106390*/  LDL.LU R20, [R1+0x730] ;  /* 0x0007300001147983 */ /* 0x000ee80000300800 */
[----:B------:R-:W3:Y:S04]  /*1063a0*/  LDL.LU R21, [R1+0x734] ;  /* 0x0007340001157983 */ /* 0x000ee80000300800 */
[----:B------:R-:W4:Y:S04]  /*1063b0*/  LDL.LU R22, [R1+0x738] ;  /* 0x0007380001167983 */ /* 0x000f280000300800 */
[----:B------:R-:W4:Y:S04]  /*1063c0*/  LDL.LU R23, [R1+0x73c] ;  /* 0x00073c0001177983 */ /* 0x000f280000300800 */
[----:B----4-:R-:W-:Y:S04]  /*1063d0*/  STL.64 [R1+0x3d98], R22 ;  /* 0x003d981601007387 */ /* 0x010fe80000100a00 */
[----:B---3--:R3:W-:Y:S04]  /*1063e0*/  STL.64 [R1+0x3d90], R20 ;  /* 0x003d901401007387 */ /* 0x0087e80000100a00 */
[----:B0-----:R-:W4:Y:S04]  /*1063f0*/  LDL.LU R4, [R1+0x720] ;  /* 0x0007200001047983 */ /* 0x001f280000300800 */
[----:B------:R-:W4:Y:S04]  /*106400*/  LDL.LU R5, [R1+0x724] ;  /* 0x0007240001057983 */ /* 0x000f280000300800 */
[----:B-1----:R-:W5:Y:S04]  /*106410*/  LDL.LU R6, [R1+0x728] ;  /* 0x0007280001067983 */ /* 0x002f680000300800 */
[----:B------:R-:W5:Y:S04]  /*106420*/  LDL.LU R7, [R1+0x72c] ;  /* 0x00072c0001077983 */ /* 0x000f680000300800 */
[----:B-----5:R-:W-:Y:S04]  /*106430*/  STL.64 [R1+0x3da8], R6 ;  /* 0x003da80601007387 */ /* 0x020fe80000100a00 */
[----:B----4-:R-:W-:Y:S04]  /*106440*/  STL.64 [R1+0x3da0], R4 ;  /* 0x003da00401007387 */ /* 0x010fe80000100a00 */
[----:B------:R-:W4:Y:S04]  /*106450*/  LDL.LU R8, [R1+0x740] ;  /* 0x0007400001087983 */ /* 0x000f280000300800 */
[----:B------:R-:W4:Y:S04]  /*106460*/  LDL.LU R9, [R1+0x744] ;  /* 0x0007440001097983 */ /* 0x000f280000300800 */
[----:B------:R-:W5:Y:S04]  /*106470*/  LDL.LU R10, [R1+0x748] ;  /* 0x00074800010a7983 */ /* 0x000f680000300800 */
[----:B------:R-:W5:Y:S04]  /*106480*/  LDL.LU R11, [R1+0x74c] ;  /* 0x00074c00010b7983 */ /* 0x000f680000300800 */
[----:B------:R-:W-:Y:S04]  /*106490*/  LDS.128 R4, [R28+0x1000] ;  /* 0x001000001c047984 */ /* 0x000fe80000000c00 */
[----:B-----5:R-:W-:Y:S04]  /*1064a0*/  STL.64 [R1+0x3db8], R10 ;  /* 0x003db80a01007387 */ /* 0x020fe80000100a00 */
[----:B----4-:R-:W-:Y:S04]  /*1064b0*/  STL.64 [R1+0x3db0], R8 ;  /* 0x003db00801007387 */ /* 0x010fe80000100a00 */
[----:B------:R-:W0:Y:S04]  /*1064c0*/  LDS.128 R8, [R28+0x800] ;  /* 0x000800001c087984 */ /* 0x000e280000000c00 */
[----:B--2---:R-:W-:Y:S04]  /*1064d0*/  STL.64 [R1+0x300], R12 ;  /* 0x0003000c01007387 */ /* 0x004fe80000100a00 */
[----:B------:R-:W-:Y:S04]  /*1064e0*/  STL.64 [R1+0x308], R14 ;  /* 0x0003080e01007387 */ /* 0x000fe80000100a00 */
[----:B---3--:R-:W2:Y:S04]  /*1064f0*/  LDL.LU R20, [R1+0x6e0] ;  /* 0x0006e00001147983 */ /* 0x008ea80000300800 */
[----:B------:R-:W1:Y:S04]  /*106500*/  LDS.128 R12, [R28+0x1800] ;  /* 0x001800001c0c7984 */ /* 0x000e680000000c00 */
[----:B0-----:R-:W-:Y:S04]  /*106510*/  STL.64 [R1+0x2f0], R8 ;  /* 0x0002f00801007387 */ /* 0x001fe80000100a00 */
[----:B------:R-:W-:Y:S04]  /*106520*/  STL.64 [R1+0x2f8], R10 ;  /* 0x0002f80a01007387 */ /* 0x000fe80000100a00 */
[----:B------:R0:W-:Y:S04]  /*106530*/  STL.64 [R1+0x2e0], R4 ;  /* 0x0002e00401007387 */ /* 0x0001e80000100a00 */
[----:B------:R3:W-:Y:S04]  /*106540*/  STL.64 [R1+0x2e8], R6 ;  /* 0x0002e80601007387 */ /* 0x0007e80000100a00 */
[----:B------:R-:W2:Y:S04]  /*106550*/  LDL.LU R21, [R1+0x6e4] ;  /* 0x0006e40001157983 */ /* 0x000ea80000300800 */
[----:B------:R-:W4:Y:S04]  /*106560*/  LDL.LU R22, [R1+0x6e8] ;  /* 0x0006e80001167983 */ /* 0x000f280000300800 */
[----:B------:R-:W4:Y:S04]  /*106570*/  LDL.LU R23, [R1+0x6ec] ;  /* 0x0006ec0001177983 */ /* 0x000f280000300800 */
[----:B----4-:R-:W-:Y:S04]  /*106580*/  STL.64 [R1+0x3dc8], R22 ;  /* 0x003dc81601007387 */ /* 0x010fe80000100a00 */
[----:B--2---:R-:W-:Y:S04]  /*106590*/  STL.64 [R1+0x3dc0], R20 ;  /* 0x003dc01401007387 */ /* 0x004fe80000100a00 */
        /* <DEDUP_REMOVED lines=42> */
[----:B------:R-:W0:Y:S04]  /*106840*/  LDS.128 R4, [R29] ;  /* 0x000000001d047984 */ /* 0x000e280000000c00 */
        /* <DEDUP_REMOVED lines=12> */
[----:B-1----:R-:W-:Y:S04]  /*106910*/  STL.64 [R1+0x3d0], R12 ;  /* 0x0003d00c01007387 */ /* 0x002fe80000100a00 */
[----:B------:R-:W-:Y:S04]  /*106920*/  STL.64 [R1+0x3d8], R14 ;  /* 0x0003d80e01007387 */ /* 0x000fe80000100a00 */
[----:B------:R-:W1:Y:S04]  /*106930*/  LDS.128 R12, [R29+0x1000] ;  /* 0x001000001d0c7984 */ /* 0x000e680000000c00 */
[----:B------:R5:W-:Y:S04]  /*106940*/  STL [R1+0x3c98], R16 ;  /* 0x003c981001007387 */ /* 0x000be80000100800 */
[----:B0-----:R-:W-:Y:S04]  /*106950*/  STL.64 [R1+0x1e0], R4 ;  /* 0x0001e00401007387 */ /* 0x001fe80000100a00 */
[----:B------:R-:W-:Y:S04]  /*106960*/  STL.64 [R1+0x1e8], R6 ;  /* 0x0001e80601007387 */ /* 0x000fe80000100a00 */
[----:B------:R-:W0:Y:S04]  /*106970*/  LDS.128 R4, [R29+0x1800] ;  /* 0x001800001d047984 */ /* 0x000e280000000c00 */
[----:B------:R5:W-:Y:S04]  /*106980*/  STL [R1+0x3c94], R17 ;  /* 0x003c941101007387 */ /* 0x000be80000100800 */
[----:B------:R1:W-:Y:S04]  /*106990*/  STL [R1+0x3c90], R18 ;  /* 0x003c901201007387 */ /* 0x0003e80000100800 */
[----:B------:R1:W-:Y:S04]  /*1069a0*/  STL [R1+0x3c8c], R19 ;  /* 0x003c8c1301007387 */ /* 0x0003e80000100800 */
[----:B-----5:R-:W5:Y:S04]  /*1069b0*/  LDL.LU R16, [R1+0x710] ;  /* 0x0007100001107983 */ /* 0x020f680000300800 */
[----:B------:R-:W5:Y:S04]  /*1069c0*/  LDL.LU R17, [R1+0x714] ;  /* 0x0007140001117983 */ /* 0x000f680000300800 */
[----:B-1----:R-:W5:Y:S04]  /*1069d0*/  LDL.LU R18, [R1+0x718] ;  /* 0x0007180001127983 */ /* 0x002f680000300800 */
[----:B------:R-:W5:Y:S04]  /*1069e0*/  LDL.LU R19, [R1+0x71c] ;  /* 0x00071c0001137983 */ /* 0x000f680000300800 */
[----:B------:R-:W-:Y:S04]  /*1069f0*/  STL.64 [R1+0x3cc0], R14 ;  /* 0x003cc00e01007387 */ /* 0x000fe80000100a00 */
[----:B------:R1:W-:Y:S04]  /*106a00*/  STL.64 [R1+0x3cb8], R12 ;  /* 0x003cb80c01007387 */ /* 0x0003e80000100a00 */
[----:B------:R-:W-:Y:S06]  /*106a10*/  BAR.SYNC.DEFER_BLOCKING 0x0 ;  /* 0x0000000000007b1d */ /* 0x000fec0000010000 */
[----:B-1----:R-:W2:Y:S04]  /*106a20*/  LDL.LU R12, [R1+0x700] ;  /* 0x00070000010c7983 */ /* 0x002ea80000300800 */
[----:B------:R-:W2:Y:S04]  /*106a30*/  LDL.LU R13, [R1+0x704] ;  /* 0x00070400010d7983 */ /* 0x000ea80000300800 */
[----:B------:R-:W2:Y:S04]  /*106a40*/  LDL.LU R14, [R1+0x708] ;  /* 0x00070800010e7983 */ /* 0x000ea80000300800 */
[----:B------:R-:W2:Y:S04]  /*106a50*/  LDL.LU R15, [R1+0x70c] ;  /* 0x00070c00010f7983 */ /* 0x000ea80000300800 */
        /* <DEDUP_REMOVED lines=23> */
[----:B------:R-:W5:Y:S04]  /*106bd0*/  LDL.LU.64 R22, [R1+0x3dc8] ;  /* 0x003dc80001167983 */ /* 0x000f680000300a00 */
[----:B------:R-:W5:Y:S04]  /*106be0*/  LDL.LU.64 R20, [R1+0x3dc0] ;  /* 0x003dc00001147983 */ /* 0x000f680000300a00 */
[----:B---3--:R0:W-:Y:S04]  /*106bf0*/  STS.128 [R0+0x380], R8 ;  /* 0x0003800800007388 */ /* 0x0081e80000000c00 */
[----:B0-----:R-:W3:Y:S04]  /*106c00*/  LDL.LU.64 R10, [R1+0x3db8] ;  /* 0x003db800010a7983 */ /* 0x001ee80000300a00 */
[----:B------:R-:W3:Y:S04]  /*106c10*/  LDL.LU.64 R8, [R1+0x3db0] ;  /* 0x003db00001087983 */ /* 0x000ee80000300a00 */
[----:B----4-:R-:W-:Y:S04]  /*106c20*/  STS.128 [R0+0x500], R24 ;  /* 0x0005001800007388 */ /* 0x010fe80000000c00 */
[----:B--2---:R0:W-:Y:S04]  /*106c30*/  STS.128 [R0+0x400], R4 ;  /* 0x0004000400007388 */ /* 0x0041e80000000c00 */
[----:B-----5:R1:W-:Y:S04]  /*106c40*/  STS.128 [R0+0x480], R20 ;  /* 0x0004801400007388 */ /* 0x0203e80000000c00 */
[----:B0-----:R-:W2:Y:S04]  /*106c50*/  LDL.LU.64 R6, [R1+0x3da8] ;  /* 0x003da80001067983 */ /* 0x001ea80000300a00 */
[----:B------:R-:W2:Y:S04]  /*106c60*/  LDL.LU.64 R4, [R1+0x3da0] ;  /* 0x003da00001047983 */ /* 0x000ea80000300a00 */
[----:B-1----:R-:W4:Y:S04]  /*106c70*/  LDL.LU.64 R22, [R1+0x3d98] ;  /* 0x003d980001167983 */ /* 0x002f280000300a00 */
[----:B------:R-:W4:Y:S04]  /*106c80*/  LDL.LU.64 R20, [R1+0x3d90] ;  /* 0x003d900001147983 */ /* 0x000f280000300a00 */
[----:B------:R-:W5:Y:S04]  /*106c90*/  LDL.LU.64 R26, [R1+0x3d88] ;  /* 0x003d8800011a7983 */ /* 0x000f680000300a00 */
[----:B------:R-:W5:Y:S04]  /*106ca0*/  LDL.LU R24, [R1+0x3d80] ;  /* 0x003d800001187983 */ /* 0x000f680000300800 */
[----:B------:R-:W-:Y:S04]  /*106cb0*/  STS.128 [R0+0x580], R12 ;  /* 0x0005800c00007388 */ /* 0x000fe80000000c00 */
[----:B------:R-:W-:Y:S04]  /*106cc0*/  STS.128 [R0+0x600], R16 ;  /* 0x0006001000007388 */ /* 0x000fe80000000c00 */
[----:B---3--:R-:W-:Y:S04]  /*106cd0*/  STS.128 [R0+0x780], R8 ;  /* 0x0007800800007388 */ /* 0x008fe80000000c00 */
[----:B--2---:R-:W-:Y:S04]  /*106ce0*/  STS.128 [R0+0x680], R4 ;  /* 0x0006800400007388 */ /* 0x004fe80000000c00 */
[----:B----4-:R-:W-:Y:S04]  /*106cf0*/  STS.128 [R0+0x700], R20 ;  /* 0x0007001400007388 */ /* 0x010fe80000000c00 */
[----:B------:R-:W-:Y:S06]  /*106d00*/  BAR.SYNC.DEFER_BLOCKING 0x0 ;  /* 0x0000000000007b1d */ /* 0x000fec0000010000 */
[----:B------:R-:W0:Y:S04]  /*106d10*/  LDS.128 R8, [R2] ;  /* 0x0000000002087984 */ /* 0x000e280000000c00 */
[----:B------:R-:W1:Y:S04]  /*106d20*/  LDS.128 R4, [R2+0x800] ;  /* 0x0008000002047984 */ /* 0x000e680000000c00 */
[----:B------:R-:W2:Y:S04]  /*106d30*/  LDS.128 R12, [R2+0x1000] ;  /* 0x00100000020c7984 */ /* 0x000ea80000000c00 */
[----:B0-----:R-:W-:Y:S04]  /*106d40*/  STL.64 [R1+0x4a0], R8 ;  /* 0x0004a00801007387 */ /* 0x001fe80000100a00 */
[----:B------:R-:W-:Y:S04]  /*106d50*/  STL.64 [R1+0x4a8], R10 ;  /* 0x0004a80a01007387 */ /* 0x000fe80000100a00 */
[----:B------:R-:W0:Y:S04]  /*106d60*/  LDS.128 R8, [R2+0x1800] ;  /* 0x0018000002087984 */ /* 0x000e280000000c00 */
[----:B-1----:R-:W-:Y:S04]  /*106d70*/  STL.64 [R1+0x4e0], R4 ;  /* 0x0004e00401007387 */ /* 0x002fe80000100a00 */
[----:B------:R-:W-:Y:S04]  /*106d80*/  STL.64 [R1+0x4e8], R6 ;  /* 0x0004e80601007387 */ /* 0x000fe80000100a00 */
[----:B-----5:R-:W1:Y:S04]  /*106d90*/  LDS.128 R4, [R27] ;  /* 0x000000001b047984 */ /* 0x020e680000000c00 */
        /* <DEDUP_REMOVED lines=12> */
[----:B------:R-:W-:Y:S04]  /*106e60*/  LDS.128 R12, [R28+0x1000] ;  /* 0x001000001c0c7984 */ /* 0x000fe80000000c00 */
[----:B0-----:R-:W-:Y:S04]  /*106e70*/  STL.64 [R1+0x5a0], R8 ;  /* 0x0005a00801007387 */ /* 0x001fe80000100a00 */
[----:B------:R-:W-:Y:S04]  /*106e80*/  STL.64 [R1+0x5a8], R10 ;  /* 0x0005a80a01007387 */ /* 0x000fe80000100a00 */
[----:B------:R-:W-:Y:S04]  /*106e90*/  STL [R1+0x3ccc], R24 ;  /* 0x003ccc1801007387 */ /* 0x000fe80000100800 */
[----:B-1----:R-:W-:Y:S04]  /*106ea0*/  STL.64 [R1+0x600], R4 ;  /* 0x0006000401007387 */ /* 0x002fe80000100a00 */
[----:B------:R-:W0:Y:S04]  /*106eb0*/  LDS.128 R8, [R28] ;  /* 0x000000001c087984 */ /* 0x000e280000000c00 */
[----:B------:R-:W-:Y:S04]  /*106ec0*/  STL.64 [R1+0x608], R6 ;  /* 0x0006080601007387 */ /* 0x000fe80000100a00 */
[----:B------:R-:W1:Y:S04]  /*106ed0*/  LDS.128 R4, [R28+0x800] ;  /* 0x000800001c047984 */ /* 0x000e680000000c00 */
[----:B0-----:R-:W-:Y:S04]  /*106ee0*/  STL.64 [R1+0x4c0], R8 ;  /* 0x0004c00801007387 */ /* 0x001fe80000100a00 */
[----:B------:R-:W-:Y:S04]  /*106ef0*/  STL.64 [R1+0x4c8], R10 ;  /* 0x0004c80a01007387 */ /* 0x000fe80000100a00 */
[----:B-1----:R-:W-:Y:S04]  /*106f00*/  STL.64 [R1+0x510], R4 ;  /* 0x0005100401007387 */ /* 0x002fe80000100a00 */
[----:B------:R-:W-:Y:S04]  /*106f10*/  STL.64 [R1+0x518], R6 ;  /* 0x0005180601007387 */ /* 0x000fe80000100a00 */
[----:B------:R-:W-:Y:S04]  /*106f20*/  STL.64 [R1+0x5b0], R12 ;  /* 0x0005b00c01007387 */ /* 0x000fe80000100a00 */
[----:B------:R-:W-:Y:S04]  /*106f30*/  STL.64 [R1+0x5b8], R14 ;  /* 0x0005b80e01007387 */ /* 0x000fe80000100a00 */
[----:B------:R-:W2:Y:S04]  /*106f40*/  LDL R16, [R1+0x1bc0] ;  /* 0x001bc00001107983 */ /* 0x000ea80000100800 */
[----:B------:R-:W0:Y:S04]  /*106f50*/  LDS.128 R8, [R28+0x1800] ;  /* 0x001800001c087984 */ /* 0x000e280000000c00 */
[----:B------:R-:W1:Y:S04]  /*106f60*/  LDS.128 R4, [R29] ;  /* 0x000000001d047984 */ /* 0x000e680000000c00 */
[----:B------:R-:W-:Y:S04]  /*106f70*/  LDS.128 R12, [R29+0x1000] ;  /* 0x001000001d0c7984 */ /* 0x000fe80000000c00 */
[----:B0-----:R-:W-:Y:S04]  /*106f80*/  STL.64 [R1+0x5e0], R8 ;  /* 0x0005e00801007387 */ /* 0x001fe80000100a00 */
[----:B------:R-:W-:Y:S04]  /*106f90*/  STL.64 [R1+0x5e8], R10 ;  /* 0x0005e80a01007387 */ /* 0x000fe80000100a00 */
[----:B--2---:R-:W-:Y:S04]  /*106fa0*/  STL [R1+0x3d08], R16 ;  /* 0x003d081001007387 */ /* 0x004fe80000100800 */
[----:B-1----:R-:W-:Y:S04]  /*106fb0*/  STL.64 [R1+0x4d0], R4 ;  /* 0x0004d00401007387 */ /* 0x002fe80000100a00 */
[----:B------:R-:W-:Y:S04]  /*106fc0*/  STL.64 [R1+0x4d8], R6 ;  /* 0x0004d80601007387 */ /* 0x000fe80000100a00 */
[----:B------:R-:W0:Y:S04]  /*106fd0*/  LDS.128 R4, [R29+0x800] ;  /* 0x000800001d047984 */ /* 0x000e280000000c00 */
[----:B------:R-:W2:Y:S04]  /*106fe0*/  LDL.LU R24, [R1+0xa00] ;  /* 0x000a000001187983 */ /* 0x000ea80000300800 */
[----:B0-----:R-:W-:Y:S04]  /*106ff0*/  STL.64 [R1+0x520], R4 ;  /* 0x0005200401007387 */ /* 0x001fe80000100a00 */
[----:B------:R-:W-:Y:S04]  /*107000*/  STL.64 [R1+0x528], R6 ;  /* 0x0005280601007387 */ /* 0x000fe80000100a00 */
[----:B------:R-:W2:Y:S04]  /*107010*/  LDL.LU R25, [R1+0xa04] ;  /* 0x000a040001197983 */ /* 0x000ea80000300800 */
[----:B------:R-:W3:Y:S04]  /*107020*/  LDL.LU R26, [R1+0xa08] ;  /* 0x000a0800011a7983 */ /* 0x000ee80000300800 */
[----:B------:R-:W3:Y:S04]  /*107030*/  LDL.LU R27, [R1+0xa0c] ;  /* 0x000a0c00011b7983 */ /* 0x000ee80000300800 */
[----:B------:R-:W0:Y:S04]  /*107040*/  LDS.128 R4, [R29+0x1800] ;  /* 0x001800001d047984 */ /* 0x000e280000000c00 */
[----:B------:R-:W-:Y:S06]  /*107050*/  BAR.SYNC.DEFER_BLOCKING 0x0 ;  /* 0x0000000000007b1d */ /* 0x000fec0000010000 */
[----:B---3--:R-:W-:Y:S04]  /*107060*/  STL.64 [R1+0x3ce0], R26 ;  /* 0x003ce01a01007387 */ /* 0x008fe80000100a00 */
[----:B--2---:R1:W-:Y:S04]  /*107070*/  STL.64 [R1+0x3cd8], R24 ;  /* 0x003cd81801007387 */ /* 0x0043e80000100a00 */
[----:B-1----:R-:W2:Y:S04]  /*107080*/  LDL.LU R24, [R1+0x980] ;  /* 0x0009800001187983 */ /* 0x002ea80000300800 */
        /* <DEDUP_REMOVED lines=9> */
[----:B------:R-:W4:Y:S04]  /*107120*/  LDL.LU R16, [R1+0x7d0] ;  /* 0x0007d00001107983 */ /* 0x000f280000300800 */
[----:B------:R-:W4:Y:S04]  /*107130*/  LDL.LU R17, [R1+0x7d4] ;  /* 0x0007d40001117983 */ /* 0x000f280000300800 */
[----:B------:R-:W5:Y:S04]  /*107140*/  LDL.LU R18, [R1+0x7d8] ;  /* 0x0007d80001127983 */ /* 0x000f680000300800 */
[----:B------:R-:W5:Y:S04]  /*107150*/  LDL.LU R19, [R1+0x7dc] ;  /* 0x0007dc0001137983 */ /* 0x000f680000300800 */
[----:B-----5:R-:W-:Y:S04]  /*107160*/  STL.64 [R1+0x3d18], R18 ;  /* 0x003d181201007387 */ /* 0x020fe80000100a00 */
[----:B----4-:R1:W-:Y:S04]  /*107170*/  STL.64 [R1+0x3d10], R16 ;  /* 0x003d101001007387 */ /* 0x0103e80000100a00 */
[----:B-1----:R-:W4:Y:S04]  /*107180*/  LDL.LU R16, [R1+0x7c0] ;  /* 0x0007c00001107983 */ /* 0x002f280000300800 */
        /* <DEDUP_REMOVED lines=15> */
[----:B------:R-:W2:Y:S04]  /*107280*/  LDL.LU R8, [R1+0x770] ;  /* 0x0007700001087983 */ /* 0x000ea80000300800 */
[----:B------:R-:W2:Y:S04]  /*107290*/  LDL.LU R9, [R1+0x774] ;  /* 0x0007740001097983 */ /* 0x000ea80000300800 */
[----:B------:R-:W2:Y:S04]  /*1072a0*/  LDL.LU R10, [R1+0x778] ;  /* 0x00077800010a7983 */ /* 0x000ea80000300800 */
[----:B------:R-:W2:Y:S04]  /*1072b0*/  LDL.LU R11, [R1+0x77c] ;  /* 0x00077c00010b7983 */ /* 0x000ea80000300800 */
[----:B--2---:R-:W-:Y:S04]  /*1072c0*/  STL.64 [R1+0x3d68], R10 ;  /* 0x003d680a01007387 */ /* 0x004fe80000100a00 */
[----:B------:R1:W-:Y:S04]  /*1072d0*/  STL.64 [R1+0x3d60], R8 ;  /* 0x003d600801007387 */ /* 0x0003e80000100a00 */
[----:B-1----:R-:W2:Y:S04]  /*1072e0*/  LDL.LU R8, [R1+0x760] ;  /* 0x0007600001087983 */ /* 0x002ea80000300800 */
        /* <DEDUP_REMOVED lines=9> */
[----:B-----5:R-:W-:Y:S04]  /*107380*/  STL.64 [R1+0x3d48], R18 ;  /* 0x003d481201007387 */ /* 0x020fe80000100a00 */
[----:B----4-:R1:W-:Y:S04]  /*107390*/  STL.64 [R1+0x3d40], R16 ;  /* 0x003d401001007387 */ /* 0x0103e80000100a00 */
[----:B-1----:R-:W4:Y:S04]  /*1073a0*/  LDL.LU R16, [R1+0x790] ;  /* 0x0007900001107983 */ /* 0x002f280000300800 */
[----:B------:R-:W4:Y:S04]  /*1073b0*/  LDL.LU R17, [R1+0x794] ;  /* 0x0007940001117983 */ /* 0x000f280000300800 */
[----:B------:R-:W5:Y:S04]  /*1073c0*/  LDL.LU R18, [R1+0x798] ;  /* 0x0007980001127983 */ /* 0x000f680000300800 */
[----:B------:R-:W5:Y:S04]  /*1073d0*/  LDL.LU R19, [R1+0x79c] ;  /* 0x00079c0001137983 */ /* 0x000f680000300800 */
[----:B--2---:R-:W-:Y:S04]  /*1073e0*/  STS.128 [R0], R8 ;  /* 0x0000000800007388 */ /* 0x004fe80000000c00 */
[----:B-----5:R-:W-:Y:S04]  /*1073f0*/  STL.64 [R1+0x3d58], R18 ;  /* 0x003d581201007387 */ /* 0x020fe80000100a00 */
[----:B----4-:R1:W-:Y:S04]  /*107400*/  STL.64 [R1+0x3d50], R16 ;  /* 0x003d501001007387 */ /* 0x0103e80000100a00 */
[----:B-1----:R-:W2:Y:S04]  /*107410*/  LDL.LU R16, [R1+0x780] ;  /* 0x0007800001107983 */ /* 0x002ea80000300800 */
[----:B------:R-:W2:Y:S04]  /*107420*/  LDL.LU R17, [R1+0x784] ;  /* 0x0007840001117983 */ /* 0x000ea80000300800 */
[----:B------:R-:W2:Y:S04]  /*107430*/  LDL.LU R18, [R1+0x788] ;  /* 0x0007880001127983 */ /* 0x000ea80000300800 */
[----:B------:R-:W2:Y:S04]  /*107440*/  LDL.LU R19, [R1+0x78c] ;  /* 0x00078c0001137983 */ /* 0x000ea80000300800 */
[----:B---3--:R-:W-:Y:S04]  /*107450*/  STL.64 [R1+0x3d00], R26 ;  /* 0x003d001a01007387 */ /* 0x008fe80000100a00 */
[----:B------:R1:W-:Y:S04]  /*107460*/  STL.64 [R1+0x3cf8], R24 ;  /* 0x003cf81801007387 */ /* 0x0003e80000100a00 */
[----:B-1----:R-:W3:Y:S04]  /*107470*/  LDL.LU R24, [R1+0x840] ;  /* 0x0008400001187983 */ /* 0x002ee80000300800 */
[----:B------:R-:W3:Y:S04]  /*107480*/  LDL.LU R25, [R1+0x844] ;  /* 0x0008440001197983 */ /* 0x000ee80000300800 */
[----:B------:R-:W3:Y:S04]  /*107490*/  LDL.LU R26, [R1+0x848] ;  /* 0x00084800011a7983 */ /* 0x000ee80000300800 */
[----:B------:R-:W3:Y:S04]  /*1074a0*/  LDL.LU R27, [R1+0x84c] ;  /* 0x00084c00011b7983 */ /* 0x000ee80000300800 */
[----:B------:R-:W4:Y:S04]  /*1074b0*/  LDL.LU R20, [R1+0xb90] ;  /* 0x000b900001147983 */ /* 0x000f280000300800 */
[----:B------:R-:W-:Y:S04]  /*1074c0*/  STL.64 [R1+0x5d0], R12 ;  /* 0x0005d00c01007387 */ /* 0x000fe80000100a00 */
[----:B------:R-:W-:Y:S04]  /*1074d0*/  STL.64 [R1+0x5d8], R14 ;  /* 0x0005d80e01007387 */ /* 0x000fe80000100a00 */
[----:B0-----:R0:W-:Y:S04]  /*1074e0*/  STL.64 [R1+0x5c0], R4 ;  /* 0x0005c00401007387 */ /* 0x0011e80000100a00 */
[----:B------:R1:W-:Y:S04]  /*1074f0*/  STL.64 [R1+0x5c8], R6 ;  /* 0x0005c80601007387 */ /* 0x0003e80000100a00 */
[----:B------:R-:W4:Y:S04]  /*107500*/  LDL.LU R21, [R1+0xb94] ;  /* 0x000b940001157983 */ /* 0x000f280000300800 */
[----:B------:R-:W4:Y:S04]  /*107510*/  LDL.LU R22, [R1+0xb98] ;  /* 0x000b980001167983 */ /* 0x000f280000300800 */
[----:B------:R-:W4:Y:S04]  /*107520*/  LDL.LU R23, [R1+0xb9c] ;  /* 0x000b9c0001177983 */ /* 0x000f280000300800 */
[----:B0-----:R-:W5:Y:S04]  /*107530*/  LDL.LU R4, [R1+0x16b0] ;  /* 0x0016b00001047983 */ /* 0x001f680000300800 */
[----:B------:R-:W5:Y:S04]  /*107540*/  LDL.LU R5, [R1+0x16b4] ;  /* 0x0016b40001057983 */ /* 0x000f680000300800 */
[----:B-1----:R-:W5:Y:S04]  /*107550*/  LDL.LU R6, [R1+0x16b8] ;  /* 0x0016b80001067983 */ /* 0x002f680000300800 */
[----:B------:R-:W5:Y:S04]  /*107560*/  LDL.LU R7, [R1+0x16bc] ;  /* 0x0016bc0001077983 */ /* 0x000f680000300800 */
[----:B------:R-:W2:Y:S04]  /*107570*/  LDL.LU R12, [R1+0xc70] ;  /* 0x000c7000010c7983 */ /* 0x000ea80000300800 */
[----:B------:R-:W2:Y:S04]  /*107580*/  LDL.LU R13, [R1+0xc74] ;  /* 0x000c7400010d7983 */ /* 0x000ea80000300800 */
[----:B------:R-:W2:Y:S04]  /*107590*/  LDL.LU R14, [R1+0xc78] ;  /* 0x000c7800010e7983 */ /* 0x000ea80000300800 */
[----:B------:R-:W2:Y:S04]  /*1075a0*/  LDL.LU R15, [R1+0xc7c] ;  /* 0x000c7c00010f7983 */ /* 0x000ea80000300800 */
[----:B------:R-:W2:Y:S04]  /*1075b0*/  LDL.LU.64 R10, [R1+0x3d78] ;  /* 0x003d7800010a7983 */ /* 0x000ea80000300a00 */
[----:B------:R-:W2:Y:S04]  /*1075c0*/  LDL.LU.64 R8, [R1+0x3d70] ;  /* 0x003d700001087983 */ /* 0x000ea80000300a00 */
[----:B--2---:R0:W-:Y:S04]  /*1075d0*/  STS.128 [R0+0x80], R8 ;  /* 0x0000800800007388 */ /* 0x0041e80000000c00 */
[----:B0-----:R-:W2:Y:S04]  /*1075e0*/  LDL.LU.64 R10, [R1+0x3d68] ;  /* 0x003d6800010a7983 */ /* 0x001ea80000300a00 */
[----:B------:R-:W2:Y:S04]  /*1075f0*/  LDL.LU.64 R8, [R1+0x3d60] ;  /* 0x003d600001087983 */ /* 0x000ea80000300a00 */
[----:B------:R-:W-:Y:S04]  /*107600*/  STS.128 [R0+0x180], R16 ;  /* 0x0001801000007388 */ /* 0x000fe80000000c00 */
[----:B--2---:R0:W-:Y:S04]  /*107610*/  STS.128 [R0+0x100], R8 ;  /* 0x0001000800007388 */ /* 0x0041e80000000c00 */
[----:B0-----:R-:W2:Y:S04]  /*107620*/  LDL.LU R8, [R1+0xe0c] ;  /* 0x000e0c0001087983 */ /* 0x001ea80000300800 */
[----:B------:R-:W2:Y:S04]  /*107630*/  LDL.LU.64 R18, [R1+0x3d58] ;  /* 0x003d580001127983 */ /* 0x000ea80000300a00 */
[----:B------:R-:W2:Y:S04]  /*107640*/  LDL.LU.64 R16, [R1+0x3d50] ;  /* 0x003d500001107983 */ /* 0x000ea80000300a00 */
        /* <DEDUP_REMOVED lines=12> */
[----:B---3--:R-:W-:Y:S04]  /*107710*/  STS.128 [R0+0x480], R24 ;  /* 0x0004801800007388 */ /* 0x008fe80000000c00 */
[----:B--2---:R0:W-:Y:S04]  /*107720*/  STS.128 [R0+0x400], R16 ;  /* 0x0004001000007388 */ /* 0x0041e80000000c00 */
[----:B0-----:R-:W2:Y:S04]  /*107730*/  LDL.LU R16, [R1+0x3d08] ;  /* 0x003d080001107983 */ /* 0x001ea80000300800 */
[----:B------:R-:W3:Y:S04]  /*107740*/  LDL R18, [R1+0x1bc4] ;  /* 0x001bc40001127983 */ /* 0x000ee80000100800 */
        /* <DEDUP_REMOVED lines=8> */
[----:B----4-:R-:W-:Y:S04]  /*1077d0*/  STS.128 [R0+0x680], R20 ;  /* 0x0006801400007388 */ /* 0x010fe80000000c00 */
[----:B------:R-:W-:Y:S04]  /*1077e0*/  STS.128 [R0+0x700], R12 ;  /* 0x0007000c00007388 */ /* 0x000fe80000000c00 */
[----:B-----5:R-:W-:Y:S01]  /*1077f0*/  STS.128 [R0+0x780], R4 ;  /* 0x0007800400007388 */ /* 0x020fe20000000c00 */
[----:B------:R-:W-:Y:S01]  /*107800*/  ISETP.GE.AND P5, PT, R3, c[0x0][0x17c], PT ;  /* 0x00005f0003007a0c */ /* 0x000fe20003fa6270 */
[C---:B------:R-:W-:Y:S01]  /*107810*/  IMAD R3, R16.reuse, c[0x0][0x194], RZ ;  /* 0x0000650010037a24 */ /* 0x040fe200078e02ff */
[----:B------:R-:W-:Y:S01]  /*107820*/  ISETP.GE.AND P3, PT, R16, c[0x0][0x178], PT ;  /* 0x00005e0010007a0c */ /* 0x000fe20003f66270 */
[----:B--2---:R0:W-:Y:S04]  /*107830*/  STS.128 [R0+0x600], R24 ;  /* 0x0006001800007388 */ /* 0x0041e80000000c00 */
[----:B0-----:R-:W2:Y:S04]  /*107840*/  LDL.LU.64 R26, [R1+0x3cd0] ;  /* 0x003cd000011a7983 */ /* 0x001ea80000300a00 */
[----:B------:R-:W4:Y:S04]  /*107850*/  LDL.LU R24, [R1+0x3ccc] ;  /* 0x003ccc0001187983 */ /* 0x000f280000300800 */
[----:B------:R-:W2:Y:S04]  /*107860*/  LDL.LU R23, [R1+0x3cc8] ;  /* 0x003cc80001177983 */ /* 0x000ea80000300800 */
[----:B------:R-:W5:Y:S04]  /*107870*/  LDL.LU R17, [R1+0x20] ;  /* 0x0000200001117983 */ /* 0x000f680000300800 */
[----:B------:R-:W5:Y:S04]  /*107880*/  LDL.LU.64 R14, [R1+0x3cc0] ;  /* 0x003cc000010e7983 */ /* 0x000f680000300a00 */
[----:B------:R-:W5:Y:S04]  /*107890*/  LDL.LU.64 R12, [R1+0x3cb8] ;  /* 0x003cb800010c7983 */ /* 0x000f680000300a00 */
[----:B------:R-:W5:Y:S04]  /*1078a0*/  LDL.LU R6, [R1+0x3cb0] ;  /* 0x003cb00001067983 */ /* 0x000f680000300800 */
[----:B------:R-:W5:Y:S04]  /*1078b0*/  LDL.LU R4, [R1+0x3cac] ;  /* 0x003cac0001047983 */ /* 0x000f680000300800 */
[----:B------:R-:W5:Y:S04]  /*1078c0*/  LDL.LU R7, [R1+0x3414] ;  /* 0x0034140001077983 */ /* 0x000f680000300800 */
[----:B------:R-:W5:Y:S01]  /*1078d0*/  LDL.LU R5, [R1+0x3410] ;  /* 0x0034100001057983 */ /* 0x000f620000300800 */
[----:B------:R-:W-:-:S03]  /*1078e0*/  IMAD.MOV.U32 R9, RZ, RZ, c[0x0][0x194] ;  /* 0x00006500ff097624 */ /* 0x000fc600078e00ff */
[----:B------:R-:W-:Y:S01]  /*1078f0*/  BAR.SYNC.DEFER_BLOCKING 0x0 ;  /* 0x0000000000007b1d */ /* 0x000fe20000010000 */
[----:B------:R-:W-:Y:S02]  /*107900*/  LEA R10, P6, R3, c[0x0][0x170], 0x1 ;  /* 0x00005c00030a7a11 */ /* 0x000fe400078c08ff */
[C---:B------:R-:W-:Y:S01]  /*107910*/  ISETP.LT.AND P3, PT, R8.reuse, c[0x0][0x17c], !P3 ;  /* 0x00005f0008007a0c */ /* 0x040fe20005f61270 */
[----:B------:R-:W-:Y:S01]  /*107920*/  IMAD R9, R9, 0x80, R3 ;  /* 0x0000008009097824 */ /* 0x000fe200078e0203 */
[----:B------:R-:W-:Y:S01]  /*107930*/  LEA.HI.X.SX32 R11, R3, c[0x0][0x174], 0x1, P6 ;  /* 0x00005d00030b7a11 */ /* 0x000fe200030f0eff */
[C---:B------:R-:W-:Y:S01]  /*107940*/  IMAD R3, R8.reuse, c[0x0][0x198], RZ ;  /* 0x0000660008037a24 */ /* 0x040fe200078e02ff */
[----:B------:R-:W-:Y:S01]  /*107950*/  ISETP.GE.AND P4, PT, R8, c[0x0][0x17c], PT ;  /* 0x00005f0008007a0c */ /* 0x000fe20003f86270 */
[----:B------:R-:W5:Y:S01]  /*107960*/  LDL.LU R19, [R1+0x30] ;  /* 0x0000300001137983 */ /* 0x000f620000300800 */
[----:B------:R-:W-:Y:S01]  /*107970*/  LEA R8, P6, R9, c[0x0][0x170], 0x1 ;  /* 0x00005c0009087a11 */ /* 0x000fe200078c08ff */
[----:B------:R-:W-:Y:S01]  /*107980*/  IMAD.WIDE R20, R3, 0x2, R10 ;  /* 0x0000000203147825 */ /* 0x000fe200078e020a */
[----:B---3--:R-:W-:-:S02]  /*107990*/  ISETP.LT.AND P4, PT, R18, c[0x0][0x178], !P4 ;  /* 0x00005e0012007a0c */ /* 0x008fc40006781270 */
[----:B------:R-:W-:Y:S02]  /*1079a0*/  LEA.HI.X.SX32 R9, R9, c[0x0][0x174], 0x1, P6 ;  /* 0x00005d0009097a11 */ /* 0x000fe400030f0eff */
[----:B------:R-:W-:-:S04]  /*1079b0*/  IADD3 R22, R3, c[0x0][0x198], RZ ;  /* 0x0000660003167a10 */ /* 0x000fc80007ffe0ff */
[----:B------:R-:W-:Y:S01]  /*1079c0*/  IADD3 R0, R22, c[0x0][0x198], RZ ;  /* 0x0000660016007a10 */ /* 0x000fe20007ffe0ff */
[----:B----4-:R0:W-:Y:S01]  /*1079d0*/  @P3 STG.E.U16 [R20.64], R24 ;  /* 0x0000001814003986 */ /* 0x0101e2000c101506 */
[----:B------:R-:W-:Y:S02]  /*1079e0*/  ISETP.LT.AND P3, PT, R16, c[0x0][0x178], !P5 ;  /* 0x00005e0010007a0c */ /* 0x000fe40006f61270 */
[----:B------:R-:W-:Y:S02]  /*1079f0*/  ISETP.LT.AND P5, PT, R18, c[0x0][0x178], !P5 ;  /* 0x00005e0012007a0c */ /* 0x000fe40006fa1270 */
[----:B--2---:R-:W-:Y:S01]  /*107a00*/  PRMT R26, R23, 0x7632, R26 ;  /* 0x00007632171a7816 */ /* 0x004fe2000000001a */
[----:B0-----:R-:W-:Y:S01]  /*107a10*/  IMAD.WIDE R20, R3, 0x2, R8 ;  /* 0x0000000203147825 */ /* 0x001fe200078e0208 */
[----:B------:R-:W-:-:S04]  /*107a20*/  PRMT R3, R24, 0x7632, R3 ;  /* 0x0000763218037816 */ /* 0x000fc80000000003 */
[----:B------:R0:W-:Y:S02]  /*107a30*/  @P4 STG.E.U16 [R20.64], R23 ;  /* 0x0000001714004986 */ /* 0x0001e4000c101506 */
[C---:B0-----:R-:W-:Y:S01]  /*107a40*/  IMAD.WIDE R20, R22.reuse, 0x2, R10 ;  /* 0x0000000216147825 */ /* 0x041fe200078e020a */
[----:B-----5:R-:W-:Y:S02]  /*107a50*/  ISETP.GE.AND P4, PT, R7, c[0x0][0x17c], PT ;  /* 0x00005f0007007a0c */ /* 0x020fe40003f86270 */
[----:B------:R-:W2:Y:S01]  /*107a60*/  LDL.LU R7, [R1+0x341c] ;  /* 0x00341c0001077983 */ /* 0x000ea20000300800 */
[----:B------:R-:W-:-:S03]  /*107a70*/  IMAD.WIDE R22, R22, 0x2, R8 ;  /* 0x0000000216167825 */ /* 0x000fc600078e0208 */
[----:B------:R-:W-:Y:S01]  /*107a80*/  @P3 STG.E.U16 [R20.64], R3 ;  /* 0x0000000314003986 */ /* 0x000fe2000c101506 */
[----:B------:R-:W-:-:S03]  /*107a90*/  ISETP.GE.AND P3, PT, R5, c[0x0][0x17c], PT ;  /* 0x00005f0005007a0c */ /* 0x000fc60003f66270 */
[----:B------:R-:W3:Y:S04]  /*107aa0*/  LDL.LU R5, [R1+0x3418] ;  /* 0x0034180001057983 */ /* 0x000ee80000300800 */
[----:B------:R0:W-:Y:S04]  /*107ab0*/  @P5 STG.E.U16 [R22.64], R26 ;  /* 0x0000001a16005986 */ /* 0x0001e8000c101506 */
[----:B0-----:R-:W4:Y:S01]  /*107ac0*/  LDL.LU R23, [R1+0x60] ;  /* 0x0000600001177983 */ /* 0x001f220000300800 */
[----:B------:R-:W-:Y:S02]  /*107ad0*/  ISETP.LT.AND P6, PT, R16, c[0x0][0x178], !P2 ;  /* 0x00005e0010007a0c */ /* 0x000fe400057c1270 */
[----:B------:R-:W-:Y:S01]  /*107ae0*/  ISETP.LT.AND P2, PT, R18, c[0x0][0x178], !P2 ;  /* 0x00005e0012007a0c */ /* 0x000fe20005741270 */
[----:B------:R-:W-:Y:S01]  /*107af0*/  IMAD.WIDE R24, R0, 0x2, R10 ;  /* 0x0000000200187825 */ /* 0x000fe200078e020a */
[----:B------:R-:W-:-:S02]  /*107b00*/  ISETP.LT.AND P5, PT, R16, c[0x0][0x178], !P4 ;  /* 0x00005e0010007a0c */ /* 0x000fc400067a1270 */
[----:B------:R-:W-:Y:S01]  /*107b10*/  ISETP.LT.AND P4, PT, R18, c[0x0][0x178], !P4 ;  /* 0x00005e0012007a0c */ /* 0x000fe20006781270 */
[C---:B------:R-:W-:Y:S01]  /*107b20*/  IMAD.WIDE R20, R0.reuse, 0x2, R8 ;  /* 0x0000000200147825 */ /* 0x040fe200078e0208 */
[----:B------:R-:W-:Y:S02]  /*107b30*/  IADD3 R22, R0, c[0x0][0x198], RZ ;  /* 0x0000660000167a10 */ /* 0x000fe40007ffe0ff */
[----:B------:R-:W-:Y:S02]  /*107b40*/  PRMT R26, R17, 0x7632, R26 ;  /* 0x00007632111a7816 */ /* 0x000fe4000000001a */
[----:B------:R-:W-:Y:S01]  /*107b50*/  IADD3 R0, R22, c[0x0][0x198], RZ ;  /* 0x0000660016007a10 */ /* 0x000fe20007ffe0ff */
[----:B----4-:R-:W-:Y:S01]  /*107b60*/  @P6 STG.E.U16 [R24.64], R23 ;  /* 0x0000001718006986 */ /* 0x010fe2000c101506 */
[----:B------:R-:W-:-:S03]  /*107b70*/  PRMT R3, R23, 0x7632, R3 ;  /* 0x0000763217037816 */ /* 0x000fc60000000003 */
[----:B------:R0:W-:Y:S01]  /*107b80*/  @P2 STG.E.U16 [R20.64], R17 ;  /* 0x0000001114002986 */ /* 0x0001e2000c101506 */
[----:B------:R-:W-:Y:S02]  /*107b90*/  ISETP.LT.AND P6, PT, R16, c[0x0][0x178], !P3 ;  /* 0x00005e0010007a0c */ /* 0x000fe40005fc1270 */
[----:B------:R-:W-:Y:S02]  /*107ba0*/  ISETP.LT.AND P2, PT, R18, c[0x0][0x178], !P3 ;  /* 0x00005e0012007a0c */ /* 0x000fe40005f41270 */
[----:B--2---:R-:W-:Y:S01]  /*107bb0*/  ISETP.GE.AND P3, PT, R7, c[0x0][0x17c], PT ;  /* 0x00005f0007007a0c */ /* 0x004fe20003f66270 */
[C---:B0-----:R-:W-:Y:S01]  /*107bc0*/  IMAD.WIDE R20, R22.reuse, 0x2, R10 ;  /* 0x0000000216147825 */ /* 0x041fe200078e020a */
[----:B------:R-:W2:Y:S03]  /*107bd0*/  LDL.LU R17, [R1+0x90] ;  /* 0x0000900001117983 */ /* 0x000ea60000300800 */
[----:B------:R-:W-:Y:S01]  /*107be0*/  IMAD.WIDE R22, R22, 0x2, R8 ;  /* 0x0000000216167825 */ /* 0x000fe200078e0208 */
[----:B------:R-:W-:Y:S01]  /*107bf0*/  @P5 STG.E.U16 [R20.64], R3 ;  /* 0x0000000314005986 */ /* 0x000fe2000c101506 */
[----:B---3--:R-:W-:-:S03]  /*107c00*/  ISETP.GE.AND P5, PT, R5, c[0x0][0x17c], PT ;  /* 0x00005f0005007a0c */ /* 0x008fc60003fa6270 */
[----:B------:R-:W3:Y:S04]  /*107c10*/  LDL.LU R7, [R1+0x3424] ;  /* 0x0034240001077983 */ /* 0x000ee80000300800 */
[----:B------:R-:W4:Y:S04]  /*107c20*/  LDL.LU R5, [R1+0x3420] ;  /* 0x0034200001057983 */ /* 0x000f280000300800 */
[----:B------:R0:W-:Y:S04]  /*107c30*/  @P4 STG.E.U16 [R22.64], R26 ;  /* 0x0000001a16004986 */ /* 0x0001e8000c101506 */
[----:B0-----:R-:W5:Y:S01]  /*107c40*/  LDL.LU R23, [R1+0x80] ;  /* 0x0000800001177983 */ /* 0x001f620000300800 */
[----:B------:R-:W-:Y:S01]  /*107c50*/  ISETP.LT.AND P4, PT, R16, c[0x0][0x178], !P3 ;  /* 0x00005e0010007a0c */ /* 0x000fe20005f81270 */
[----:B------:R-:W-:Y:S01]  /*107c60*/  IMAD.WIDE R24, R0, 0x2, R10 ;  /* 0x0000000200187825 */ /* 0x000fe200078e020a */
[----:B------:R-:W-:-:S02]  /*107c70*/  ISETP.LT.AND P3, PT, R18, c[0x0][0x178], !P3 ;  /* 0x00005e0012007a0c */ /* 0x000fc40005f61270 */
[C---:B------:R-:W-:Y:S01]  /*107c80*/  IADD3 R22, R0.reuse, c[0x0][0x198], RZ ;  /* 0x0000660000167a10 */ /* 0x040fe20007ffe0ff */
[----:B------:R-:W-:Y:S01]  /*107c90*/  IMAD.WIDE R20, R0, 0x2, R8 ;  /* 0x0000000200147825 */ /* 0x000fe200078e0208 */
[----:B------:R-:W-:Y:S02]  /*107ca0*/  PRMT R26, R19, 0x7632, R26 ;  /* 0x00007632131a7816 */ /* 0x000fe4000000001a */
[----:B------:R-:W-:Y:S01]  /*107cb0*/  IADD3 R0, R22, c[0x0][0x198], RZ ;  /* 0x0000660016007a10 */ /* 0x000fe20007ffe0ff */
[----:B-----5:R-:W-:Y:S01]  /*107cc0*/  @P6 STG.E.U16 [R24.64], R23 ;  /* 0x0000001718006986 */ /* 0x020fe2000c101506 */
[----:B------:R-:W-:-:S03]  /*107cd0*/  PRMT R3, R23, 0x7632, R3 ;  /* 0x0000763217037816 */ /* 0x000fc60000000003 */
[----:B------:R0:W-:Y:S01]  /*107ce0*/  @P2 STG.E.U16 [R20.64], R19 ;  /* 0x0000001314002986 */ /* 0x0001e2000c101506 */
[----:B------:R-:W-:Y:S02]  /*107cf0*/  ISETP.LT.AND P6, PT, R16, c[0x0][0x178], !P5 ;  /* 0x00005e0010007a0c */ /* 0x000fe40006fc1270 */
[----:B------:R-:W-:Y:S02]  /*107d00*/  ISETP.LT.AND P2, PT, R18, c[0x0][0x178], !P5 ;  /* 0x00005e0012007a0c */ /* 0x000fe40006f41270 */
[----:B---3--:R-:W-:Y:S01]  /*107d10*/  ISETP.GE.AND P5, PT, R7, c[0x0][0x17c], PT ;  /* 0x00005f0007007a0c */ /* 0x008fe20003fa6270 */
[C---:B0-----:R-:W-:Y:S01]  /*107d20*/  IMAD.WIDE R20, R22.reuse, 0x2, R10 ;  /* 0x0000000216147825 */ /* 0x041fe200078e020a */
[----:B------:R-:W3:Y:S03]  /*107d30*/  LDL.LU R19, [R1+0x500] ;  /* 0x0005000001137983 */ /* 0x000ee60000300800 */
[----:B------:R-:W-:Y:S01]  /*107d40*/  IMAD.WIDE R22, R22, 0x2, R8 ;  /* 0x0000000216167825 */ /* 0x000fe200078e0208 */
[----:B------:R-:W5:Y:S04]  /*107d50*/  LDL.LU R18, [R1+0x70] ;  /* 0x0000700001127983 */ /* 0x000f680000300800 */
[----:B------:R-:W-:Y:S01]  /*107d60*/  @P4 STG.E.U16 [R20.64], R3 ;  /* 0x0000000314004986 */ /* 0x000fe2000c101506 */
[----:B----4-:R-:W-:-:S03]  /*107d70*/  ISETP.GE.AND P4, PT, R5, c[0x0][0x17c], PT ;  /* 0x00005f0005007a0c */ /* 0x010fc60003f86270 */
[----:B------:R-:W4:Y:S04]  /*107d80*/  LDL.LU R7, [R1+0x342c] ;  /* 0x00342c0001077983 */ /* 0x000f280000300800 */
[----:B------:R-:W3:Y:S04]  /*107d90*/  LDL.LU R5, [R1+0x3428] ;  /* 0x0034280001057983 */ /* 0x000ee80000300800 */
[----:B------:R0:W-:Y:S04]  /*107da0*/  @P3 STG.E.U16 [R22.64], R26 ;  /* 0x0000001a16003986 */ /* 0x0001e8000c101506 */
[----:B0-----:R-:W4:Y:S01]  /*107db0*/  LDL R26, [R1+0x1bc4] ;  /* 0x001bc400011a7983 */ /* 0x001f220000100800 */
[----:B------:R-:W-:Y:S01]  /*107dc0*/  ISETP.LT.AND P3, PT, R16, c[0x0][0x178], !P5 ;  /* 0x00005e0010007a0c */ /* 0x000fe20006f61270 */
[C---:B------:R-:W-:Y:S01]  /*107dd0*/  IMAD.WIDE R24, R0.reuse, 0x2, R10 ;  /* 0x0000000200187825 */ /* 0x040fe200078e020a */
[----:B------:R-:W-:-:S03]  /*107de0*/  IADD3 R22, R0, c[0x0][0x198], RZ ;  /* 0x0000660000167a10 */ /* 0x000fc60007ffe0ff */
[----:B------:R-:W-:Y:S01]  /*107df0*/  IMAD.WIDE R20, R0, 0x2, R8 ;  /* 0x0000000200147825 */ /* 0x000fe200078e0208 */
[----:B--2---:R0:W-:Y:S01]  /*107e00*/  @P6 STG.E.U16 [R24.64], R17 ;  /* 0x0000001118006986 */ /* 0x0041e2000c101506 */
[----:B------:R-:W-:-:S03]  /*107e10*/  PRMT R3, R17, 0x7632, R3 ;  /* 0x0000763211037816 */ /* 0x000fc60000000003 */
[----:B------:R1:W-:Y:S01]  /*107e20*/  @P2 STG.E.U16 [R20.64], R4 ;  /* 0x0000000414002986 */ /* 0x0003e2000c101506 */
[----:B------:R-:W-:-:S03]  /*107e30*/  ISETP.LT.AND P6, PT, R16, c[0x0][0x178], !P4 ;  /* 0x00005e0010007a0c */ /* 0x000fc600067c1270 */
[----:B0-----:R-:W2:Y:S01]  /*107e40*/  LDL.LU R17, [R1+0x40] ;  /* 0x0000400001117983 */ /* 0x001ea20000300800 */
[----:B-1----:R-:W-:-:S05]  /*107e50*/  IMAD.WIDE R20, R22, 0x2, R10 ;  /* 0x0000000216147825 */ /* 0x002fca00078e020a */
[----:B------:R0:W-:Y:S01]  /*107e60*/  @P3 STG.E.U16 [R20.64], R3 ;  /* 0x0000000314003986 */ /* 0x0001e2000c101506 */
[----:B---3--:R-:W-:Y:S02]  /*107e70*/  ISETP.GE.AND P3, PT, R5, c[0x0][0x17c], PT ;  /* 0x00005f0005007a0c */ /* 0x008fe40003f66270 */
[C---:B----4-:R-:W-:Y:S02]  /*107e80*/  ISETP.LT.AND P2, PT, R26.reuse, c[0x0][0x178], !P4 ;  /* 0x00005e001a007a0c */ /* 0x050fe40006741270 */
[----:B------:R-:W-:Y:S02]  /*107e90*/  ISETP.GE.AND P4, PT, R7, c[0x0][0x17c], PT ;  /* 0x00005f0007007a0c */ /* 0x000fe40003f86270 */
[----:B------:R-:W3:Y:S04]  /*107ea0*/  LDL.LU R7, [R1+0x3434] ;  /* 0x0034340001077983 */ /* 0x000ee80000300800 */
[----:B------:R-:W4:Y:S01]  /*107eb0*/  LDL.LU R5, [R1+0x3430] ;  /* 0x0034300001057983 */ /* 0x000f220000300800 */
[----:B------:R-:W-:-:S02]  /*107ec0*/  ISETP.LT.AND P5, PT, R26, c[0x0][0x178], !P5 ;  /* 0x00005e001a007a0c */ /* 0x000fc40006fa1270 */
[C---:B------:R-:W-:Y:S01]  /*107ed0*/  IADD3 R0, R22.reuse, c[0x0][0x198], RZ ;  /* 0x0000660016007a10 */ /* 0x040fe20007ffe0ff */
[----:B------:R-:W-:Y:S01]  /*107ee0*/  IMAD.WIDE R22, R22, 0x2, R8 ;  /* 0x0000000216167825 */ /* 0x000fe200078e0208 */
[----:B------:R-:W-:-:S03]  /*107ef0*/  PRMT R4, R4, 0x7632, R4 ;  /* 0x0000763204047816 */ /* 0x000fc60000000004 */
[----:B------:R-:W-:-:S06]  /*107f00*/  IMAD.WIDE R24, R0, 0x2, R10 ;  /* 0x0000000200187825 */ /* 0x000fcc00078e020a */
[----:B------:R1:W-:Y:S01]  /*107f10*/  @P5 STG.E.U16 [R22.64], R4 ;  /* 0x0000000416005986 */ /* 0x0003e2000c101506 */
[----:B------:R-:W-:Y:S01]  /*107f20*/  ISETP.LT.AND P5, PT, R16, c[0x0][0x178], !P4 ;  /* 0x00005e0010007a0c */ /* 0x000fe200067a1270 */
[----:B0-----:R-:W-:Y:S01]  /*107f30*/  IMAD.WIDE R20, R0, 0x2, R8 ;  /* 0x0000000200147825 */ /* 0x001fe200078e0208 */
[----:B------:R-:W-:Y:S01]  /*107f40*/  ISETP.LT.AND P4, PT, R26, c[0x0][0x178], !P4 ;  /* 0x00005e001a007a0c */ /* 0x000fe20006781270 */
[----:B------:R0:W-:Y:S01]  /*107f50*/  @P6 STG.E.U16 [R24.64], R19 ;  /* 0x0000001318006986 */ /* 0x0001e2000c101506 */
[----:B------:R-:W-:-:S03]  /*107f60*/  PRMT R3, R19, 0x7632, R3 ;  /* 0x0000763213037816 */ /* 0x000fc60000000003 */
[----:B-----5:R5:W-:Y:S01]  /*107f70*/  @P2 STG.E.U16 [R20.64], R18 ;  /* 0x0000001214002986 */ /* 0x020be2000c101506 */
[----:B-1----:R-:W-:Y:S02]  /*107f80*/  IADD3 R22, R0, c[0x0][0x198], RZ ;  /* 0x0000660000167a10 */ /* 0x002fe40007ffe0ff */
[----:B------:R-:W-:Y:S02]  /*107f90*/  PRMT R4, R18, 0x7632, R4 ;  /* 0x0000763212047816 */ /* 0x000fe40000000004 */
[C---:B------:R-:W-:Y:S01]  /*107fa0*/  IADD3 R0, R22.reuse, c[0x0][0x198], RZ ;  /* 0x0000660016007a10 */ /* 0x040fe20007ffe0ff */
[----:B0-----:R-:W2:Y:S01]  /*107fb0*/  LDL.LU R19, [R1+0x550] ;  /* 0x0005500001137983 */ /* 0x001ea20000300800 */
[----:B-----5:R-:W-:Y:S01]  /*107fc0*/  IMAD.WIDE R20, R22, 0x2, R10 ;  /* 0x0000000216147825 */ /* 0x020fe200078e020a */
[----:B------:R-:W-:Y:S02]  /*107fd0*/  ISETP.LT.AND P6, PT, R16, c[0x0][0x178], !P3 ;  /* 0x00005e0010007a0c */ /* 0x000fe40005fc1270 */
[----:B------:R-:W5:Y:S01]  /*107fe0*/  LDL.LU R18, [R1] ;  /* 0x0000000001127983 */ /* 0x000f620000300800 */
[----:B------:R-:W-:Y:S01]  /*107ff0*/  IMAD.WIDE R22, R22, 0x2, R8 ;  /* 0x0000000216167825 */ /* 0x000fe200078e0208 */
[----:B------:R-:W-:-:S02]  /*108000*/  ISETP.LT.AND P2, PT, R26, c[0x0][0x178], !P3 ;  /* 0x00005e001a007a0c */ /* 0x000fc40005f41270 */
[----:B------:R-:W-:Y:S04]  /*108010*/  @P5 STG.E.U16 [R20.64], R3 ;  /* 0x0000000314005986 */ /* 0x000fe8000c101506 */
[----:B------:R0:W-:Y:S01]  /*108020*/  @P4 STG.E.U16 [R22.64], R4 ;  /* 0x0000000416004986 */ /* 0x0001e2000c101506 */
[----:B---3--:R-:W-:-:S03]  /*108030*/  ISETP.GE.AND P3, PT, R7, c[0x0][0x17c], PT ;  /* 0x00005f0007007a0c */ /* 0x008fc60003f66270 */
[----:B------:R-:W3:Y:S01]  /*108040*/  LDL.LU R7, [R1+0x343c] ;  /* 0x00343c0001077983 */ /* 0x000ee20000300800 */
[----:B----4-:R-:W-:-:S03]  /*108050*/  ISETP.GE.AND P5, PT, R5, c[0x0][0x17c], PT ;  /* 0x00005f0005007a0c */ /* 0x010fc60003fa6270 */
[----:B------:R-:W4:Y:S04]  /*108060*/  LDL.LU R5, [R1+0x3438] ;  /* 0x0034380001057983 */ /* 0x000f280000300800 */
[----:B0-----:R-:W3:Y:S01]  /*108070*/  LDL.LU R23, [R1+0x540] ;  /* 0x0005400001177983 */ /* 0x001ee20000300800 */
[----:B------:R-:W-:Y:S01]  /*108080*/  ISETP.LT.AND P4, PT, R16, c[0x0][0x178], !P3 ;  /* 0x00005e0010007a0c */ /* 0x000fe20005f81270 */
[C---:B------:R-:W-:Y:S01]  /*108090*/  IMAD.WIDE R24, R0.reuse, 0x2, R10 ;  /* 0x0000000200187825 */ /* 0x040fe200078e020a */
[----:B------:R-:W-:-:S03]  /*1080a0*/  IADD3 R22, R0, c[0x0][0x198], RZ ;  /* 0x0000660000167a10 */ /* 0x000fc60007ffe0ff */
[----:B------:R-:W-:Y:S01]  /*1080b0*/  IMAD.WIDE R20, R0, 0x2, R8 ;  /* 0x0000000200147825 */ /* 0x000fe200078e0208 */
[----:B--2---:R-:W-:Y:S02]  /*1080c0*/  PRMT R4, R17, 0x7632, R4 ;  /* 0x0000763211047816 */ /* 0x004fe40000000004 */
[----:B------:R-:W-:Y:S02]  /*1080d0*/  ISETP.LT.AND P3, PT, R26, c[0x0][0x178], !P3 ;  /* 0x00005e001a007a0c */ /* 0x000fe40005f61270 */
[----:B------:R-:W-:Y:S01]  /*1080e0*/  IADD3 R0, R22, c[0x0][0x198], RZ ;  /* 0x0000660016007a10 */ /* 0x000fe20007ffe0ff */
[----:B---3--:R-:W-:Y:S01]  /*1080f0*/  @P6 STG.E.U16 [R24.64], R23 ;  /* 0x0000001718006986 */ /* 0x008fe2000c101506 */
[----:B------:R-:W-:-:S03]  /*108100*/  PRMT R3, R23, 0x7632, R3 ;  /* 0x0000763217037816 */ /* 0x000fc60000000003 */
[----:B------:R0:W-:Y:S01]  /*108110*/  @P2 STG.E.U16 [R20.64], R17 ;  /* 0x0000001114002986 */ /* 0x0001e2000c101506 */
[----:B------:R-:W-:Y:S02]  /*108120*/  ISETP.LT.AND P6, PT, R16, c[0x0][0x178], !P5 ;  /* 0x00005e0010007a0c */ /* 0x000fe40006fc1270 */
[----:B------:R-:W-:Y:S02]  /*108130*/  ISETP.LT.AND P2, PT, R26, c[0x0][0x178], !P5 ;  /* 0x00005e001a007a0c */ /* 0x000fe40006f41270 */
[----:B------:R-:W-:Y:S01]  /*108140*/  ISETP.GE.AND P5, PT, R7, c[0x0][0x17c], PT ;  /* 0x00005f0007007a0c */ /* 0x000fe20003fa6270 */
[----:B0-----:R-:W-:Y:S01]  /*108150*/  IMAD.WIDE R20, R22, 0x2, R10 ;  /* 0x0000000216147825 */ /* 0x001fe200078e020a */
[----:B------:R-:W2:Y:S04]  /*108160*/  LDL.LU R17, [R1+0xb0] ;  /* 0x0000b00001117983 */ /* 0x000ea80000300800 */
[----:B------:R0:W-:Y:S01]  /*108170*/  @P4 STG.E.U16 [R20.64], R3 ;  /* 0x0000000314004986 */ /* 0x0001e2000c101506 */
[----:B----4-:R-:W-:-:S03]  /*108180*/  ISETP.GE.AND P4, PT, R5, c[0x0][0x17c], PT ;  /* 0x00005f0005007a0c */ /* 0x010fc60003f86270 */
[----:B------:R-:W3:Y:S04]  /*108190*/  LDL.LU R7, [R1+0x3444] ;  /* 0x0034440001077983 */ /* 0x000ee80000300800 */
[----:B------:R-:W4:Y:S01]  /*1081a0*/  LDL.LU R5, [R1+0x3440] ;  /* 0x0034400001057983 */ /* 0x000f220000300800 */
[----:B------:R-:W-:-:S05]  /*1081b0*/  IMAD.WIDE R22, R22, 0x2, R8 ;  /* 0x0000000216167825 */ /* 0x000fca00078e0208 */
[----:B------:R1:W-:Y:S01]  /*1081c0*/  @P3 STG.E.U16 [R22.64], R4 ;  /* 0x0000000416003986 */ /* 0x0003e2000c101506 */
[----:B------:R-:W-:Y:S01]  /*1081d0*/  ISETP.LT.AND P3, PT, R16, c[0x0][0x178], !P5 ;  /* 0x00005e0010007a0c */ /* 0x000fe20006f61270 */
[----:B------:R-:W-:Y:S01]  /*1081e0*/  IMAD.WIDE R24, R0, 0x2, R10 ;  /* 0x0000000200187825 */ /* 0x000fe200078e020a */
[----:B------:R-:W-:-:S03]  /*1081f0*/  ISETP.LT.AND P5, PT, R26, c[0x0][0x178], !P5 ;  /* 0x00005e001a007a0c */ /* 0x000fc60006fa1270 */
[C---:B0-----:R-:W-:Y:S01]  /*108200*/  IMAD.WIDE R20, R0.reuse, 0x2, R8 ;  /* 0x0000000200147825 */ /* 0x041fe200078e0208 */
[----:B------:R0:W-:Y:S01]  /*108210*/  @P6 STG.E.U16 [R24.64], R19 ;  /* 0x0000001318006986 */ /* 0x0001e2000c101506 */
[----:B-1----:R-:W-:-:S03]  /*108220*/  IADD3 R22, R0, c[0x0][0x198], RZ ;  /* 0x0000660000167a10 */ /* 0x002fc60007ffe0ff */
[----:B-----5:R1:W-:Y:S01]  /*108230*/  @P2 STG.E.U16 [R20.64], R18 ;  /* 0x0000001214002986 */ /* 0x0203e2000c101506 */
[----:B------:R-:W-:Y:S02]  /*108240*/  PRMT R3, R19, 0x7632, R3 ;  /* 0x0000763213037816 */ /* 0x000fe40000000003 */
[----:B------:R-:W-:Y:S02]  /*108250*/  IADD3 R0, R22, c[0x0][0x198], RZ ;  /* 0x0000660016007a10 */ /* 0x000fe40007ffe0ff */
[----:B------:R-:W-:Y:S01]  /*108260*/  PRMT R4, R18, 0x7632, R4 ;  /* 0x0000763212047816 */ /* 0x000fe20000000004 */
[----:B0-----:R-:W5:Y:S01]  /*108270*/  LDL.LU R19, [R1+0x570] ;  /* 0x0005700001137983 */ /* 0x001f620000300800 */
[----:B------:R-:W-:Y:S01]  /*108280*/  ISETP.LT.AND P6, PT, R16, c[0x0][0x178], !P4 ;  /* 0x00005e0010007a0c */ /* 0x000fe200067c1270 */
[----:B-1----:R-:W-:Y:S01]  /*108290*/  IMAD.WIDE R20, R22, 0x2, R10 ;  /* 0x0000000216147825 */ /* 0x002fe200078e020a */
[----:B------:R-:W-:Y:S01]  /*1082a0*/  ISETP.LT.AND P2, PT, R26, c[0x0][0x178], !P4 ;  /* 0x00005e001a007a0c */ /* 0x000fe20006741270 */
[----:B------:R-:W5:Y:S02]  /*1082b0*/  LDL.LU R18, [R1+0xc0] ;  /* 0x0000c00001127983 */ /* 0x000f640000300800 */
[----:B------:R-:W-:-:S02]  /*1082c0*/  IMAD.WIDE R22, R22, 0x2, R8 ;  /* 0x0000000216167825 */ /* 0x000fc400078e0208 */
        /* <DEDUP_REMOVED lines=32> */
[----:B-----5:R0:W-:Y:S01]  /*1084d0*/  @P6 STG.E.U16 [R24.64], R19 ;  /* 0x0000001318006986 */ /* 0x0201e2000c101506 */
[----:B-1----:R-:W-:-:S03]  /*1084e0*/  IADD3 R22, R0, c[0x0][0x198], RZ ;  /* 0x0000660000167a10 */ /* 0x002fc60007ffe0ff */
[----:B------:R1:W-:Y:S01]  /*1084f0*/  @P2 STG.E.U16 [R20.64], R18 ;  /* 0x0000001214002986 */ /* 0x0003e2000c101506 */
[----:B------:R-:W-:Y:S02]  /*108500*/  PRMT R3, R19, 0x7632, R3 ;  /* 0x0000763213037816 */ /* 0x000fe40000000003 */
[----:B------:R-:W-:Y:S02]  /*108510*/  IADD3 R0, R22, c[0x0][0x198], RZ ;  /* 0x0000660016007a10 */ /* 0x000fe40007ffe0ff */
[----:B------:R-:W-:Y:S01]  /*108520*/  PRMT R4, R18, 0x7632, R4 ;  /* 0x0000763212047816 */ /* 0x000fe20000000004 */
[----:B0-----:R-:W5:Y:S01]  /*108530*/  LDL.LU R19, [R1+0x590] ;  /* 0x0005900001137983 */ /* 0x001f620000300800 */
[----:B-1----:R-:W-:Y:S01]  /*108540*/  IMAD.WIDE R20, R22, 0x2, R10 ;  /* 0x0000000216147825 */ /* 0x002fe200078e020a */
[----:B------:R-:W-:Y:S02]  /*108550*/  ISETP.LT.AND P6, PT, R16, c[0x0][0x178], !P5 ;  /* 0x00005e0010007a0c */ /* 0x000fe40006fc1270 */
[----:B------:R-:W5:Y:S01]  /*108560*/  LDL.LU R18, [R1+0xe0] ;  /* 0x0000e00001127983 */ /* 0x000f620000300800 */
[----:B------:R-:W-:Y:S01]  /*108570*/  IMAD.WIDE R22, R22, 0x2, R8 ;  /* 0x0000000216167825 */ /* 0x000fe200078e0208 */
[----:B------:R-:W-:-:S02]  /*108580*/  ISETP.LT.AND P2, PT, R26, c[0x0][0x178], !P5 ;  /* 0x00005e001a007a0c */ /* 0x000fc40006f41270 */
[----:B------:R-:W-:Y:S04]  /*108590*/  @P4 STG.E.U16 [R20.64], R3 ;  /* 0x0000000314004986 */ /* 0x000fe8000c101506 */
[----:B------:R0:W-:Y:S01]  /*1085a0*/  @P3 STG.E.U16 [R22.64], R4 ;  /* 0x0000000416003986 */ /* 0x0001e2000c101506 */
[----:B---3--:R-:W-:Y:S02]  /*1085b0*/  ISETP.GE.AND P5, PT, R7, c[0x0][0x17c], PT ;  /* 0x00005f0007007a0c */ /* 0x008fe40003fa6270 */
[----:B----4-:R-:W-:Y:S02]  /*1085c0*/  ISETP.GE.AND P4, PT, R5, c[0x0][0x17c], PT ;  /* 0x00005f0005007a0c */ /* 0x010fe40003f86270 */
[----:B------:R-:W3:Y:S04]  /*1085d0*/  LDL.LU R5, [R1+0x345c] ;  /* 0x00345c0001057983 */ /* 0x000ee80000300800 */
        /* <DEDUP_REMOVED lines=14> */
[----:B------:R-:W-:Y:S02]  /*1086c0*/  ISETP.GE.AND P4, PT, R5, c[0x0][0x17c], PT ;  /* 0x00005f0005007a0c */ /* 0x000fe40003f86270 */
[----:B------:R-:W2:Y:S01]  /*1086d0*/  LDL.LU R5, [R1+0xf0] ;  /* 0x0000f00001057983 */ /* 0x000ea20000300800 */
[----:B0-----:R-:W-:-:S03]  /*1086e0*/  IMAD.WIDE R20, R22, 0x2, R10 ;  /* 0x0000000216147825 */ /* 0x001fc600078e020a */
[----:B------:R-:W3:Y:S04]  /*1086f0*/  LDL.LU R17, [R1+0x3464] ;  /* 0x0034640001117983 */ /* 0x000ee80000300800 */
[----:B------:R0:W-:Y:S01]  /*108700*/  @P3 STG.E.U16 [R20.64], R3 ;  /* 0x0000000314003986 */ /* 0x0001e2000c101506 */
[----:B----4-:R-:W-:-:S03]  /*108710*/  ISETP.GE.AND P3, PT, R7, c[0x0][0x17c], PT ;  /* 0x00005f0007007a0c */ /* 0x010fc60003f66270 */
        /* <DEDUP_REMOVED lines=74> */
[----:B--2---:R0:W-:Y:S01]  /*108bc0*/  @P6 STG.E.U16 [R24.64], R5 ;  /* 0x0000000518006986 */ /* 0x0041e2000c101506 */
[----:B------:R-:W-:Y:S02]  /*108bd0*/  PRMT R3, R5, 0x7632, R3 ;  /* 0x0000763205037816 */ /* 0x000fe40000000003 */
[----:B------:R-:W-:Y:S01]  /*108be0*/  ISETP.LT.AND P6, PT, R16, c[0x0][0x178], !P3 ;  /* 0x00005e0010007a0c */ /* 0x000fe20005fc1270 */
[----:B0-----:R-:W2:Y:S01]  /*108bf0*/  LDL.LU R5, [R1+0x3ca8] ;  /* 0x003ca80001057983 */ /* 0x001ea20000300800 */
[----:B------:R-:W-:-:S03]  /*108c00*/  ISETP.LT.AND P4, PT, R26, c[0x0][0x178], !P4 ;  /* 0x00005e001a007a0c */ /* 0x000fc60006781270 */
[----:B---3--:R0:W-:Y:S01]  /*108c10*/  @P2 STG.E.U16 [R20.64], R23 ;  /* 0x0000001714002986 */ /* 0x0081e2000c101506 */
[----:B------:R-:W-:Y:S02]  /*108c20*/  ISETP.LT.AND P2, PT, R26, c[0x0][0x178], !P3 ;  /* 0x00005e001a007a0c */ /* 0x000fe40005f41270 */
[----:B------:R-:W-:Y:S02]  /*108c30*/  ISETP.GE.AND P3, PT, R17, c[0x0][0x17c], PT ;  /* 0x00005f0011007a0c */ /* 0x000fe40003f66270 */
[----:B------:R-:W3:Y:S01]  /*108c40*/  LDL.LU R17, [R1+0x3484] ;  /* 0x0034840001117983 */ /* 0x000ee20000300800 */
[----:B0-----:R-:W-:-:S05]  /*108c50*/  IMAD.WIDE R20, R22, 0x2, R10 ;  /* 0x0000000216147825 */ /* 0x001fca00078e020a */
[----:B------:R0:W-:Y:S01]  /*108c60*/  @P5 STG.E.U16 [R20.64], R3 ;  /* 0x0000000314005986 */ /* 0x0001e2000c101506 */
[----:B----4-:R-:W-:-:S03]  /*108c70*/  ISETP.GE.AND P5, PT, R7, c[0x0][0x17c], PT ;  /* 0x00005f0007007a0c */ /* 0x010fc60003fa6270 */
[----:B------:R-:W4:Y:S01]  /*108c80*/  LDL.LU R7, [R1+0x3480] ;  /* 0x0034800001077983 */ /* 0x000f220000300800 */
[C---:B------:R-:W-:Y:S02]  /*108c90*/  IADD3 R0, R22.reuse, c[0x0][0x198], RZ ;  /* 0x0000660016007a10 */ /* 0x040fe40007ffe0ff */
[----:B------:R-:W-:Y:S01]  /*108ca0*/  PRMT R4, R23, 0x7632, R4 ;  /* 0x0000763217047816 */ /* 0x000fe20000000004 */
        /* <DEDUP_REMOVED lines=104> */
[----:B------:R-:W2:Y:S02]  /*109330*/  LDL.LU R18, [R1+0x74] ;  /* 0x0000740001127983 */ /* 0x000ea40000300800 */
[----:B------:R-:W-:-:S02]  /*109340*/  IMAD.WIDE R22, R22, 0x2, R8 ;  /* 0x0000000216167825 */ /* 0x000fc400078e0208 */
[----:B------:R-:W-:Y:S04]  /*109350*/  @P3 STG.E.U16 [R20.64], R3 ;  /* 0x0000000314003986 */ /* 0x000fe8000c101506 */
[----:B------:R0:W-:Y:S01]  /*109360*/  @P5 STG.E.U16 [R22.64], R4 ;  /* 0x0000000416005986 */ /* 0x0001e2000c101506 */
[----:B---3--:R-:W-:-:S03]  /*109370*/  ISETP.GE.AND P4, PT, R17, c[0x0][0x17c], PT ;  /* 0x00005f0011007a0c */ /* 0x008fc60003f86270 */
[----:B------:R-:W3:Y:S01]  /*109380*/  LDL.LU R17, [R1+0x34ac] ;  /* 0x0034ac0001117983 */ /* 0x000ee20000300800 */
[----:B----4-:R-:W-:-:S03]  /*109390*/  ISETP.GE.AND P3, PT, R7, c[0x0][0x17c], PT ;  /* 0x00005f0007007a0c */ /* 0x010fc60003f66270 */
[----:B------:R-:W4:Y:S04]  /*1093a0*/  LDL.LU R7, [R1+0x34a8] ;  /* 0x0034a80001077983 */ /* 0x000f280000300800 */
[----:B0-----:R-:W2:Y:S01]  /*1093b0*/  LDL.LU R23, [R1+0x94] ;  /* 0x0000940001177983 */ /* 0x001ea20000300800 */
[----:B------:R-:W-:Y:S01]  /*1093c0*/  ISETP.LT.AND P5, PT, R16, c[0x0][0x178], !P4 ;  /* 0x00005e0010007a0c */ /* 0x000fe200067a1270 */
[C---:B------:R-:W-:Y:S01]  /*1093d0*/  IMAD.WIDE R24, R0.reuse, 0x2, R10 ;  /* 0x0000000200187825 */ /* 0x040fe200078e020a */
[----:B------:R-:W-:-:S03]  /*1093e0*/  IADD3 R22, R0, c[0x0][0x198], RZ ;  /* 0x0000660000167a10 */ /* 0x000fc60007ffe0ff */
[----:B------:R-:W-:Y:S01]  /*1093f0*/  IMAD.WIDE R20, R0, 0x2, R8 ;  /* 0x0000000200147825 */ /* 0x000fe200078e0208 */
[----:B------:R-:W-:Y:S02]  /*109400*/  ISETP.LT.AND P4, PT, R26, c[0x0][0x178], !P4 ;  /* 0x00005e001a007a0c */ /* 0x000fe40006781270 */
[----:B------:R-:W-:Y:S01]  /*109410*/  IADD3 R0, R22, c[0x0][0x198], RZ ;  /* 0x0000660016007a10 */ /* 0x000fe20007ffe0ff */
[----:B--2---:R0:W-:Y:S01]  /*109420*/  @P6 STG.E.U16 [R24.64], R23 ;  /* 0x0000001718006986 */ /* 0x0041e2000c101506 */
[----:B------:R-:W-:-:S03]  /*109430*/  PRMT R3, R23, 0x7632, R3 ;  /* 0x0000763217037816 */ /* 0x000fc60000000003 */
[----:B------:R1:W-:Y:S01]  /*109440*/  @P2 STG.E.U16 [R20.64], R5 ;  /* 0x0000000514002986 */ /* 0x0003e2000c101506 */
[----:B------:R-:W-:Y:S02]  /*109450*/  ISETP.LT.AND P6, PT, R16, c[0x0][0x178], !P3 ;  /* 0x00005e0010007a0c */ /* 0x000fe40005fc1270 */
[----:B------:R-:W-:Y:S02]  /*109460*/  ISETP.LT.AND P2, PT, R26, c[0x0][0x178], !P3 ;  /* 0x00005e001a007a0c */ /* 0x000fe40005f41270 */
[----:B0-----:R-:W-:Y:S01]  /*109470*/  PRMT R24, R5, 0x7632, R24 ;  /* 0x0000763205187816 */ /* 0x001fe20000000018 */
[----:B------:R-:W2:Y:S01]  /*109480*/  LDL.LU R25, [R1+0x44] ;  /* 0x0000440001197983 */ /* 0x000ea20000300800 */
[----:B-1----:R-:W-:Y:S01]  /*109490*/  IMAD.WIDE R4, R22, 0x2, R10 ;  /* 0x0000000216047825 */ /* 0x002fe200078e020a */
[----:B---3--:R-:W-:Y:S02]  /*1094a0*/  ISETP.GE.AND P3, PT, R17, c[0x0][0x17c], PT ;  /* 0x00005f0011007a0c */ /* 0x008fe40003f66270 */
        /* <DEDUP_REMOVED lines=51> */
[----:B------:R-:W-:-:S04]  /*1097e0*/  IMAD.WIDE R22, R3, 0x2, R10 ;  /* 0x0000000203167825 */ /* 0x000fc800078e020a */
[C---:B0-----:R-:W-:Y:S01]  /*1097f0*/  IMAD.WIDE R4, R3.reuse, 0x2, R8 ;  /* 0x0000000203047825 */ /* 0x041fe200078e0208 */
[----:B-----5:R0:W-:Y:S01]  /*109800*/  @P6 STG.E.U16 [R22.64], R19 ;  /* 0x0000001316006986 */ /* 0x0201e2000c101506 */
[----:B-1----:R-:W-:-:S03]  /*109810*/  IADD3 R20, R3, c[0x0][0x198], RZ ;  /* 0x0000660003147a10 */ /* 0x002fc60007ffe0ff */
[----:B------:R1:W-:Y:S01]  /*109820*/  @P2 STG.E.U16 [R4.64], R18 ;  /* 0x0000001204002986 */ /* 0x0003e2000c101506 */
[----:B------:R-:W-:Y:S02]  /*109830*/  PRMT R3, R19, 0x7632, R3 ;  /* 0x0000763213037816 */ /* 0x000fe40000000003 */
[----:B------:R-:W-:Y:S01]  /*109840*/  PRMT R24, R18, 0x7632, R24 ;  /* 0x0000763212187816 */ /* 0x000fe20000000018 */
[----:B0-----:R-:W5:Y:S01]  /*109850*/  LDL.LU R19, [R1+0x574] ;  /* 0x0005740001137983 */ /* 0x001f620000300800 */
[----:B-1----:R-:W-:-:S03]  /*109860*/  IMAD.WIDE R4, R20, 0x2, R10 ;  /* 0x0000000214047825 */ /* 0x002fc600078e020a */
[----:B------:R-:W5:Y:S04]  /*109870*/  LDL.LU R18, [R1+0xc4] ;  /* 0x0000c40001127983 */ /* 0x000f680000300800 */
[----:B------:R0:W-:Y:S01]  /*109880*/  @P5 STG.E.U16 [R4.64], R3 ;  /* 0x0000000304005986 */ /* 0x0001e2000c101506 */
[----:B------:R-:W-:Y:S02]  /*109890*/  ISETP.LT.AND P6, PT, R16, c[0x0][0x178], !P3 ;  /* 0x00005e0010007a0c */ /* 0x000fe40005fc1270 */
[----:B------:R-:W-:Y:S01]  /*1098a0*/  ISETP.LT.AND P2, PT, R26, c[0x0][0x178], !P3 ;  /* 0x00005e001a007a0c */ /* 0x000fe20005f41270 */
[----:B0-----:R-:W5:Y:S01]  /*1098b0*/  LDL.LU R3, [R1+0x564] ;  /* 0x0005640001037983 */ /* 0x001f620000300800 */
[----:B---3--:R-:W-:-:S03]  /*1098c0*/  ISETP.GE.AND P3, PT, R17, c[0x0][0x17c], PT ;  /* 0x00005f0011007a0c */ /* 0x008fc60003f66270 */
[----:B------:R-:W3:Y:S01]  /*1098d0*/  LDL.LU R17, [R1+0x34cc] ;  /* 0x0034cc0001117983 */ /* 0x000ee20000300800 */
[----:B----4-:R-:W-:-:S03]  /*1098e0*/  ISETP.GE.AND P5, PT, R7, c[0x0][0x17c], PT ;  /* 0x00005f0007007a0c */ /* 0x010fc60003fa6270 */
[----:B------:R-:W4:Y:S01]  /*1098f0*/  LDL.LU R7, [R1+0x34c8] ;  /* 0x0034c80001077983 */ /* 0x000f220000300800 */
[----:B------:R-:W-:Y:S02]  /*109900*/  ISETP.LT.AND P4, PT, R26, c[0x0][0x178], !P4 ;  /* 0x00005e001a007a0c */ /* 0x000fe40006781270 */
[C---:B------:R-:W-:Y:S01]  /*109910*/  IADD3 R0, R20.reuse, c[0x0][0x198], RZ ;  /* 0x0000660014007a10 */ /* 0x040fe20007ffe0ff */
[----:B------:R-:W-:-:S04]  /*109920*/  IMAD.WIDE R20, R20, 0x2, R8 ;  /* 0x0000000214147825 */ /* 0x000fc800078e0208 */
[----:B------:R-:W-:-:S06]  /*109930*/  IMAD.WIDE R22, R0, 0x2, R10 ;  /* 0x0000000200167825 */ /* 0x000fcc00078e020a */
[----:B------:R0:W-:Y:S01]  /*109940*/  @P4 STG.E.U16 [R20.64], R24 ;  /* 0x0000001814004986 */ /* 0x0001e2000c101506 */
[----:B------:R-:W-:Y:S01]  /*109950*/  ISETP.LT.AND P4, PT, R16, c[0x0][0x178], !P3 ;  /* 0x00005e0010007a0c */ /* 0x000fe20005f81270 */
[C---:B------:R-:W-:Y:S01]  /*109960*/  IMAD.WIDE R4, R0.reuse, 0x2, R8 ;  /* 0x0000000200047825 */ /* 0x040fe200078e0208 */
[----:B0-----:R-:W-:Y:S02]  /*109970*/  IADD3 R20, R0, c[0x0][0x198], RZ ;  /* 0x0000660000147a10 */ /* 0x001fe40007ffe0ff */
[----:B--2---:R-:W-:Y:S01]  /*109980*/  PRMT R24, R25, 0x7632, R24 ;  /* 0x0000763219187816 */ /* 0x004fe20000000018 */
[----:B-----5:R-:W-:Y:S01]  /*109990*/  @P6 STG.E.U16 [R22.64], R3 ;  /* 0x0000000316006986 */ /* 0x020fe2000c101506 */
[----:B------:R-:W-:-:S03]  /*1099a0*/  PRMT R0, R3, 0x7632, R0 ;  /* 0x0000763203007816 */ /* 0x000fc60000000000 */
[----:B------:R0:W-:Y:S01]  /*1099b0*/  @P2 STG.E.U16 [R4.64], R25 ;  /* 0x0000001904002986 */ /* 0x0001e2000c101506 */
[----:B------:R-:W-:Y:S02]  /*1099c0*/  ISETP.LT.AND P6, PT, R16, c[0x0][0x178], !P5 ;  /* 0x00005e0010007a0c */ /* 0x000fe40006fc1270 */
[----:B------:R-:W-:Y:S01]  /*1099d0*/  ISETP.LT.AND P2, PT, R26, c[0x0][0x178], !P5 ;  /* 0x00005e001a007a0c */ /* 0x000fe20006f41270 */
[----:B0-----:R-:W-:Y:S01]  /*1099e0*/  IMAD.WIDE R4, R20, 0x2, R10 ;  /* 0x0000000214047825 */ /* 0x001fe200078e020a */
[----:B------:R-:W2:Y:S04]  /*1099f0*/  LDL.LU R25, [R1+0xd4] ;  /* 0x0000d40001197983 */ /* 0x000ea80000300800 */
[----:B------:R0:W-:Y:S01]  /*109a00*/  @P4 STG.E.U16 [R4.64], R0 ;  /* 0x0000000004004986 */ /* 0x0001e2000c101506 */
        /* <DEDUP_REMOVED lines=10> */
[----:B0-----:R-:W-:Y:S01]  /*109ab0*/  IMAD.WIDE R4, R3, 0x2, R8 ;  /* 0x0000000203047825 */ /* 0x001fe200078e0208 */
[----:B------:R-:W-:Y:S01]  /*109ac0*/  ISETP.LT.AND P5, PT, R26, c[0x0][0x178], !P5 ;  /* 0x00005e001a007a0c */ /* 0x000fe20006fa1270 */
[----:B------:R0:W-:Y:S01]  /*109ad0*/  @P6 STG.E.U16 [R22.64], R19 ;  /* 0x0000001316006986 */ /* 0x0001e2000c101506 */
[----:B------:R-:W-:-:S03]  /*109ae0*/  PRMT R0, R19, 0x7632, R0 ;  /* 0x0000763213007816 */ /* 0x000fc60000000000 */
[----:B------:R5:W-:Y:S01]  /*109af0*/  @P2 STG.E.U16 [R4.64], R18 ;  /* 0x0000001204002986 */ /* 0x000be2000c101506 */
[----:B-1----:R-:W-:Y:S02]  /*109b00*/  IADD3 R20, R3, c[0x0][0x198], RZ ;  /* 0x0000660003147a10 */ /* 0x002fe40007ffe0ff */
[----:B------:R-:W-:Y:S02]  /*109b10*/  PRMT R24, R18, 0x7632, R24 ;  /* 0x0000763212187816 */ /* 0x000fe40000000018 */
[C---:B------:R-:W-:Y:S01]  /*109b20*/  IADD3 R3, R20.reuse, c[0x0][0x198], RZ ;  /* 0x0000660014037a10 */ /* 0x040fe20007ffe0ff */
[----:B0-----:R-:W2:Y:S01]  /*109b30*/  LDL.LU R19, [R1+0x594] ;  /* 0x0005940001137983 */ /* 0x001ea20000300800 */
[----:B-----5:R-:W-:Y:S01]  /*109b40*/  IMAD.WIDE R4, R20, 0x2, R10 ;  /* 0x0000000214047825 */ /* 0x020fe200078e020a */
[----:B------:R-:W-:Y:S02]  /*109b50*/  ISETP.LT.AND P6, PT, R16, c[0x0][0x178], !P4 ;  /* 0x00005e0010007a0c */ /* 0x000fe400067c1270 */
[----:B------:R-:W5:Y:S01]  /*109b60*/  LDL.LU R18, [R1+0xe4] ;  /* 0x0000e40001127983 */ /* 0x000f620000300800 */
        /* <DEDUP_REMOVED lines=63> */
[----:B------:R-:W-:Y:S01]  /*109f60*/  ISETP.GE.AND P2, PT, R17, c[0x0][0x17c], PT ;  /* 0x00005f0011007a0c */ /* 0x000fe20003f46270 */
[----:B0-----:R-:W-:Y:S02]  /*109f70*/  IMAD.WIDE R4, R20, 0x2, R10 ;  /* 0x0000000214047825 */ /* 0x001fe400078e020a */
[----:B------:R-:W2:Y:S04]  /*109f80*/  LDL.LU R25, [R1+0x114] ;  /* 0x0001140001197983 */ /* 0x000ea80000300800 */
[----:B------:R0:W-:Y:S01]  /*109f90*/  @P3 STG.E.U16 [R4.64], R0 ;  /* 0x0000000004003986 */ /* 0x0001e2000c101506 */
[----:B----4-:R-:W-:-:S03]  /*109fa0*/  ISETP.GE.AND P3, PT, R7, c[0x0][0x17c], PT ;  /* 0x00005f0007007a0c */ /* 0x010fc60003f66270 */
[----:B------:R-:W3:Y:S04]  /*109fb0*/  LDL.LU R17, [R1+0x34f0] ;  /* 0x0034f00001117983 */ /* 0x000ee80000300800 */
[----:B------:R-:W4:Y:S01]  /*109fc0*/  LDL.LU R7, [R1+0x34f4] ;  /* 0x0034f40001077983 */ /* 0x000f220000300800 */
[----:B------:R-:W-:Y:S01]  /*109fd0*/  ISETP.LT.AND P6, PT, R16, c[0x0][0x178], !P5 ;  /* 0x00005e0010007a0c */ /* 0x000fe20006fc1270 */
[----:B------:R-:W-:Y:S01]  /*109fe0*/  IMAD.WIDE R20, R20, 0x2, R8 ;  /* 0x0000000214147825 */ /* 0x000fe200078e0208 */
[----:B------:R-:W-:-:S04]  /*109ff0*/  ISETP.LT.AND P5, PT, R26, c[0x0][0x178], !P5 ;  /* 0x00005e001a007a0c */ /* 0x000fc80006fa1270 */
        /* <DEDUP_REMOVED lines=12> */
[----:B-1----:R-:W-:-:S03]  /*10a0c0*/  IMAD.WIDE R4, R20, 0x2, R10 ;  /* 0x0000000214047825 */ /* 0x002fc600078e020a */
[----:B------:R-:W5:Y:S01]  /*10a0d0*/  LDL.LU R18, [R1+0x124] ;  /* 0x0001240001127983 */ /* 0x000f620000300800 */
[----:B------:R-:W-:-:S03]  /*10a0e0*/  IMAD.WIDE R20, R20, 0x2, R8 ;  /* 0x0000000214147825 */ /* 0x000fc600078e0208 */
[----:B------:R-:W-:Y:S04]  /*10a0f0*/  @P4 STG.E.U16 [R4.64], R0 ;  /* 0x0000000004004986 */ /* 0x000fe8000c101506 */
[----:B------:R0:W-:Y:S01]  /*10a100*/  @P3 STG.E.U16 [R20.64], R24 ;  /* 0x0000001814003986 */ /* 0x0001e2000c101506 */
[----:B---3--:R-:W-:-:S03]  /*10a110*/  ISETP.GE.AND P5, PT, R17, c[0x0][0x17c], PT ;  /* 0x00005f0011007a0c */ /* 0x008fc60003fa6270 */
[----:B------:R-:W3:Y:S01]  /*10a120*/  LDL.LU R17, [R1+0x34f8] ;  /* 0x0034f80001117983 */ /* 0x000ee20000300800 */
[----:B----4-:R-:W-:-:S03]  /*10a130*/  ISETP.GE.AND P4, PT, R7, c[0x0][0x17c], PT ;  /* 0x00005f0007007a0c */ /* 0x010fc60003f86270 */
[----:B------:R-:W4:Y:S04]  /*10a140*/  LDL.LU R7, [R1+0x34fc] ;  /* 0x0034fc0001077983 */ /* 0x000f280000300800 */
[----:B0-----:R-:W3:Y:S01]  /*10a150*/  LDL.LU R21, [R1+0x664] ;  /* 0x0006640001157983 */ /* 0x001ee20000300800 */
[----:B------:R-:W-:Y:S02]  /*10a160*/  ISETP.LT.AND P6, PT, R16, c[0x0][0x178], !P2 ;  /* 0x00005e0010007a0c */ /* 0x000fe400057c1270 */
[----:B------:R-:W-:Y:S01]  /*10a170*/  ISETP.LT.AND P2, PT, R26, c[0x0][0x178], !P2 ;  /* 0x00005e001a007a0c */ /* 0x000fe20005741270 */
[C---:B------:R-:W-:Y:S01]  /*10a180*/  IMAD.WIDE R22, R3.reuse, 0x2, R10 ;  /* 0x0000000203167825 */ /* 0x040fe200078e020a */
[----:B------:R-:W-:Y:S02]  /*10a190*/  ISETP.LT.AND P3, PT, R16, c[0x0][0x178], !P4 ;  /* 0x00005e0010007a0c */ /* 0x000fe40006761270 */
[C---:B------:R-:W-:Y:S01]  /*10a1a0*/  IADD3 R20, R3.reuse, c[0x0][0x198], RZ ;  /* 0x0000660003147a10 */ /* 0x040fe20007ffe0ff */
[----:B------:R-:W-:Y:S01]  /*10a1b0*/  IMAD.WIDE R4, R3, 0x2, R8 ;  /* 0x0000000203047825 */ /* 0x000fe200078e0208 */
[----:B--2---:R-:W-:-:S02]  /*10a1c0*/  PRMT R24, R25, 0x7632, R24 ;  /* 0x0000763219187816 */ /* 0x004fc40000000018 */
[----:B------:R-:W-:-:S03]  /*10a1d0*/  ISETP.LT.AND P4, PT, R26, c[0x0][0x178], !P4 ;  /* 0x00005e001a007a0c */ /* 0x000fc60006781270 */
        /* <DEDUP_REMOVED lines=10> */
[----:B------:R-:W-:Y:S02]  /*10a280*/  ISETP.LT.AND P6, PT, R16, c[0x0][0x178], !P5 ;  /* 0x00005e0010007a0c */ /* 0x000fe40006fc1270 */
[C---:B------:R-:W-:Y:S01]  /*10a290*/  IADD3 R3, R20.reuse, c[0x0][0x198], RZ ;  /* 0x0000660014037a10 */ /* 0x040fe20007ffe0ff */
[----:B------:R-:W-:Y:S01]  /*10a2a0*/  IMAD.WIDE R20, R20, 0x2, R8 ;  /* 0x0000000214147825 */ /* 0x000fe200078e0208 */
[----:B------:R-:W-:-:S04]  /*10a2b0*/  ISETP.LT.AND P5, PT, R26, c[0x0][0x178], !P5 ;  /* 0x00005e001a007a0c */ /* 0x000fc80006fa1270 */
        /* <DEDUP_REMOVED lines=13> */
[----:B---3--:R-:W-:-:S03]  /*10a390*/  ISETP.GE.AND P5, PT, R17, c[0x0][0x17c], PT ;  /* 0x00005f0011007a0c */ /* 0x008fc60003fa6270 */
[----:B------:R-:W3:Y:S01]  /*10a3a0*/  LDL.LU R17, [R1+0x3508] ;  /* 0x0035080001117983 */ /* 0x000ee20000300800 */
[----:B----4-:R-:W-:-:S03]  /*10a3b0*/  ISETP.GE.AND P4, PT, R7, c[0x0][0x17c], PT ;  /* 0x00005f0007007a0c */ /* 0x010fc60003f86270 */
[----:B------:R-:W4:Y:S01]  /*10a3c0*/  LDL.LU R7, [R1+0x350c] ;  /* 0x00350c0001077983 */ /* 0x000f220000300800 */
[----:B------:R-:W-:Y:S02]  /*10a3d0*/  ISETP.LT.AND P3, PT, R26, c[0x0][0x178], !P3 ;  /* 0x00005e001a007a0c */ /* 0x000fe40005f61270 */
[----:B------:R-:W-:Y:S02]  /*10a3e0*/  ISETP.LT.AND P6, PT, R16, c[0x0][0x178], !P2 ;  /* 0x00005e0010007a0c */ /* 0x000fe400057c1270 */
[C---:B------:R-:W-:Y:S01]  /*10a3f0*/  IADD3 R3, R20.reuse, c[0x0][0x198], RZ ;  /* 0x0000660014037a10 */ /* 0x040fe20007ffe0ff */
[----:B------:R-:W-:Y:S01]  /*10a400*/  IMAD.WIDE R20, R20, 0x2, R8 ;  /* 0x0000000214147825 */ /* 0x000fe200078e0208 */
[----:B------:R-:W-:-:S03]  /*10a410*/  ISETP.LT.AND P2, PT, R26, c[0x0][0x178], !P2 ;  /* 0x00005e001a007a0c */ /* 0x000fc60005741270 */
[----:B------:R-:W-:-:S04]  /*10a420*/  IMAD.WIDE R22, R3, 0x2, R10 ;  /* 0x0000000203167825 */ /* 0x000fc800078e020a */
[----:B------:R1:W-:Y:S01]  /*10a430*/  @P3 STG.E.U16 [R20.64], R24 ;  /* 0x0000001814003986 */ /* 0x0003e2000c101506 */
[----:B------:R-:W-:Y:S01]  /*10a440*/  ISETP.LT.AND P3, PT, R16, c[0x0][0x178], !P4 ;  /* 0x00005e0010007a0c */ /* 0x000fe20006761270 */
[----:B0-----:R-:W-:Y:S02]  /*10a450*/  IMAD.WIDE R4, R3, 0x2, R8 ;  /* 0x0000000203047825 */ /* 0x001fe400078e0208 */
[----:B--2---:R-:W-:Y:S01]  /*10a460*/  @P6 STG.E.U16 [R22.64], R25 ;  /* 0x0000001916006986 */ /* 0x004fe2000c101506 */
[----:B------:R-:W-:-:S03]  /*10a470*/  PRMT R0, R25, 0x7632, R0 ;  /* 0x0000763219007816 */ /* 0x000fc60000000000 */
[----:B------:R0:W-:Y:S01]  /*10a480*/  @P2 STG.E.U16 [R4.64], R6 ;  /* 0x0000000604002986 */ /* 0x0001e2000c101506 */
[----:B-1----:R-:W-:Y:S02]  /*10a490*/  IADD3 R20, R3, c[0x0][0x198], RZ ;  /* 0x0000660003147a10 */ /* 0x002fe40007ffe0ff */
[----:B------:R-:W-:-:S03]  /*10a4a0*/  PRMT R24, R6, 0x7632, R24 ;  /* 0x0000763206187816 */ /* 0x000fc60000000018 */
[----:B0-----:R-:W-:Y:S01]  /*10a4b0*/  IMAD.WIDE R4, R20, 0x2, R10 ;  /* 0x0000000214047825 */ /* 0x001fe200078e020a */
[----:B------:R-:W2:Y:S04]  /*10a4c0*/  LDL.LU R6, [R1+0x3ca0] ;  /* 0x003ca00001067983 */ /* 0x000ea80000300800 */
[----:B------:R-:W2:Y:S04]  /*10a4d0*/  LDL.LU R25, [R1+0x28] ;  /* 0x0000280001197983 */ /* 0x000ea80000300800 */
        /* <DEDUP_REMOVED lines=13> */
[C---:B0-----:R-:W-:Y:S02]  /*10a5b0*/  IMAD.WIDE R4, R3.reuse, 0x2, R8 ;  /* 0x0000000203047825 */ /* 0x041fe400078e0208 */
[----:B-----5:R0:W-:Y:S04]  /*10a5c0*/  @P6 STG.E.U16 [R22.64], R19 ;  /* 0x0000001316006986 */ /* 0x0201e8000c101506 */
[----:B------:R5:W-:Y:S01]  /*10a5d0*/  @P5 STG.E.U16 [R4.64], R18 ;  /* 0x0000001204005986 */ /* 0x000be2000c101506 */
[----:B-1----:R-:W-:Y:S02]  /*10a5e0*/  IADD3 R20, R3, c[0x0][0x198], RZ ;  /* 0x0000660003147a10 */ /* 0x002fe40007ffe0ff */
[----:B------:R-:W-:-:S02]  /*10a5f0*/  PRMT R3, R19, 0x7632, R3 ;  /* 0x0000763213037816 */ /* 0x000fc40000000003 */
[----:B------:R-:W-:Y:S01]  /*10a600*/  PRMT R24, R18, 0x7632, R24 ;  /* 0x0000763212187816 */ /* 0x000fe20000000018 */
[----:B0-----:R-:W2:Y:S01]  /*10a610*/  LDL.LU R19, [R1+0x88] ;  /* 0x0000880001137983 */ /* 0x001ea20000300800 */
[----:B-----5:R-:W-:-:S03]  /*10a620*/  IMAD.WIDE R4, R20, 0x2, R10 ;  /* 0x0000000214047825 */ /* 0x020fc600078e020a */
[----:B------:R-:W5:Y:S04]  /*10a630*/  LDL.LU R18, [R1+0x38] ;  /* 0x0000380001127983 */ /* 0x000f680000300800 */
[----:B------:R0:W-:Y:S04]  /*10a640*/  @P4 STG.E.U16 [R4.64], R3 ;  /* 0x0000000304004986 */ /* 0x0001e8000c101506 */
[----:B0-----:R-:W5:Y:S01]  /*10a650*/  LDL.LU R3, [R1+0x68] ;  /* 0x0000680001037983 */ /* 0x001f620000300800 */
        /* <DEDUP_REMOVED lines=12> */
[C---:B------:R-:W-:Y:S01]  /*10a720*/  IMAD.WIDE R4, R0.reuse, 0x2, R8 ;  /* 0x0000000200047825 */ /* 0x040fe200078e0208 */
[----:B0-----:R-:W-:Y:S02]  /*10a730*/  IADD3 R20, R0, c[0x0][0x198], RZ ;  /* 0x0000660000147a10 */ /* 0x001fe40007ffe0ff */
[----:B--2---:R-:W-:Y:S01]  /*10a740*/  PRMT R24, R25, 0x7632, R24 ;  /* 0x0000763219187816 */ /* 0x004fe20000000018 */
[----:B-----5:R-:W-:Y:S01]  /*10a750*/  @P6 STG.E.U16 [R22.64], R3 ;  /* 0x0000000316006986 */ /* 0x020fe2000c101506 */
[----:B------:R-:W-:-:S03]  /*10a760*/  PRMT R0, R3, 0x7632, R0 ;  /* 0x0000763203007816 */ /* 0x000fc60000000000 */
[----:B------:R0:W-:Y:S02]  /*10a770*/  @P2 STG.E.U16 [R4.64], R25 ;  /* 0x0000001904002986 */ /* 0x0001e4000c101506 */
[----:B0-----:R-:W-:Y:S02]  /*10a780*/  IMAD.WIDE R4, R20, 0x2, R10 ;  /* 0x0000000214047825 */ /* 0x001fe400078e020a */
        /* <DEDUP_REMOVED lines=15> */
[----:B------:R0:W-:Y:S04]  /*10a880*/  @P6 STG.E.U16 [R22.64], R19 ;  /* 0x0000001316006986 */ /* 0x0001e8000c101506 */
[----:B------:R5:W-:Y:S01]  /*10a890*/  @P5 STG.E.U16 [R4.64], R18 ;  /* 0x0000001204005986 */ /* 0x000be2000c101506 */
[----:B-1----:R-:W-:Y:S02]  /*10a8a0*/  IADD3 R20, R3, c[0x0][0x198], RZ ;  /* 0x0000660003147a10 */ /* 0x002fe40007ffe0ff */
[----:B------:R-:W-:-:S02]  /*10a8b0*/  PRMT R3, R19, 0x7632, R3 ;  /* 0x0000763213037816 */ /* 0x000fc40000000003 */
[----:B------:R-:W-:Y:S01]  /*10a8c0*/  PRMT R24, R18, 0x7632, R24 ;  /* 0x0000763212187816 */ /* 0x000fe20000000018 */
[----:B0-----:R-:W2:Y:S01]  /*10a8d0*/  LDL.LU R19, [R1+0x508] ;  /* 0x0005080001137983 */ /* 0x001ea20000300800 */
[----:B-----5:R-:W-:-:S03]  /*10a8e0*/  IMAD.WIDE R4, R20, 0x2, R10 ;  /* 0x0000000214047825 */ /* 0x020fc600078e020a */
        /* <DEDUP_REMOVED lines=15> */
[----:B--2---:R0:W-:Y:S01]  /*10a9e0*/  @P6 STG.E.U16 [R22.64], R25 ;  /* 0x0000001916006986 */ /* 0x0041e2000c101506 */
[----:B------:R-:W-:-:S03]  /*10a9f0*/  PRMT R3, R25, 0x7632, R3 ;  /* 0x0000763219037816 */ /* 0x000fc60000000003 */
[----:B------:R2:W-:Y:S01]  /*10aa00*/  @P2 STG.E.U16 [R4.64], R6 ;  /* 0x0000000604002986 */ /* 0x0005e2000c101506 */
[----:B-1----:R-:W-:-:S03]  /*10aa10*/  IADD3 R20, R0, c[0x0][0x198], RZ ;  /* 0x0000660000147a10 */ /* 0x002fc60007ffe0ff */
[----:B0-----:R-:W5:Y:S02]  /*10aa20*/  LDL.LU R25, [R1+0x48] ;  /* 0x0000480001197983 */ /* 0x001f640000300800 */
[----:B--2---:R-:W-:-:S05]  /*10aa30*/  IMAD.WIDE R4, R20, 0x2, R10 ;  /* 0x0000000214047825 */ /* 0x004fca00078e020a */
[----:B------:R0:W-:Y:S01]  /*10aa40*/  @P3 STG.E.U16 [R4.64], R3 ;  /* 0x0000000304003986 */ /* 0x0001e2000c101506 */
[----:B---3--:R-:W-:-:S03]  /*10aa50*/  ISETP.GE.AND P2, PT, R17, c[0x0][0x17c], PT ;  /* 0x00005f0011007a0c */ /* 0x008fc60003f46270 */
[----:B------:R-:W2:Y:S01]  /*10aa60*/  LDL.LU R17, [R1+0x3530] ;  /* 0x0035300001117983 */ /* 0x000ea20000300800 */
[----:B----4-:R-:W-:-:S03]  /*10aa70*/  ISETP.GE.AND P3, PT, R7, c[0x0][0x17c], PT ;  /* 0x00005f0007007a0c */ /* 0x010fc60003f66270 */
[----:B------:R-:W3:Y:S01]  /*10aa80*/  LDL.LU R7, [R1+0x3534] ;  /* 0x0035340001077983 */ /* 0x000ee20000300800 */
[----:B------:R-:W-:Y:S02]  /*10aa90*/  ISETP.LT.AND P4, PT, R26, c[0x0][0x178], !P4 ;  /* 0x00005e001a007a0c */ /* 0x000fe40006781270 */
[----:B------:R-:W-:Y:S02]  /*10aaa0*/  ISETP.LT.AND P6, PT, R16, c[0x0][0x178], !P5 ;  /* 0x00005e0010007a0c */ /* 0x000fe40006fc1270 */
[C---:B------:R-:W-:Y:S01]  /*10aab0*/  IADD3 R0, R20.reuse, c[0x0][0x198], RZ ;  /* 0x0000660014007a10 */ /* 0x040fe20007ffe0ff */
[----:B------:R-:W-:Y:S01]  /*10aac0*/  IMAD.WIDE R20, R20, 0x2, R8 ;  /* 0x0000000214147825 */ /* 0x000fe200078e0208 */
[----:B------:R-:W-:Y:S02]  /*10aad0*/  PRMT R6, R6, 0x7632, R6 ;  /* 0x0000763206067816 */ /* 0x000fe40000000006 */
[----:B------:R-:W-:Y:S01]  /*10aae0*/  ISETP.LT.AND P5, PT, R26, c[0x0][0x178], !P5 ;  /* 0x00005e001a007a0c */ /* 0x000fe20006fa1270 */
[----:B------:R-:W-:-:S04]  /*10aaf0*/  IMAD.WIDE R22, R0, 0x2, R10 ;  /* 0x0000000200167825 */ /* 0x000fc800078e020a */
        /* <DEDUP_REMOVED lines=10> */
[----:B0-----:R-:W5:Y:S01]  /*10aba0*/  LDL.LU R19, [R1+0x558] ;  /* 0x0005580001137983 */ /* 0x001f620000300800 */
[----:B----4-:R-:W-:-:S03]  /*10abb0*/  IMAD.WIDE R4, R20, 0x2, R10 ;  /* 0x0000000214047825 */ /* 0x010fc600078e020a */
[----:B------:R-:W4:Y:S01]  /*10abc0*/  LDL.LU R18, [R1+0x8] ;  /* 0x0000080001127983 */ /* 0x000f220000300800 */
[----:B------:R-:W-:-:S03]  /*10abd0*/  IMAD.WIDE R20, R20, 0x2, R8 ;  /* 0x0000000214147825 */ /* 0x000fc600078e0208 */
[----:B------:R-:W-:Y:S04]  /*10abe0*/  @P4 STG.E.U16 [R4.64], R3 ;  /* 0x0000000304004986 */ /* 0x000fe8000c101506 */
[----:B------:R0:W-:Y:S01]  /*10abf0*/  @P3 STG.E.U16 [R20.64], R6 ;  /* 0x0000000614003986 */ /* 0x0001e2000c101506 */
[----:B--2---:R-:W-:-:S03]  /*10ac00*/  ISETP.GE.AND P5, PT, R17, c[0x0][0x17c], PT ;  /* 0x00005f0011007a0c */ /* 0x004fc60003fa6270 */
[----:B------:R-:W2:Y:S01]  /*10ac10*/  LDL.LU R17, [R1+0x3538] ;  /* 0x0035380001117983 */ /* 0x000ea20000300800 */
[----:B---3--:R-:W-:-:S03]  /*10ac20*/  ISETP.GE.AND P4, PT, R7, c[0x0][0x17c], PT ;  /* 0x00005f0007007a0c */ /* 0x008fc60003f86270 */
[----:B------:R-:W3:Y:S04]  /*10ac30*/  LDL.LU R7, [R1+0x353c] ;  /* 0x00353c0001077983 */ /* 0x000ee80000300800 */
[----:B0-----:R-:W2:Y:S01]  /*10ac40*/  LDL.LU R21, [R1+0x548] ;  /* 0x0005480001157983 */ /* 0x001ea20000300800 */
[----:B------:R-:W-:Y:S02]  /*10ac50*/  ISETP.LT.AND P6, PT, R16, c[0x0][0x178], !P2 ;  /* 0x00005e0010007a0c */ /* 0x000fe400057c1270 */
[----:B------:R-:W-:Y:S01]  /*10ac60*/  ISETP.LT.AND P2, PT, R26, c[0x0][0x178], !P2 ;  /* 0x00005e001a007a0c */ /* 0x000fe20005741270 */
[----:B------:R-:W-:Y:S01]  /*10ac70*/  IMAD.WIDE R22, R0, 0x2, R10 ;  /* 0x0000000200167825 */ /* 0x000fe200078e020a */
[----:B------:R-:W-:Y:S02]  /*10ac80*/  ISETP.LT.AND P3, PT, R16, c[0x0][0x178], !P4 ;  /* 0x00005e0010007a0c */ /* 0x000fe40006761270 */
[C---:B------:R-:W-:Y:S01]  /*10ac90*/  IADD3 R20, R0.reuse, c[0x0][0x198], RZ ;  /* 0x0000660000147a10 */ /* 0x040fe20007ffe0ff */
[----:B------:R-:W-:Y:S01]  /*10aca0*/  IMAD.WIDE R4, R0, 0x2, R8 ;  /* 0x0000000200047825 */ /* 0x000fe200078e0208 */
[----:B------:R-:W-:-:S02]  /*10acb0*/  PRMT R6, R25, 0x7632, R6 ;  /* 0x0000763219067816 */ /* 0x000fc40000000006 */
[----:B------:R-:W-:-:S03]  /*10acc0*/  ISETP.LT.AND P4, PT, R26, c[0x0][0x178], !P4 ;  /* 0x00005e001a007a0c */ /* 0x000fc60006781270 */
[----:B--2---:R-:W-:Y:S01]  /*10acd0*/  @P6 STG.E.U16 [R22.64], R21 ;  /* 0x0000001516006986 */ /* 0x004fe2000c101506 */
[----:B------:R-:W-:-:S03]  /*10ace0*/  PRMT R3, R21, 0x7632, R3 ;  /* 0x0000763215037816 */ /* 0x000fc60000000003 */
[----:B------:R0:W-:Y:S01]  /*10acf0*/  @P2 STG.E.U16 [R4.64], R25 ;  /* 0x0000001904002986 */ /* 0x0001e2000c101506 */
[----:B------:R-:W-:Y:S01]  /*10ad00*/  ISETP.GE.AND P2, PT, R17, c[0x0][0x17c], PT ;  /* 0x00005f0011007a0c */ /* 0x000fe20003f46270 */
[----:B0-----:R-:W-:Y:S02]  /*10ad10*/  IMAD.WIDE R4, R20, 0x2, R10 ;  /* 0x0000000214047825 */ /* 0x001fe400078e020a */
[----:B------:R-:W2:Y:S04]  /*10ad20*/  LDL.LU R25, [R1+0xb8] ;  /* 0x0000b80001197983 */ /* 0x000ea80000300800 */
[----:B------:R0:W-:Y:S01]  /*10ad30*/  @P3 STG.E.U16 [R4.64], R3 ;  /* 0x0000000304003986 */ /* 0x0001e2000c101506 */
[----:B---3--:R-:W-:-:S03]  /*10ad40*/  ISETP.GE.AND P3, PT, R7, c[0x0][0x17c], PT ;  /* 0x00005f0007007a0c */ /* 0x008fc60003f66270 */
[----:B------:R-:W3:Y:S04]  /*10ad50*/  LDL.LU R17, [R1+0x3540] ;  /* 0x0035400001117983 */ /* 0x000ee80000300800 */
[----:B------:R-:W2:Y:S01]  /*10ad60*/  LDL.LU R7, [R1+0x3544] ;  /* 0x0035440001077983 */ /* 0x000ea20000300800 */
[----:B------:R-:W-:Y:S02]  /*10ad70*/  ISETP.LT.AND P6, PT, R16, c[0x0][0x178], !P5 ;  /* 0x00005e0010007a0c */ /* 0x000fe40006fc1270 */
[C---:B------:R-:W-:Y:S01]  /*10ad80*/  IADD3 R0, R20.reuse, c[0x0][0x198], RZ ;  /* 0x0000660014007a10 */ /* 0x040fe20007ffe0ff */
        /* <DEDUP_REMOVED lines=9> */
[----:B----4-:R1:W-:Y:S01]  /*10ae20*/  @P5 STG.E.U16 [R4.64], R18 ;  /* 0x0000001204005986 */ /* 0x0103e2000c101506 */
[----:B------:R-:W-:Y:S02]  /*10ae30*/  PRMT R3, R19, 0x7632, R3 ;  /* 0x0000763213037816 */ /* 0x000fe40000000003 */
[----:B------:R-:W-:Y:S02]  /*10ae40*/  IADD3 R0, R20, c[0x0][0x198], RZ ;  /* 0x0000660014007a10 */ /* 0x000fe40007ffe0ff */
[----:B------:R-:W-:Y:S01]  /*10ae50*/  PRMT R6, R18, 0x7632, R6 ;  /* 0x0000763212067816 */ /* 0x000fe20000000006 */
[----:B0-----:R-:W4:Y:S01]  /*10ae60*/  LDL.LU R19, [R1+0x578] ;  /* 0x0005780001137983 */ /* 0x001f220000300800 */
[----:B-1----:R-:W-:-:S03]  /*10ae70*/  IMAD.WIDE R4, R20, 0x2, R10 ;  /* 0x0000000214047825 */ /* 0x002fc600078e020a */
[----:B------:R-:W5:Y:S01]  /*10ae80*/  LDL.LU R18, [R1+0xc8] ;  /* 0x0000c80001127983 */ /* 0x000f620000300800 */
[----:B------:R-:W-:-:S03]  /*10ae90*/  IMAD.WIDE R20, R20, 0x2, R8 ;  /* 0x0000000214147825 */ /* 0x000fc600078e0208 */
[----:B------:R-:W-:Y:S04]  /*10aea0*/  @P4 STG.E.U16 [R4.64], R3 ;  /* 0x0000000304004986 */ /* 0x000fe8000c101506 */
[----:B------:R0:W-:Y:S01]  /*10aeb0*/  @P3 STG.E.U16 [R20.64], R6 ;  /* 0x0000000614003986 */ /* 0x0001e2000c101506 */
[----:B---3--:R-:W-:-:S03]  /*10aec0*/  ISETP.GE.AND P5, PT, R17, c[0x0][0x17c], PT ;  /* 0x00005f0011007a0c */ /* 0x008fc60003fa6270 */
[----:B------:R-:W3:Y:S01]  /*10aed0*/  LDL.LU R17, [R1+0x3548] ;  /* 0x0035480001117983 */ /* 0x000ee20000300800 */
[----:B--2---:R-:W-:-:S03]  /*10aee0*/  ISETP.GE.AND P4, PT, R7, c[0x0][0x17c], PT ;  /* 0x00005f0007007a0c */ /* 0x004fc60003f86270 */
[----:B------:R-:W2:Y:S04]  /*10aef0*/  LDL.LU R7, [R1+0x354c] ;  /* 0x00354c0001077983 */ /* 0x000ea80000300800 */
        /* <DEDUP_REMOVED lines=12> */
[----:B---3--:R-:W-:Y:S01]  /*10afc0*/  ISETP.GE.AND P2, PT, R17, c[0x0][0x17c], PT ;  /* 0x00005f0011007a0c */ /* 0x008fe20003f46270 */
[----:B0-----:R-:W-:Y:S02]  /*10afd0*/  IMAD.WIDE R4, R20, 0x2, R10 ;  /* 0x0000000214047825 */ /* 0x001fe400078e020a */
[----:B------:R-:W2:Y:S04]  /*10afe0*/  LDL.LU R25, [R1+0xd8] ;  /* 0x0000d80001197983 */ /* 0x000ea80000300800 */
[----:B------:R0:W-:Y:S01]  /*10aff0*/  @P3 STG.E.U16 [R4.64], R3 ;  /* 0x0000000304003986 */ /* 0x0001e2000c101506 */
[----:B------:R-:W-:-:S03]  /*10b000*/  ISETP.GE.AND P3, PT, R7, c[0x0][0x17c], PT ;  /* 0x00005f0007007a0c */ /* 0x000fc60003f66270 */
        /* <DEDUP_REMOVED lines=11> */
[----:B----4-:R0:W-:Y:S01]  /*10b0c0*/  @P6 STG.E.U16 [R22.64], R19 ;  /* 0x0000001316006986 */ /* 0x0101e2000c101506 */
[----:B-1----:R-:W-:-:S03]  /*10b0d0*/  IADD3 R20, R0, c[0x0][0x198], RZ ;  /* 0x0000660000147a10 */ /* 0x002fc60007ffe0ff */
[----:B-----5:R1:W-:Y:S01]  /*10b0e0*/  @P5 STG.E.U16 [R4.64], R18 ;  /* 0x0000001204005986 */ /* 0x0203e2000c101506 */
        /* <DEDUP_REMOVED lines=85> */
[----:B----4-:R-:W-:Y:S01]  /*10b640*/  @P6 STG.E.U16 [R22.64], R19 ;  /* 0x0000001316006986 */ /* 0x010fe2000c101506 */
[----:B-1----:R-:W-:-:S03]  /*10b650*/  IADD3 R20, R0, c[0x0][0x198], RZ ;  /* 0x0000660000147a10 */ /* 0x002fc60007ffe0ff */
[----:B-----5:R0:W-:Y:S01]  /*10b660*/  @P5 STG.E.U16 [R4.64], R18 ;  /* 0x0000001204005986 */ /* 0x0201e2000c101506 */
[----:B------:R-:W-:Y:S02]  /*10b670*/  PRMT R3, R19, 0x7632, R3 ;  /* 0x0000763213037816 */ /* 0x000fe40000000003 */
[----:B------:R-:W-:Y:S02]  /*10b680*/  IADD3 R0, R20, c[0x0][0x198], RZ ;  /* 0x0000660014007a10 */ /* 0x000fe40007ffe0ff */
[----:B------:R-:W-:Y:S01]  /*10b690*/  PRMT R6, R18, 0x7632, R6 ;  /* 0x0000763212067816 */ /* 0x000fe20000000006 */
[C---:B0-----:R-:W-:Y:S01]  /*10b6a0*/  IMAD.WIDE R4, R20.reuse, 0x2, R10 ;  /* 0x0000000214047825 */ /* 0x041fe200078e020a */
[----:B------:R-:W4:Y:S03]  /*10b6b0*/  LDL.LU R18, [R1+0x678] ;  /* 0x0006780001127983 */ /* 0x000f260000300800 */
[----:B------:R-:W-:Y:S01]  /*10b6c0*/  IMAD.WIDE R20, R20, 0x2, R8 ;  /* 0x0000000214147825 */ /* 0x000fe200078e0208 */
[----:B------:R-:W-:Y:S04]  /*10b6d0*/  @P4 STG.E.U16 [R4.64], R3 ;  /* 0x0000000304004986 */ /* 0x000fe8000c101506 */
[----:B------:R0:W-:Y:S01]  /*10b6e0*/  @P3 STG.E.U16 [R20.64], R6 ;  /* 0x0000000614003986 */ /* 0x0001e2000c101506 */
[----:B---3--:R-:W-:-:S03]  /*10b6f0*/  ISETP.GE.AND P5, PT, R17, c[0x0][0x17c], PT ;  /* 0x00005f0011007a0c */ /* 0x008fc60003fa6270 */
[----:B------:R-:W3:Y:S01]  /*10b700*/  LDL.LU R17, [R1+0x128] ;  /* 0x0001280001117983 */ /* 0x000ee20000300800 */
[----:B--2---:R-:W-:-:S03]  /*10b710*/  ISETP.GE.AND P4, PT, R7, c[0x0][0x17c], PT ;  /* 0x00005f0007007a0c */ /* 0x004fc60003f86270 */
[----:B------:R-:W2:Y:S04]  /*10b720*/  LDL.LU R19, [R1+0x3578] ;  /* 0x0035780001137983 */ /* 0x000ea80000300800 */
[----:B------:R-:W5:Y:S04]  /*10b730*/  LDL.LU R7, [R1+0x357c] ;  /* 0x00357c0001077983 */ /* 0x000f680000300800 */
[----:B0-----:R-:W2:Y:S01]  /*10b740*/  LDL.LU R21, [R1+0x668] ;  /* 0x0006680001157983 */ /* 0x001ea20000300800 */
[----:B------:R-:W-:Y:S02]  /*10b750*/  ISETP.LT.AND P6, PT, R16, c[0x0][0x178], !P2 ;  /* 0x00005e0010007a0c */ /* 0x000fe400057c1270 */
[----:B------:R-:W-:Y:S01]  /*10b760*/  ISETP.LT.AND P2, PT, R26, c[0x0][0x178], !P2 ;  /* 0x00005e001a007a0c */ /* 0x000fe20005741270 */
[----:B------:R-:W-:Y:S01]  /*10b770*/  IMAD.WIDE R22, R0, 0x2, R10 ;  /* 0x0000000200167825 */ /* 0x000fe200078e020a */
[----:B------:R-:W-:-:S02]  /*10b780*/  ISETP.LT.AND P3, PT, R16, c[0x0][0x178], !P4 ;  /* 0x00005e0010007a0c */ /* 0x000fc40006761270 */
[C---:B------:R-:W-:Y:S01]  /*10b790*/  IADD3 R20, R0.reuse, c[0x0][0x198], RZ ;  /* 0x0000660000147a10 */ /* 0x040fe20007ffe0ff */
[----:B------:R-:W-:Y:S01]  /*10b7a0*/  IMAD.WIDE R4, R0, 0x2, R8 ;  /* 0x0000000200047825 */ /* 0x000fe200078e0208 */
[----:B------:R-:W-:Y:S02]  /*10b7b0*/  PRMT R6, R25, 0x7632, R6 ;  /* 0x0000763219067816 */ /* 0x000fe40000000006 */
[----:B------:R-:W-:-:S03]  /*10b7c0*/  ISETP.LT.AND P4, PT, R26, c[0x0][0x178], !P4 ;  /* 0x00005e001a007a0c */ /* 0x000fc60006781270 */
[----:B--2---:R-:W-:Y:S01]  /*10b7d0*/  @P6 STG.E.U16 [R22.64], R21 ;  /* 0x0000001516006986 */ /* 0x004fe2000c101506 */
[----:B------:R-:W-:-:S03]  /*10b7e0*/  PRMT R3, R21, 0x7632, R3 ;  /* 0x0000763215037816 */ /* 0x000fc60000000003 */
[----:B------:R0:W-:Y:S01]  /*10b7f0*/  @P2 STG.E.U16 [R4.64], R25 ;  /* 0x0000001904002986 */ /* 0x0001e2000c101506 */
[----:B------:R-:W-:-:S03]  /*10b800*/  ISETP.GE.AND P2, PT, R19, c[0x0][0x17c], PT ;  /* 0x00005f0013007a0c */ /* 0x000fc60003f46270 */
[----:B------:R-:W2:Y:S01]  /*10b810*/  LDL.LU R19, [R1+0x138] ;  /* 0x0001380001137983 */ /* 0x000ea20000300800 */
[----:B0-----:R-:W-:-:S03]  /*10b820*/  IMAD.WIDE R4, R20, 0x2, R10 ;  /* 0x0000000214047825 */ /* 0x001fc600078e020a */
[----:B------:R-:W2:Y:S04]  /*10b830*/  LDL.LU R25, [R1+0x3580] ;  /* 0x0035800001197983 */ /* 0x000ea80000300800 */
[----:B------:R0:W-:Y:S01]  /*10b840*/  @P3 STG.E.U16 [R4.64], R3 ;  /* 0x0000000304003986 */ /* 0x0001e2000c101506 */
[----:B-----5:R-:W-:-:S03]  /*10b850*/  ISETP.GE.AND P3, PT, R7, c[0x0][0x17c], PT ;  /* 0x00005f0007007a0c */ /* 0x020fc60003f66270 */
[----:B------:R-:W5:Y:S01]  /*10b860*/  LDL.LU R7, [R1+0x3584] ;  /* 0x0035840001077983 */ /* 0x000f620000300800 */
        /* <DEDUP_REMOVED lines=11> */
[----:B---3--:R1:W-:Y:S01]  /*10b920*/  @P5 STG.E.U16 [R4.64], R17 ;  /* 0x0000001104005986 */ /* 0x0083e2000c101506 */
[----:B------:R-:W-:Y:S02]  /*10b930*/  PRMT R3, R18, 0x7632, R3 ;  /* 0x0000763212037816 */ /* 0x000fe40000000003 */
[C---:B------:R-:W-:Y:S02]  /*10b940*/  IADD3 R0, R20.reuse, c[0x0][0x198], RZ ;  /* 0x0000660014007a10 */ /* 0x040fe40007ffe0ff */
[----:B------:R-:W-:Y:S01]  /*10b950*/  PRMT R6, R17, 0x7632, R6 ;  /* 0x0000763211067816 */ /* 0x000fe20000000006 */
[----:B0-----:R-:W3:Y:S01]  /*10b960*/  LDL.LU R18, [R1+0x5c] ;  /* 0x00005c0001127983 */ /* 0x001ee20000300800 */
[----:B-1----:R-:W-:-:S03]  /*10b970*/  IMAD.WIDE R4, R20, 0x2, R10 ;  /* 0x0000000214047825 */ /* 0x002fc600078e020a */
[----:B------:R-:W4:Y:S01]  /*10b980*/  LDL.LU R17, [R1+0x1c] ;  /* 0x00001c0001117983 */ /* 0x000f220000300800 */
[----:B------:R-:W-:-:S03]  /*10b990*/  IMAD.WIDE R20, R20, 0x2, R8 ;  /* 0x0000000214147825 */ /* 0x000fc600078e0208 */
[----:B------:R-:W-:Y:S04]  /*10b9a0*/  @P4 STG.E.U16 [R4.64], R3 ;  /* 0x0000000304004986 */ /* 0x000fe8000c101506 */
[----:B------:R0:W-:Y:S01]  /*10b9b0*/  @P3 STG.E.U16 [R20.64], R6 ;  /* 0x0000000614003986 */ /* 0x0001e2000c101506 */
[----:B--2---:R-:W-:-:S03]  /*10b9c0*/  ISETP.GE.AND P5, PT, R25, c[0x0][0x17c], PT ;  /* 0x00005f0019007a0c */ /* 0x004fc60003fa6270 */
[----:B------:R-:W2:Y:S01]  /*10b9d0*/  LDL.LU R25, [R1+0x3588] ;  /* 0x0035880001197983 */ /* 0x000ea20000300800 */
[----:B-----5:R-:W-:-:S03]  /*10b9e0*/  ISETP.GE.AND P4, PT, R7, c[0x0][0x17c], PT ;  /* 0x00005f0007007a0c */ /* 0x020fc60003f86270 */
[----:B------:R-:W5:Y:S04]  /*10b9f0*/  LDL.LU R7, [R1+0x358c] ;  /* 0x00358c0001077983 */ /* 0x000f680000300800 */
        /* <DEDUP_REMOVED lines=11> */
[----:B------:R0:W-:Y:S02]  /*10bab0*/  @P2 STG.E.U16 [R4.64], R19 ;  /* 0x0000001304002986 */ /* 0x0001e4000c101506 */
[----:B0-----:R-:W-:Y:S02]  /*10bac0*/  IMAD.WIDE R4, R20, 0x2, R10 ;  /* 0x0000000214047825 */ /* 0x001fe400078e020a */
        /* <DEDUP_REMOVED lines=13> */
[----:B---3--:R-:W-:Y:S01]  /*10bba0*/  @P6 STG.E.U16 [R22.64], R18 ;  /* 0x0000001216006986 */ /* 0x008fe2000c101506 */
[----:B-1----:R-:W-:-:S03]  /*10bbb0*/  IADD3 R20, R0, c[0x0][0x198], RZ ;  /* 0x0000660000147a10 */ /* 0x002fc60007ffe0ff */
[----:B----4-:R0:W-:Y:S01]  /*10bbc0*/  @P5 STG.E.U16 [R4.64], R17 ;  /* 0x0000001104005986 */ /* 0x0101e2000c101506 */
[----:B------:R-:W-:Y:S02]  /*10bbd0*/  PRMT R3, R18, 0x7632, R3 ;  /* 0x0000763212037816 */ /* 0x000fe40000000003 */
[C---:B------:R-:W-:Y:S02]  /*10bbe0*/  IADD3 R0, R20.reuse, c[0x0][0x198], RZ ;  /* 0x0000660014007a10 */ /* 0x040fe40007ffe0ff */
[----:B------:R-:W-:Y:S02]  /*10bbf0*/  ISETP.GE.AND P2, PT, R25, c[0x0][0x17c], PT ;  /* 0x00005f0019007a0c */ /* 0x000fe40003f46270 */
[----:B------:R-:W-:Y:S01]  /*10bc00*/  PRMT R6, R17, 0x7632, R6 ;  /* 0x0000763211067816 */ /* 0x000fe20000000006 */
[----:B------:R-:W3:Y:S01]  /*10bc10*/  LDL.LU R25, [R1+0x2c] ;  /* 0x00002c0001197983 */ /* 0x000ee20000300800 */
[----:B0-----:R-:W-:-:S04]  /*10bc20*/  IMAD.WIDE R4, R20, 0x2, R10 ;  /* 0x0000000214047825 */ /* 0x001fc800078e020a */
[----:B------:R-:W-:Y:S01]  /*10bc30*/  IMAD.WIDE R20, R20, 0x2, R8 ;  /* 0x0000000214147825 */ /* 0x000fe200078e0208 */
[----:B------:R-:W-:Y:S04]  /*10bc40*/  @P4 STG.E.U16 [R4.64], R3 ;  /* 0x0000000304004986 */ /* 0x000fe8000c101506 */
[----:B------:R0:W-:Y:S01]  /*10bc50*/  @P3 STG.E.U16 [R20.64], R6 ;  /* 0x0000000614003986 */ /* 0x0001e2000c101506 */
[----:B--2---:R-:W-:-:S03]  /*10bc60*/  ISETP.GE.AND P5, PT, R19, c[0x0][0x17c], PT ;  /* 0x00005f0013007a0c */ /* 0x004fc60003fa6270 */
[----:B------:R-:W2:Y:S04]  /*10bc70*/  LDL.LU R19, [R1+0x8c] ;  /* 0x00008c0001137983 */ /* 0x000ea80000300800 */
[----:B------:R-:W4:Y:S01]  /*10bc80*/  LDL.LU R18, [R1+0x3c] ;  /* 0x00003c0001127983 */ /* 0x000f220000300800 */
[----:B-----5:R-:W-:-:S03]  /*10bc90*/  ISETP.GE.AND P4, PT, R7, c[0x0][0x17c], PT ;  /* 0x00005f0007007a0c */ /* 0x020fc60003f86270 */
[----:B------:R-:W5:Y:S04]  /*10bca0*/  LDL.LU R7, [R1+0x3598] ;  /* 0x0035980001077983 */ /* 0x000f680000300800 */
[----:B------:R-:W2:Y:S04]  /*10bcb0*/  LDL.LU R17, [R1+0x359c] ;  /* 0x00359c0001117983 */ /* 0x000ea80000300800 */
[----:B0-----:R-:W2:Y:S01]  /*10bcc0*/  LDL.LU R21, [R1+0x6c] ;  /* 0x00006c0001157983 */ /* 0x001ea20000300800 */
[----:B------:R-:W-:Y:S02]  /*10bcd0*/  ISETP.LT.AND P6, PT, R16, c[0x0][0x178], !P2 ;  /* 0x00005e0010007a0c */ /* 0x000fe400057c1270 */
[----:B------:R-:W-:-:S02]  /*10bce0*/  ISETP.LT.AND P2, PT, R26, c[0x0][0x178], !P2 ;  /* 0x00005e001a007a0c */ /* 0x000fc40005741270 */
[----:B------:R-:W-:Y:S01]  /*10bcf0*/  ISETP.LT.AND P3, PT, R26, c[0x0][0x178], !P5 ;  /* 0x00005e001a007a0c */ /* 0x000fe20006f61270 */
[----:B------:R-:W-:Y:S01]  /*10bd00*/  IMAD.WIDE R22, R0, 0x2, R10 ;  /* 0x0000000200167825 */ /* 0x000fe200078e020a */
[----:B------:R-:W-:Y:S02]  /*10bd10*/  ISETP.LT.AND P5, PT, R16, c[0x0][0x178], !P5 ;  /* 0x00005e0010007a0c */ /* 0x000fe40006fa1270 */
[C---:B------:R-:W-:Y:S01]  /*10bd20*/  IADD3 R20, R0.reuse, c[0x0][0x198], RZ ;  /* 0x0000660000147a10 */ /* 0x040fe20007ffe0ff */
[----:B------:R-:W-:Y:S01]  /*10bd30*/  IMAD.WIDE R4, R0, 0x2, R8 ;  /* 0x0000000200047825 */ /* 0x000fe200078e0208 */
[----:B---3--:R-:W-:-:S03]  /*10bd40*/  PRMT R3, R25, 0x7632, R3 ;  /* 0x0000763219037816 */ /* 0x008fc60000000003 */
[----:B--2---:R-:W-:Y:S01]  /*10bd50*/  @P6 STG.E.U16 [R22.64], R21 ;  /* 0x0000001516006986 */ /* 0x004fe2000c101506 */
[----:B------:R-:W-:-:S03]  /*10bd60*/  PRMT R0, R21, 0x7632, R0 ;  /* 0x0000763215007816 */ /* 0x000fc60000000000 */
[----:B------:R0:W-:Y:S01]  /*10bd70*/  @P2 STG.E.U16 [R4.64], R25 ;  /* 0x0000001904002986 */ /* 0x0001e2000c101506 */
[----:B-----5:R-:W-:Y:S01]  /*10bd80*/  ISETP.GE.AND P2, PT, R7, c[0x0][0x17c], PT ;  /* 0x00005f0007007a0c */ /* 0x020fe20003f46270 */
[----:B0-----:R-:W-:Y:S02]  /*10bd90*/  IMAD.WIDE R4, R20, 0x2, R10 ;  /* 0x0000000214047825 */ /* 0x001fe400078e020a */
[----:B------:R-:W2:Y:S04]  /*10bda0*/  LDL.LU R25, [R1+0x9c] ;  /* 0x00009c0001197983 */ /* 0x000ea80000300800 */
[----:B------:R-:W3:Y:S04]  /*10bdb0*/  LDL.LU R7, [R1+0x3c9c] ;  /* 0x003c9c0001077983 */ /* 0x000ee80000300800 */
[----:B------:R0:W-:Y:S01]  /*10bdc0*/  @P5 STG.E.U16 [R4.64], R0 ;  /* 0x0000000004005986 */ /* 0x0001e2000c101506 */
[----:B------:R-:W-:-:S03]  /*10bdd0*/  ISETP.GE.AND P5, PT, R17, c[0x0][0x17c], PT ;  /* 0x00005f0011007a0c */ /* 0x000fc60003fa6270 */
[----:B0-----:R-:W5:Y:S04]  /*10bde0*/  LDL.LU R0, [R1+0x35a0] ;  /* 0x0035a00001007983 */ /* 0x001f680000300800 */
[----:B------:R-:W2:Y:S01]  /*10bdf0*/  LDL.LU R17, [R1+0x35a4] ;  /* 0x0035a40001117983 */ /* 0x000ea20000300800 */
[----:B------:R-:W-:Y:S02]  /*10be00*/  ISETP.LT.AND P6, PT, R16, c[0x0][0x178], !P4 ;  /* 0x00005e0010007a0c */ /* 0x000fe400067c1270 */
[C---:B------:R-:W-:Y:S01]  /*10be10*/  IADD3 R6, R20.reuse, c[0x0][0x198], RZ ;  /* 0x0000660014067a10 */ /* 0x040fe20007ffe0ff */
[----:B------:R-:W-:Y:S01]  /*10be20*/  IMAD.WIDE R20, R20, 0x2, R8 ;  /* 0x0000000214147825 */ /* 0x000fe200078e0208 */
[----:B------:R-:W-:-:S04]  /*10be30*/  ISETP.LT.AND P4, PT, R26, c[0x0][0x178], !P4 ;  /* 0x00005e001a007a0c */ /* 0x000fc80006781270 */
[----:B------:R0:W-:Y:S01]  /*10be40*/  @P3 STG.E.U16 [R20.64], R3 ;  /* 0x0000000314003986 */ /* 0x0001e2000c101506 */
[----:B------:R-:W-:Y:S01]  /*10be50*/  ISETP.LT.AND P3, PT, R16, c[0x0][0x178], !P5 ;  /* 0x00005e0010007a0c */ /* 0x000fe20006f61270 */
[----:B------:R-:W-:-:S04]  /*10be60*/  IMAD.WIDE R22, R6, 0x2, R10 ;  /* 0x0000000206167825 */ /* 0x000fc800078e020a */
[C---:B------:R-:W-:Y:S01]  /*10be70*/  IMAD.WIDE R4, R6.reuse, 0x2, R8 ;  /* 0x0000000206047825 */ /* 0x040fe200078e0208 */
[----:B------:R-:W-:Y:S01]  /*10be80*/  @P6 STG.E.U16 [R22.64], R19 ;  /* 0x0000001316006986 */ /* 0x000fe2000c101506 */
[----:B0-----:R-:W-:-:S03]  /*10be90*/  IADD3 R3, R6, c[0x0][0x198], RZ ;  /* 0x0000660006037a10 */ /* 0x001fc60007ffe0ff */
[----:B----4-:R0:W-:Y:S01]  /*10bea0*/  @P4 STG.E.U16 [R4.64], R18 ;  /* 0x0000001204004986 */ /* 0x0101e2000c101506 */
[----:B------:R-:W-:Y:S02]  /*10beb0*/  PRMT R6, R19, 0x7632, R6 ;  /* 0x0000763213067816 */ /* 0x000fe40000000006 */
[----:B------:R-:W-:Y:S01]  /*10bec0*/  PRMT R24, R18, 0x7632, R24 ;  /* 0x0000763212187816 */ /* 0x000fe20000000018 */
[----:B0-----:R-:W-:Y:S01]  /*10bed0*/  IMAD.WIDE R4, R3, 0x2, R10 ;  /* 0x0000000203047825 */ /* 0x001fe200078e020a */
[----:B------:R-:W4:Y:S04]  /*10bee0*/  LDL.LU R18, [R1+0x7c] ;  /* 0x00007c0001127983 */ /* 0x000f280000300800 */
[----:B------:R0:W-:Y:S04]  /*10bef0*/  @P3 STG.E.U16 [R4.64], R6 ;  /* 0x0000000604003986 */ /* 0x0001e8000c101506 */
[----:B------:R-:W4:Y:S01]  /*10bf00*/  LDL.LU R19, [R1+0x35a8] ;  /* 0x0035a80001137983 */ /* 0x000f220000300800 */
[----:B--2---:R-:W-:-:S03]  /*10bf10*/  ISETP.GE.AND P3, PT, R17, c[0x0][0x17c], PT ;  /* 0x00005f0011007a0c */ /* 0x004fc60003f66270 */
[----:B------:R-:W2:Y:S01]  /*10bf20*/  LDL.LU R17, [R1+0x35ac] ;  /* 0x0035ac0001117983 */ /* 0x000ea20000300800 */
[----:B------:R-:W-:Y:S01]  /*10bf30*/  ISETP.LT.AND P5, PT, R26, c[0x0][0x178], !P5 ;  /* 0x00005e001a007a0c */ /* 0x000fe20006fa1270 */
[C---:B------:R-:W-:Y:S01]  /*10bf40*/  IMAD.WIDE R20, R3.reuse, 0x2, R8 ;  /* 0x0000000203147825 */ /* 0x040fe200078e0208 */
[----:B------:R-:W-:Y:S02]  /*10bf50*/  ISETP.LT.AND P6, PT, R16, c[0x0][0x178], !P2 ;  /* 0x00005e0010007a0c */ /* 0x000fe400057c1270 */
[----:B------:R-:W-:Y:S02]  /*10bf60*/  ISETP.LT.AND P2, PT, R26, c[0x0][0x178], !P2 ;  /* 0x00005e001a007a0c */ /* 0x000fe40005741270 */
[----:B-----5:R-:W-:Y:S02]  /*10bf70*/  ISETP.GE.AND P4, PT, R0, c[0x0][0x17c], PT ;  /* 0x00005f0000007a0c */ /* 0x020fe40003f86270 */
[----:B------:R-:W-:-:S05]  /*10bf80*/  IADD3 R0, R3, c[0x0][0x198], RZ ;  /* 0x0000660003007a10 */ /* 0x000fca0007ffe0ff */
[----:B------:R1:W-:Y:S01]  /*10bf90*/  @P5 STG.E.U16 [R20.64], R24 ;  /* 0x0000001814005986 */ /* 0x0003e2000c101506 */
[----:B------:R-:W-:Y:S01]  /*10bfa0*/  ISETP.LT.AND P5, PT, R26, c[0x0][0x178], !P4 ;  /* 0x00005e001a007a0c */ /* 0x000fe200067a1270 */
[----:B------:R-:W-:Y:S01]  /*10bfb0*/  IMAD.WIDE R22, R0, 0x2, R10 ;  /* 0x0000000200167825 */ /* 0x000fe200078e020a */
[----:B------:R-:W-:Y:S02]  /*10bfc0*/  ISETP.LT.AND P4, PT, R16, c[0x0][0x178], !P4 ;  /* 0x00005e0010007a0c */ /* 0x000fe40006781270 */
[C---:B0-----:R-:W-:Y:S01]  /*10bfd0*/  IADD3 R6, R0.reuse, c[0x0][0x198], RZ ;  /* 0x0000660000067a10 */ /* 0x041fe20007ffe0ff */
[----:B------:R-:W-:Y:S01]  /*10bfe0*/  IMAD.WIDE R4, R0, 0x2, R8 ;  /* 0x0000000200047825 */ /* 0x000fe200078e0208 */
[----:B------:R0:W-:Y:S01]  /*10bff0*/  @P6 STG.E.U16 [R22.64], R25 ;  /* 0x0000001916006986 */ /* 0x0001e2000c101506 */
[----:B------:R-:W-:-:S03]  /*10c000*/  PRMT R0, R25, 0x7632, R0 ;  /* 0x0000763219007816 */ /* 0x000fc60000000000 */
[----:B---3--:R3:W-:Y:S04]  /*10c010*/  @P2 STG.E.U16 [R4.64], R7 ;  /* 0x0000000704002986 */ /* 0x0087e8000c101506 */
[----:B-1----:R-:W5:Y:S04]  /*10c020*/  LDL.LU R24, [R1+0x50c] ;  /* 0x00050c0001187983 */ /* 0x002f680000300800 */
[----:B0-----:R-:W4:Y:S01]  /*10c030*/  LDL.LU R25, [R1+0x35b0] ;  /* 0x0035b00001197983 */ /* 0x001f220000300800 */
[----:B---3--:R-:W-:-:S05]  /*10c040*/  IMAD.WIDE R4, R6, 0x2, R10 ;  /* 0x0000000206047825 */ /* 0x008fca00078e020a */
[----:B------:R0:W-:Y:S01]  /*10c050*/  @P4 STG.E.U16 [R4.64], R0 ;  /* 0x0000000004004986 */ /* 0x0001e2000c101506 */
[----:B--2---:R-:W-:-:S03]  /*10c060*/  ISETP.GE.AND P4, PT, R17, c[0x0][0x17c], PT ;  /* 0x00005f0011007a0c */ /* 0x004fc60003f86270 */
[----:B------:R-:W2:Y:S01]  /*10c070*/  LDL.LU R17, [R1+0x35b4] ;  /* 0x0035b40001117983 */ /* 0x000ea20000300800 */
[----:B------:R-:W-:Y:S02]  /*10c080*/  ISETP.LT.AND P6, PT, R16, c[0x0][0x178], !P3 ;  /* 0x00005e0010007a0c */ /* 0x000fe40005fc1270 */
[----:B------:R-:W-:Y:S02]  /*10c090*/  PRMT R3, R7, 0x7632, R3 ;  /* 0x0000763207037816 */ /* 0x000fe40000000003 */
        /* <DEDUP_REMOVED lines=8> */
[----:B-1----:R-:W-:Y:S01]  /*10c120*/  IADD3 R6, R22, c[0x0][0x198], RZ ;  /* 0x0000660016067a10 */ /* 0x002fe20007ffe0ff */
[----:B-----5:R-:W-:Y:S01]  /*10c130*/  @P6 STG.E.U16 [R20.64], R24 ;  /* 0x0000001814006986 */ /* 0x020fe2000c101506 */
[----:B------:R-:W-:-:S03]  /*10c140*/  PRMT R3, R24, 0x7632, R3 ;  /* 0x0000763218037816 */ /* 0x000fc60000000003 */
[----:B----4-:R0:W-:Y:S01]  /*10c150*/  @P3 STG.E.U16 [R4.64], R18 ;  /* 0x0000001204003986 */ /* 0x0101e2000c101506 */
[----:B------:R-:W-:Y:S02]  /*10c160*/  IADD3 R0, R6, c[0x0][0x198], RZ ;  /* 0x0000660006007a10 */ /* 0x000fe40007ffe0ff */
[----:B------:R-:W-:Y:S02]  /*10c170*/  ISETP.GE.AND P2, PT, R19, c[0x0][0x17c], PT ;  /* 0x00005f0013007a0c */ /* 0x000fe40003f46270 */
[----:B------:R-:W-:Y:S01]  /*10c180*/  PRMT R22, R18, 0x7632, R22 ;  /* 0x0000763212167816 */ /* 0x000fe20000000016 */
[----:B------:R-:W3:Y:S01]  /*10c190*/  LDL.LU R19, [R1+0x4c] ;  /* 0x00004c0001137983 */ /* 0x000ee20000300800 */
[----:B------:R-:W-:-:S03]  /*10c1a0*/  ISETP.GE.AND P3, PT, R25, c[0x0][0x17c], PT ;  /* 0x00005f0019007a0c */ /* 0x000fc60003f66270 */
[----:B------:R-:W4:Y:S01]  /*10c1b0*/  LDL.LU R25, [R1+0x55c] ;  /* 0x00055c0001197983 */ /* 0x000f220000300800 */
[----:B0-----:R-:W-:-:S03]  /*10c1c0*/  IMAD.WIDE R4, R6, 0x2, R10 ;  /* 0x0000000206047825 */ /* 0x001fc600078e020a */
[----:B------:R-:W5:Y:S01]  /*10c1d0*/  LDL.LU R18, [R1+0xc] ;  /* 0x00000c0001127983 */ /* 0x000f620000300800 */
[----:B------:R-:W-:-:S03]  /*10c1e0*/  IMAD.WIDE R6, R6, 0x2, R8 ;  /* 0x0000000206067825 */ /* 0x000fc600078e0208 */
[----:B------:R-:W-:Y:S04]  /*10c1f0*/  @P5 STG.E.U16 [R4.64], R3 ;  /* 0x0000000304005986 */ /* 0x000fe8000c101506 */
[----:B------:R-:W4:Y:S04]  /*10c200*/  LDL.LU R24, [R1+0x35b8] ;  /* 0x0035b80001187983 */ /* 0x000f280000300800 */
[----:B------:R0:W-:Y:S01]  /*10c210*/  @P4 STG.E.U16 [R6.64], R22 ;  /* 0x0000001606004986 */ /* 0x0001e2000c101506 */
[----:B--2---:R-:W-:-:S03]  /*10c220*/  ISETP.GE.AND P5, PT, R17, c[0x0][0x17c], PT ;  /* 0x00005f0011007a0c */ /* 0x004fc60003fa6270 */
[----:B------:R-:W2:Y:S04]  /*10c230*/  LDL.LU R17, [R1+0x35bc] ;  /* 0x0035bc0001117983 */ /* 0x000ea80000300800 */
[----:B0-----:R-:W2:Y:S01]  /*10c240*/  LDL.LU R7, [R1+0x54c] ;  /* 0x00054c0001077983 */ /* 0x001ea20000300800 */
[----:B------:R-:W-:Y:S02]  /*10c250*/  ISETP.LT.AND P6, PT, R16, c[0x0][0x178], !P2 ;  /* 0x00005e0010007a0c */ /* 0x000fe400057c1270 */
[C---:B------:R-:W-:Y:S02]  /*10c260*/  ISETP.LT.AND P2, PT, R26.reuse, c[0x0][0x178], !P2 ;  /* 0x00005e001a007a0c */ /* 0x040fe40005741270 */
[----:B------:R-:W-:Y:S01]  /*10c270*/  ISETP.LT.AND P4, PT, R26, c[0x0][0x178], !P3 ;  /* 0x00005e001a007a0c */ /* 0x000fe20005f81270 */
[----:B------:R-:W-:Y:S01]  /*10c280*/  IMAD.WIDE R20, R0, 0x2, R10 ;  /* 0x0000000200147825 */ /* 0x000fe200078e020a */
[----:B------:R-:W-:-:S02]  /*10c290*/  ISETP.LT.AND P3, PT, R16, c[0x0][0x178], !P3 ;  /* 0x00005e0010007a0c */ /* 0x000fc40005f61270 */
[C---:B------:R-:W-:Y:S01]  /*10c2a0*/  IADD3 R6, R0.reuse, c[0x0][0x198], RZ ;  /* 0x0000660000067a10 */ /* 0x040fe20007ffe0ff */
[----:B------:R-:W-:Y:S01]  /*10c2b0*/  IMAD.WIDE R4, R0, 0x2, R8 ;  /* 0x0000000200047825 */ /* 0x000fe200078e0208 */
[----:B---3--:R-:W-:-:S03]  /*10c2c0*/  PRMT R3, R19, 0x7632, R3 ;  /* 0x0000763213037816 */ /* 0x008fc60000000003 */
[----:B--2---:R-:W-:Y:S01]  /*10c2d0*/  @P6 STG.E.U16 [R20.64], R7 ;  /* 0x0000000714006986 */ /* 0x004fe2000c101506 */
[----:B------:R-:W-:-:S03]  /*10c2e0*/  PRMT R0, R7, 0x7632, R0 ;  /* 0x0000763207007816 */ /* 0x000fc60000000000 */
[----:B------:R0:W-:Y:S02]  /*10c2f0*/  @P2 STG.E.U16 [R4.64], R19 ;  /* 0x0000001304002986 */ /* 0x0001e4000c101506 */
[----:B0-----:R-:W-:Y:S02]  /*10c300*/  IMAD.WIDE R4, R6, 0x2, R10 ;  /* 0x0000000206047825 */ /* 0x001fe400078e020a */
[----:B------:R-:W2:Y:S04]  /*10c310*/  LDL.LU R19, [R1+0x35c0] ;  /* 0x0035c00001137983 */ /* 0x000ea80000300800 */
[----:B------:R0:W-:Y:S01]  /*10c320*/  @P3 STG.E.U16 [R4.64], R0 ;  /* 0x0000000004003986 */ /* 0x0001e2000c101506 */
[----:B------:R-:W-:-:S03]  /*10c330*/  ISETP.GE.AND P3, PT, R17, c[0x0][0x17c], PT ;  /* 0x00005f0011007a0c */ /* 0x000fc60003f66270 */
[----:B------:R-:W3:Y:S01]  /*10c340*/  LDL.LU R17, [R1+0x35c4] ;  /* 0x0035c40001117983 */ /* 0x000ee20000300800 */
        /* <DEDUP_REMOVED lines=14> */
[----:B------:R-:W-:Y:S02]  /*10c430*/  ISETP.GE.AND P2, PT, R24, c[0x0][0x17c], PT ;  /* 0x00005f0018007a0c */ /* 0x000fe40003f46270 */
[----:B------:R-:W-:Y:S01]  /*10c440*/  PRMT R22, R18, 0x7632, R22 ;  /* 0x0000763212167816 */ /* 0x000fe20000000016 */
[----:B------:R-:W4:Y:S01]  /*10c450*/  LDL.LU R24, [R1+0xbc] ;  /* 0x0000bc0001187983 */ /* 0x000f220000300800 */
[----:B0-----:R-:W-:-:S04]  /*10c460*/  IMAD.WIDE R4, R6, 0x2, R10 ;  /* 0x0000000206047825 */ /* 0x001fc800078e020a */
[----:B------:R-:W-:Y:S01]  /*10c470*/  IMAD.WIDE R6, R6, 0x2, R8 ;  /* 0x0000000206067825 */ /* 0x000fe200078e0208 */
[----:B------:R-:W-:Y:S04]  /*10c480*/  @P4 STG.E.U16 [R4.64], R3 ;  /* 0x0000000304004986 */ /* 0x000fe8000c101506 */
[----:B------:R0:W-:Y:S01]  /*10c490*/  @P3 STG.E.U16 [R6.64], R22 ;  /* 0x0000001606003986 */ /* 0x0001e2000c101506 */
[----:B--2---:R-:W-:-:S03]  /*10c4a0*/  ISETP.GE.AND P5, PT, R19, c[0x0][0x17c], PT ;  /* 0x00005f0013007a0c */ /* 0x004fc60003fa6270 */
[----:B------:R-:W2:Y:S04]  /*10c4b0*/  LDL.LU R19, [R1+0x57c] ;  /* 0x00057c0001137983 */ /* 0x000ea80000300800 */
[----:B------:R-:W5:Y:S01]  /*10c4c0*/  LDL.LU R18, [R1+0xcc] ;  /* 0x0000cc0001127983 */ /* 0x000f620000300800 */
[----:B---3--:R-:W-:-:S03]  /*10c4d0*/  ISETP.GE.AND P4, PT, R17, c[0x0][0x17c], PT ;  /* 0x00005f0011007a0c */ /* 0x008fc60003f86270 */
[----:B------:R-:W3:Y:S04]  /*10c4e0*/  LDL.LU R25, [R1+0x35c8] ;  /* 0x0035c80001197983 */ /* 0x000ee80000300800 */
        /* <DEDUP_REMOVED lines=9> */
[----:B----4-:R-:W-:-:S03]  /*10c580*/  PRMT R3, R24, 0x7632, R3 ;  /* 0x0000763218037816 */ /* 0x010fc60000000003 */
[----:B--2---:R-:W-:Y:S01]  /*10c590*/  @P6 STG.E.U16 [R20.64], R7 ;  /* 0x0000000714006986 */ /* 0x004fe2000c101506 */
[----:B------:R-:W-:-:S03]  /*10c5a0*/  PRMT R0, R7, 0x7632, R0 ;  /* 0x0000763207007816 */ /* 0x000fc60000000000 */
[----:B------:R0:W-:Y:S02]  /*10c5b0*/  @P2 STG.E.U16 [R4.64], R24 ;  /* 0x0000001804002986 */ /* 0x0001e4000c101506 */
[----:B0-----:R-:W-:Y:S02]  /*10c5c0*/  IMAD.WIDE R4, R6, 0x2, R10 ;  /* 0x0000000206047825 */ /* 0x001fe400078e020a */
[----:B------:R-:W2:Y:S04]  /*10c5d0*/  LDL.LU R24, [R1+0x35d0] ;  /* 0x0035d00001187983 */ /* 0x000ea80000300800 */
[----:B------:R0:W-:Y:S01]  /*10c5e0*/  @P5 STG.E.U16 [R4.64], R0 ;  /* 0x0000000004005986 */ /* 0x0001e2000c101506 */
[----:B------:R-:W-:-:S03]  /*10c5f0*/  ISETP.GE.AND P5, PT, R17, c[0x0][0x17c], PT ;  /* 0x00005f0011007a0c */ /* 0x000fc60003fa6270 */
[----:B------:R-:W4:Y:S01]  /*10c600*/  LDL.LU R17, [R1+0x35d4] ;  /* 0x0035d40001117983 */ /* 0x000f220000300800 */
        /* <DEDUP_REMOVED lines=9> */
[----:B------:R-:W-:Y:S01]  /*10c6a0*/  @P6 STG.E.U16 [R20.64], R19 ;  /* 0x0000001314006986 */ /* 0x000fe2000c101506 */
[----:B-1----:R-:W-:-:S03]  /*10c6b0*/  IADD3 R6, R22, c[0x0][0x198], RZ ;  /* 0x0000660016067a10 */ /* 0x002fc60007ffe0ff */
[----:B-----5:R0:W-:Y:S01]  /*10c6c0*/  @P4 STG.E.U16 [R4.64], R18 ;  /* 0x0000001204004986 */ /* 0x0201e2000c101506 */
[----:B------:R-:W-:Y:S02]  /*10c6d0*/  PRMT R3, R19, 0x7632, R3 ;  /* 0x0000763213037816 */ /* 0x000fe40000000003 */
[----:B------:R-:W-:Y:S02]  /*10c6e0*/  IADD3 R0, R6, c[0x0][0x198], RZ ;  /* 0x0000660006007a10 */ /* 0x000fe40007ffe0ff */
[----:B---3--:R-:W-:Y:S02]  /*10c6f0*/  ISETP.GE.AND P2, PT, R25, c[0x0][0x17c], PT ;  /* 0x00005f0019007a0c */ /* 0x008fe40003f46270 */
        /* <DEDUP_REMOVED lines=8> */
[----:B------:R-:W5:Y:S01]  /*10c780*/  LDL.LU R18, [R1+0xec] ;  /* 0x0000ec0001127983 */ /* 0x000f620000300800 */
[----:B----4-:R-:W-:-:S03]  /*10c790*/  ISETP.GE.AND P3, PT, R17, c[0x0][0x17c], PT ;  /* 0x00005f0011007a0c */ /* 0x010fc60003f66270 */
[----:B------:R-:W4:Y:S04]  /*10c7a0*/  LDL.LU R19, [R1+0x35d8] ;  /* 0x0035d80001137983 */ /* 0x000f280000300800 */
        /* <DEDUP_REMOVED lines=32> */
[----:B----4-:R-:W-:Y:S02]  /*10c9b0*/  ISETP.GE.AND P2, PT, R19, c[0x0][0x17c], PT ;  /* 0x00005f0013007a0c */ /* 0x010fe40003f46270 */
        /* <DEDUP_REMOVED lines=111> */
[----:B------:R0:W-:Y:S01]  /*10d0b0*/  @P2 STG.E.U16 [R4.64], R25 ;  /* 0x0000001904002986 */ /* 0x0001e2000c101506 */
[----:B------:R-:W-:Y:S02]  /*10d0c0*/  ISETP.LT.AND P6, PT, R16, c[0x0][0x178], !P3 ;  /* 0x00005e0010007a0c */ /* 0x000fe40005fc1270 */
[----:B------:R-:W-:Y:S02]  /*10d0d0*/  ISETP.LT.AND P2, PT, R26, c[0x0][0x178], !P3 ;  /* 0x00005e001a007a0c */ /* 0x000fe40005f41270 */
[----:B---3--:R-:W-:Y:S01]  /*10d0e0*/  ISETP.GE.AND P3, PT, R18, c[0x0][0x17c], PT ;  /* 0x00005f0012007a0c */ /* 0x008fe20003f66270 */
[----:B0-----:R-:W-:Y:S01]  /*10d0f0*/  IMAD.WIDE R4, R6, 0x2, R10 ;  /* 0x0000000206047825 */ /* 0x001fe200078e020a */
[----:B------:R-:W2:Y:S04]  /*10d100*/  LDL.LU R25, [R1+0x160] ;  /* 0x0001600001197983 */ /* 0x000ea80000300800 */
[----:B------:R0:W-:Y:S01]  /*10d110*/  @P4 STG.E.U16 [R4.64], R0 ;  /* 0x0000000004004986 */ /* 0x0001e2000c101506 */
[----:B------:R-:W-:-:S03]  /*10d120*/  ISETP.GE.AND P4, PT, R17, c[0x0][0x17c], PT ;  /* 0x00005f0011007a0c */ /* 0x000fc60003f86270 */
[----:B------:R-:W3:Y:S04]  /*10d130*/  LDL.LU R18, [R1+0x3610] ;  /* 0x0036100001127983 */ /* 0x000ee80000300800 */
[----:B------:R-:W4:Y:S01]  /*10d140*/  LDL.LU R17, [R1+0x3614] ;  /* 0x0036140001117983 */ /* 0x000f220000300800 */
[C---:B------:R-:W-:Y:S01]  /*10d150*/  IADD3 R22, R6.reuse, c[0x0][0x198], RZ ;  /* 0x0000660006167a10 */ /* 0x040fe20007ffe0ff */
        /* <DEDUP_REMOVED lines=752> */
[C---:B0-----:R-:W-:Y:S01]  /*110060*/  IMAD.WIDE R4, R3.reuse, 0x2, R8 ;  /* 0x0000000203047825 */ /* 0x041fe200078e0208 */
[----:B------:R-:W-:Y:S01]  /*110070*/  ISETP.LT.AND P4, PT, R26, c[0x0][0x178], !P4 ;  /* 0x00005e001a007a0c */ /* 0x000fe20006781270 */
[----:B------:R0:W-:Y:S04]  /*110080*/  @P6 STG.E.U16 [R20.64], R24 ;  /* 0x0000001814006986 */ /* 0x0001e8000c101506 */
[----:B------:R5:W-:Y:S01]  /*110090*/  @P2 STG.E.U16 [R4.64], R19 ;  /* 0x0000001304002986 */ /* 0x000be2000c101506 */
[----:B-1----:R-:W-:Y:S02]  /*1100a0*/  IADD3 R6, R3, c[0x0][0x198], RZ ;  /* 0x0000660003067a10 */ /* 0x002fe40007ffe0ff */
[----:B------:R-:W-:-:S02]  /*1100b0*/  PRMT R3, R24, 0x7632, R3 ;  /* 0x0000763218037816 */ /* 0x000fc40000000003 */
[C---:B------:R-:W-:Y:S01]  /*1100c0*/  IADD3 R0, R6.reuse, c[0x0][0x198], RZ ;  /* 0x0000660006007a10 */ /* 0x040fe20007ffe0ff */
[----:B0-----:R-:W2:Y:S01]  /*1100d0*/  LDL.LU R24, [R1+0x1f8] ;  /* 0x0001f80001187983 */ /* 0x001ea20000300800 */
[----:B------:R-:W-:Y:S01]  /*1100e0*/  PRMT R22, R19, 0x7632, R22 ;  /* 0x0000763213167816 */ /* 0x000fe20000000016 */
[----:B-----5:R-:W-:Y:S01]  /*1100f0*/  IMAD.WIDE R4, R6, 0x2, R10 ;  /* 0x0000000206047825 */ /* 0x020fe200078e020a */
[----:B------:R-:W-:Y:S01]  /*110100*/  ISETP.LT.AND P6, PT, R16, c[0x0][0x178], !P3 ;  /* 0x00005e0010007a0c */ /* 0x000fe20005fc1270 */
[----:B------:R-:W5:Y:S02]  /*110110*/  LDL.LU R19, [R1+0x1b8] ;  /* 0x0001b80001137983 */ /* 0x000f640000300800 */
[----:B------:R-:W-:Y:S01]  /*110120*/  IMAD.WIDE R6, R6, 0x2, R8 ;  /* 0x0000000206067825 */ /* 0x000fe200078e0208 */
[----:B------:R-:W-:Y:S01]  /*110130*/  ISETP.LT.AND P2, PT, R26, c[0x0][0x178], !P3 ;  /* 0x00005e001a007a0c */ /* 0x000fe20005f41270 */
        /* <DEDUP_REMOVED lines=215> */
[----:B------:R-:W-:Y:S02]  /*110eb0*/  ISETP.LT.AND P6, PT, R16, c[0x0][0x178], !P3 ;  /* 0x00005e0010007a0c */ /* 0x000fe40005fc1270 */
[----:B------:R-:W-:Y:S01]  /*110ec0*/  ISETP.LT.AND P2, PT, R26, c[0x0][0x178], !P3 ;  /* 0x00005e001a007a0c */ /* 0x000fe20005f41270 */
[----:B-1----:R-:W-:-:S04]  /*110ed0*/  IMAD.WIDE R4, R6, 0x2, R10 ;  /* 0x0000000206047825 */ /* 0x002fc800078e020a */
[----:B------:R-:W-:Y:S01]  /*110ee0*/  IMAD.WIDE R6, R6, 0x2, R8 ;  /* 0x0000000206067825 */ /* 0x000fe200078e0208 */
[----:B------:R-:W-:Y:S04]  /*110ef0*/  @P5 STG.E.U16 [R4.64], R3 ;  /* 0x0000000304005986 */ /* 0x000fe8000c101506 */
[----:B------:R0:W-:Y:S01]  /*110f00*/  @P4 STG.E.U16 [R6.64], R22 ;  /* 0x0000001606004986 */ /* 0x0001e2000c101506 */
[----:B---3--:R-:W-:-:S03]  /*110f10*/  ISETP.GE.AND P3, PT, R18, c[0x0][0x17c], PT ;  /* 0x00005f0012007a0c */ /* 0x008fc60003f66270 */
[----:B------:R-:W3:Y:S01]  /*110f20*/  LDL.LU R18, [R1+0x2c8] ;  /* 0x0002c80001127983 */ /* 0x000ee20000300800 */
[----:B----4-:R-:W-:-:S03]  /*110f30*/  ISETP.GE.AND P5, PT, R17, c[0x0][0x17c], PT ;  /* 0x00005f0011007a0c */ /* 0x010fc60003fa6270 */
[----:B------:R-:W4:Y:S04]  /*110f40*/  LDL.LU R19, [R1+0x3778] ;  /* 0x0037780001137983 */ /* 0x000f280000300800 */
[----:B------:R-:W3:Y:S04]  /*110f50*/  LDL.LU R17, [R1+0x377c] ;  /* 0x00377c0001117983 */ /* 0x000ee80000300800 */
        /* <DEDUP_REMOVED lines=13> */
[----:B----4-:R-:W-:Y:S02]  /*111030*/  ISETP.GE.AND P3, PT, R19, c[0x0][0x17c], PT ;  /* 0x00005f0013007a0c */ /* 0x010fe40003f66270 */
[----:B------:R-:W2:Y:S01]  /*111040*/  LDL.LU R19, [R1+0x2d8] ;  /* 0x0002d80001137983 */ /* 0x000ea20000300800 */
[----:B0-----:R-:W-:-:S03]  /*111050*/  IMAD.WIDE R4, R6, 0x2, R10 ;  /* 0x0000000206047825 */ /* 0x001fc600078e020a */
[----:B------:R-:W3:Y:S04]  /*111060*/  LDL.LU R25, [R1+0x3780] ;  /* 0x0037800001197983 */ /* 0x000ee80000300800 */
[----:B------:R0:W-:Y:S01]  /*111070*/  @P4 STG.E.U16 [R4.64], R3 ;  /* 0x0000000304004986 */ /* 0x0001e2000c101506 */
[----:B------:R-:W-:-:S03]  /*111080*/  ISETP.GE.AND P4, PT, R17, c[0x0][0x17c], PT ;  /* 0x00005f0011007a0c */ /* 0x000fc60003f86270 */
        /* <DEDUP_REMOVED lines=35> */
[----:B------:R0:W-:Y:S02]  /*1112c0*/  @P2 STG.E.U16 [R4.64], R19 ;  /* 0x0000001304002986 */ /* 0x0001e4000c101506 */
[----:B0-----:R-:W-:Y:S02]  /*1112d0*/  IMAD.WIDE R4, R6, 0x2, R10 ;  /* 0x0000000206047825 */ /* 0x001fe400078e020a */
[----:B------:R-:W2:Y:S04]  /*1112e0*/  LDL.LU R19, [R1+0x3790] ;  /* 0x0037900001137983 */ /* 0x000ea80000300800 */
[----:B------:R0:W-:Y:S01]  /*1112f0*/  @P4 STG.E.U16 [R4.64], R3 ;  /* 0x0000000304004986 */ /* 0x0001e2000c101506 */
[----:B----4-:R-:W-:-:S03]  /*111300*/  ISETP.GE.AND P4, PT, R17, c[0x0][0x17c], PT ;  /* 0x00005f0011007a0c */ /* 0x010fc60003f86270 */
[----:B------:R-:W3:Y:S01]  /*111310*/  LDL.LU R17, [R1+0x3794] ;  /* 0x0037940001117983 */ /* 0x000ee20000300800 */
        /* <DEDUP_REMOVED lines=8> */
[----:B-----5:R-:W-:Y:S01]  /*1113a0*/  @P6 STG.E.U16 [R20.64], R24 ;  /* 0x0000001814006986 */ /* 0x020fe2000c101506 */
[----:B-1----:R-:W-:-:S03]  /*1113b0*/  IADD3 R6, R0, c[0x0][0x198], RZ ;  /* 0x0000660000067a10 */ /* 0x002fc60007ffe0ff */
[----:B------:R0:W-:Y:S01]  /*1113c0*/  @P3 STG.E.U16 [R4.64], R18 ;  /* 0x0000001204003986 */ /* 0x0001e2000c101506 */
        /* <DEDUP_REMOVED lines=40> */
[----:B0-----:R-:W-:Y:S01]  /*111650*/  IMAD.WIDE R4, R22, 0x2, R8 ;  /* 0x0000000216047825 */ /* 0x001fe200078e0208 */
[----:B---3--:R-:W-:Y:S01]  /*111660*/  ISETP.GE.AND P2, PT, R24, c[0x0][0x17c], PT ;  /* 0x00005f0018007a0c */ /* 0x008fe20003f46270 */
[----:B------:R-:W-:Y:S01]  /*111670*/  @P6 STG.E.U16 [R20.64], R19 ;  /* 0x0000001314006986 */ /* 0x000fe2000c101506 */
[----:B-1----:R-:W-:-:S03]  /*111680*/  IADD3 R3, R22, c[0x0][0x198], RZ ;  /* 0x0000660016037a10 */ /* 0x002fc60007ffe0ff */
[----:B-----5:R0:W-:Y:S01]  /*111690*/  @P5 STG.E.U16 [R4.64], R18 ;  /* 0x0000001204005986 */ /* 0x0201e2000c101506 */
[----:B------:R-:W-:Y:S02]  /*1116a0*/  PRMT R22, R19, 0x7632, R22 ;  /* 0x0000763213167816 */ /* 0x000fe40000000016 */
[----:B------:R-:W-:Y:S01]  /*1116b0*/  ISETP.LT.AND P6, PT, R16, c[0x0][0x178], !P2 ;  /* 0x00005e0010007a0c */ /* 0x000fe200057c1270 */
[----:B------:R-:W3:Y:S01]  /*1116c0*/  LDL.LU R24, [R1+0xac] ;  /* 0x0000ac0001187983 */ /* 0x000ee20000300800 */
[----:B------:R-:W-:Y:S01]  /*1116d0*/  PRMT R23, R18, 0x7632, R23 ;  /* 0x0000763212177816 */ /* 0x000fe20000000017 */
[C---:B------:R-:W-:Y:S02]  /*1116e0*/  IMAD.WIDE R6, R3.reuse, 0x2, R8 ;  /* 0x0000000203067825 */ /* 0x040fe400078e0208 */
[----:B------:R-:W5:Y:S02]  /*1116f0*/  LDL.LU R16, [R1+0x3c98] ;  /* 0x003c980001107983 */ /* 0x000f640000300800 */
[----:B0-----:R-:W-:-:S02]  /*111700*/  IMAD.WIDE R4, R3, 0x2, R10 ;  /* 0x0000000203047825 */ /* 0x001fc400078e020a */
[----:B------:R-:W5:Y:S04]  /*111710*/  LDL.LU R19, [R1+0x1fc] ;  /* 0x0001fc0001137983 */ /* 0x000f680000300800 */
[----:B------:R-:W5:Y:S04]  /*111720*/  LDL.LU R18, [R1+0x1bc] ;  /* 0x0001bc0001127983 */ /* 0x000f680000300800 */
[----:B------:R0:W-:Y:S04]  /*111730*/  @P4 STG.E.U16 [R4.64], R22 ;  /* 0x0000001604004986 */ /* 0x0001e8000c101506 */
[----:B------:R1:W-:Y:S04]  /*111740*/  @P3 STG.E.U16 [R6.64], R23 ;  /* 0x0000001706003986 */ /* 0x0003e8000c101506 */
[----:B0-----:R-:W5:Y:S01]  /*111750*/  LDL.LU R22, [R1+0x1dc] ;  /* 0x0001dc0001167983 */ /* 0x001f620000300800 */
[----:B--2---:R-:W-:-:S03]  /*111760*/  ISETP.GE.AND P5, PT, R25, c[0x0][0x17c], PT ;  /* 0x00005f0019007a0c */ /* 0x004fc60003fa6270 */
[----:B------:R-:W2:Y:S01]  /*111770*/  LDL.LU R25, [R1+0x37a8] ;  /* 0x0037a80001197983 */ /* 0x000ea20000300800 */
[----:B----4-:R-:W-:-:S03]  /*111780*/  ISETP.GE.AND P4, PT, R17, c[0x0][0x17c], PT ;  /* 0x00005f0011007a0c */ /* 0x010fc60003f86270 */
[----:B------:R-:W4:Y:S04]  /*111790*/  LDL.LU R17, [R1+0x37ac] ;  /* 0x0037ac0001117983 */ /* 0x000f280000300800 */
[----:B-1----:R-:W2:Y:S01]  /*1117a0*/  LDL R23, [R1+0x1bc0] ;  /* 0x001bc00001177983 */ /* 0x002ea20000100800 */
[C---:B------:R-:W-:Y:S02]  /*1117b0*/  ISETP.LT.AND P2, PT, R26.reuse, c[0x0][0x178], !P2 ;  /* 0x00005e001a007a0c */ /* 0x040fe40005741270 */
[----:B------:R-:W-:Y:S02]  /*1117c0*/  IADD3 R0, R3, c[0x0][0x198], RZ ;  /* 0x0000660003007a10 */ /* 0x000fe40007ffe0ff */
[----:B------:R-:W-:-:S03]  /*1117d0*/  ISETP.LT.AND P3, PT, R26, c[0x0][0x178], !P5 ;  /* 0x00005e001a007a0c */ /* 0x000fc60006f61270 */
[C---:B------:R-:W-:Y:S01]  /*1117e0*/  IMAD.WIDE R20, R0.reuse, 0x2, R10 ;  /* 0x0000000200147825 */ /* 0x040fe200078e020a */
[----:B------:R-:W-:-:S03]  /*1117f0*/  IADD3 R6, R0, c[0x0][0x198], RZ ;  /* 0x0000660000067a10 */ /* 0x000fc60007ffe0ff */
[----:B------:R-:W-:Y:S01]  /*111800*/  IMAD.WIDE R4, R0, 0x2, R8 ;  /* 0x0000000200047825 */ /* 0x000fe200078e0208 */
[----:B---3--:R-:W-:Y:S01]  /*111810*/  PRMT R3, R24, 0x7632, R3 ;  /* 0x0000763218037816 */ /* 0x008fe20000000003 */
[----:B-----5:R-:W-:Y:S01]  /*111820*/  @P6 STG.E.U16 [R20.64], R22 ;  /* 0x0000001614006986 */ /* 0x020fe2000c101506 */
[----:B------:R-:W-:-:S03]  /*111830*/  PRMT R0, R22, 0x7632, R0 ;  /* 0x0000763216007816 */ /* 0x000fc60000000000 */
[----:B------:R0:W-:Y:S02]  /*111840*/  @P2 STG.E.U16 [R4.64], R24 ;  /* 0x0000001804002986 */ /* 0x0001e4000c101506 */
[----:B0-----:R-:W-:Y:S02]  /*111850*/  IMAD.WIDE R4, R6, 0x2, R10 ;  /* 0x0000000206047825 */ /* 0x001fe400078e020a */
[----:B------:R-:W3:Y:S01]  /*111860*/  LDL.LU R24, [R1+0x37b0] ;  /* 0x0037b00001187983 */ /* 0x000ee20000300800 */
[----:B--2---:R-:W-:-:S13]  /*111870*/  ISETP.LT.AND P5, PT, R23, c[0x0][0x178], !P5 ;  /* 0x00005e0017007a0c */ /* 0x004fda0006fa1270 */
[----:B------:R0:W-:Y:S01]  /*111880*/  @P5 STG.E.U16 [R4.64], R0 ;  /* 0x0000000004005986 */ /* 0x0001e2000c101506 */
[----:B----4-:R-:W-:-:S03]  /*111890*/  ISETP.GE.AND P5, PT, R17, c[0x0][0x17c], PT ;  /* 0x00005f0011007a0c */ /* 0x010fc60003fa6270 */
        /* <DEDUP_REMOVED lines=22> */
[----:B---3--:R-:W-:-:S03]  /*111a00*/  ISETP.GE.AND P4, PT, R24, c[0x0][0x17c], PT ;  /* 0x00005f0018007a0c */ /* 0x008fc60003f86270 */
[----:B------:R-:W3:Y:S04]  /*111a10*/  LDL.LU R24, [R1+0x23c] ;  /* 0x00023c0001187983 */ /* 0x000ee80000300800 */
[----:B------:R-:W5:Y:S04]  /*111a20*/  LDL.LU R18, [R1+0x14c] ;  /* 0x00014c0001127983 */ /* 0x000f680000300800 */
[----:B------:R-:W3:Y:S01]  /*111a30*/  LDL.LU R19, [R1+0x37b8] ;  /* 0x0037b80001137983 */ /* 0x000ee20000300800 */
[----:B--2---:R-:W-:-:S03]  /*111a40*/  ISETP.GE.AND P3, PT, R17, c[0x0][0x17c], PT ;  /* 0x00005f0011007a0c */ /* 0x004fc60003f66270 */
[----:B------:R-:W2:Y:S04]  /*111a50*/  LDL.LU R17, [R1+0x37bc] ;  /* 0x0037bc0001117983 */ /* 0x000ea80000300800 */
[----:B0-----:R-:W2:Y:S01]  /*111a60*/  LDL.LU R7, [R1+0x21c] ;  /* 0x00021c0001077983 */ /* 0x001ea20000300800 */
[C---:B------:R-:W-:Y:S02]  /*111a70*/  ISETP.LT.AND P6, PT, R23.reuse, c[0x0][0x178], !P2 ;  /* 0x00005e0017007a0c */ /* 0x040fe400057c1270 */
[C---:B------:R-:W-:Y:S02]  /*111a80*/  ISETP.LT.AND P2, PT, R26.reuse, c[0x0][0x178], !P2 ;  /* 0x00005e001a007a0c */ /* 0x040fe40005741270 */
[----:B------:R-:W-:Y:S01]  /*111a90*/  ISETP.LT.AND P5, PT, R26, c[0x0][0x178], !P4 ;  /* 0x00005e001a007a0c */ /* 0x000fe200067a1270 */
[----:B------:R-:W-:Y:S01]  /*111aa0*/  IMAD.WIDE R20, R0, 0x2, R10 ;  /* 0x0000000200147825 */ /* 0x000fe200078e020a */
[----:B------:R-:W-:-:S02]  /*111ab0*/  ISETP.LT.AND P4, PT, R23, c[0x0][0x178], !P4 ;  /* 0x00005e0017007a0c */ /* 0x000fc40006781270 */
        /* <DEDUP_REMOVED lines=22> */
[----:B-----5:R0:W-:Y:S01]  /*111c20*/  @P3 STG.E.U16 [R4.64], R18 ;  /* 0x0000001204003986 */ /* 0x0201e2000c101506 */
[----:B------:R-:W-:Y:S02]  /*111c30*/  PRMT R3, R24, 0x7632, R3 ;  /* 0x0000763218037816 */ /* 0x000fe40000000003 */
[----:B------:R-:W-:Y:S02]  /*111c40*/  IADD3 R0, R6, c[0x0][0x198], RZ ;  /* 0x0000660006007a10 */ /* 0x000fe40007ffe0ff */
        /* <DEDUP_REMOVED lines=17> */
[C---:B------:R-:W-:Y:S01]  /*111d60*/  IMAD.WIDE R20, R0.reuse, 0x2, R10 ;  /* 0x0000000200147825 */ /* 0x040fe200078e020a */
        /* <DEDUP_REMOVED lines=94> */
[----:B------:R0:W-:Y:S01]  /*112350*/  @P2 STG.E.U16 [R4.64], R25 ;  /* 0x0000001904002986 */ /* 0x0001e2000c101506 */
[----:B------:R-:W-:Y:S02]  /*112360*/  ISETP.LT.AND P6, PT, R23, c[0x0][0x178], !P3 ;  /* 0x00005e0017007a0c */ /* 0x000fe40005fc1270 */
[----:B------:R-:W-:Y:S02]  /*112370*/  ISETP.LT.AND P2, PT, R26, c[0x0][0x178], !P3 ;  /* 0x00005e001a007a0c */ /* 0x000fe40005f41270 */
[----:B----4-:R-:W-:Y:S01]  /*112380*/  ISETP.GE.AND P3, PT, R17, c[0x0][0x17c], PT ;  /* 0x00005f0011007a0c */ /* 0x010fe20003f66270 */
        /* <DEDUP_REMOVED lines=17> */
[C---:B------:R-:W-:Y:S02]  /*1124a0*/  IADD3 R0, R6.reuse, c[0x0][0x198], RZ ;  /* 0x0000660006007a10 */ /* 0x040fe40007ffe0ff */
[----:B------:R-:W-:Y:S01]  /*1124b0*/  PRMT R22, R19, 0x7632, R22 ;  /* 0x0000763213167816 */ /* 0x000fe20000000016 */
[----:B0-----:R-:W-:-:S04]  /*1124c0*/  IMAD.WIDE R4, R6, 0x2, R10 ;  /* 0x0000000206047825 */ /* 0x001fc800078e020a */
[----:B------:R-:W-:Y:S01]  /*1124d0*/  IMAD.WIDE R6, R6, 0x2, R8 ;  /* 0x0000000206067825 */ /* 0x000fe200078e0208 */
[----:B------:R-:W-:Y:S04]  /*1124e0*/  @P5 STG.E.U16 [R4.64], R3 ;  /* 0x0000000304005986 */ /* 0x000fe8000c101506 */
[----:B------:R0:W-:Y:S01]  /*1124f0*/  @P4 STG.E.U16 [R6.64], R22 ;  /* 0x0000001606004986 */ /* 0x0001e2000c101506 */
[----:B--2---:R-:W-:-:S03]  /*112500*/  ISETP.GE.AND P2, PT, R25, c[0x0][0x17c], PT ;  /* 0x00005f0019007a0c */ /* 0x004fc60003f46270 */
[----:B------:R-:W2:Y:S04]  /*112510*/  LDL.LU R25, [R1+0x83c] ;  /* 0x00083c0001197983 */ /* 0x000ea80000300800 */
[----:B------:R-:W5:Y:S04]  /*112520*/  LDL.LU R19, [R1+0x2cc] ;  /* 0x0002cc0001137983 */ /* 0x000f680000300800 */
[----:B------:R-:W2:Y:S01]  /*112530*/  LDL.LU R24, [R1+0x37f8] ;  /* 0x0037f80001187983 */ /* 0x000ea20000300800 */
[----:B----4-:R-:W-:-:S03]  /*112540*/  ISETP.GE.AND P5, PT, R18, c[0x0][0x17c], PT ;  /* 0x00005f0012007a0c */ /* 0x010fc60003fa6270 */
[----:B------:R-:W4:Y:S04]  /*112550*/  LDL.LU R18, [R1+0x37fc] ;  /* 0x0037fc0001127983 */ /* 0x000f280000300800 */
[----:B0-----:R-:W2:Y:S04]  /*112560*/  LDL.LU R22, [R1+0x82c] ;  /* 0x00082c0001167983 */ /* 0x001ea80000300800 */
[----:B------:R-:W3:Y:S01]  /*112570*/  LDL.LU R7, [R1+0x2bc] ;  /* 0x0002bc0001077983 */ /* 0x000ee20000300800 */
[----:B------:R-:W-:Y:S02]  /*112580*/  ISETP.LT.AND P6, PT, R23, c[0x0][0x178], !P3 ;  /* 0x00005e0017007a0c */ /* 0x000fe40005fc1270 */
[----:B------:R-:W-:-:S02]  /*112590*/  ISETP.LT.AND P3, PT, R26, c[0x0][0x178], !P3 ;  /* 0x00005e001a007a0c */ /* 0x000fc40005f61270 */
[----:B------:R-:W-:Y:S01]  /*1125a0*/  ISETP.LT.AND P4, PT, R26, c[0x0][0x178], !P2 ;  /* 0x00005e001a007a0c */ /* 0x000fe20005781270 */
[C---:B------:R-:W-:Y:S01]  /*1125b0*/  IMAD.WIDE R20, R0.reuse, 0x2, R10 ;  /* 0x0000000200147825 */ /* 0x040fe200078e020a */
[----:B------:R-:W-:Y:S02]  /*1125c0*/  ISETP.LT.AND P2, PT, R23, c[0x0][0x178], !P2 ;  /* 0x00005e0017007a0c */ /* 0x000fe40005741270 */
[C---:B------:R-:W-:Y:S01]  /*1125d0*/  IADD3 R6, R0.reuse, c[0x0][0x198], RZ ;  /* 0x0000660000067a10 */ /* 0x040fe20007ffe0ff */
[----:B------:R-:W-:-:S04]  /*1125e0*/  IMAD.WIDE R4, R0, 0x2, R8 ;  /* 0x0000000200047825 */ /* 0x000fc800078e0208 */
[----:B--2---:R-:W-:Y:S01]  /*1125f0*/  @P6 STG.E.U16 [R20.64], R22 ;  /* 0x0000001614006986 */ /* 0x004fe2000c101506 */
[----:B------:R-:W-:-:S03]  /*112600*/  PRMT R0, R22, 0x7632, R0 ;  /* 0x0000763216007816 */ /* 0x000fc60000000000 */
[----:B---3--:R0:W-:Y:S01]  /*112610*/  @P3 STG.E.U16 [R4.64], R7 ;  /* 0x0000000704003986 */ /* 0x0081e2000c101506 */
[----:B------:R-:W-:-:S03]  /*112620*/  ISETP.GE.AND P3, PT, R24, c[0x0][0x17c], PT ;  /* 0x00005f0018007a0c */ /* 0x000fc60003f66270 */
[----:B------:R-:W2:Y:S01]  /*112630*/  LDL.LU R24, [R1+0x2dc] ;  /* 0x0002dc0001187983 */ /* 0x000ea20000300800 */
[----:B0-----:R-:W-:-:S05]  /*112640*/  IMAD.WIDE R4, R6, 0x2, R10 ;  /* 0x0000000206047825 */ /* 0x001fca00078e020a */
[----:B------:R0:W-:Y:S01]  /*112650*/  @P2 STG.E.U16 [R4.64], R0 ;  /* 0x0000000004002986 */ /* 0x0001e2000c101506 */
[----:B----4-:R-:W-:-:S03]  /*112660*/  ISETP.GE.AND P2, PT, R18, c[0x0][0x17c], PT ;  /* 0x00005f0012007a0c */ /* 0x010fc60003f46270 */
[----:B0-----:R-:W3:Y:S04]  /*112670*/  LDL.LU R0, [R1+0x3800] ;  /* 0x0038000001007983 */ /* 0x001ee80000300800 */
[----:B------:R-:W4:Y:S01]  /*112680*/  LDL.LU R18, [R1+0x3804] ;  /* 0x0038040001127983 */ /* 0x000f220000300800 */
        /* <DEDUP_REMOVED lines=9> */
[C---:B------:R-:W-:Y:S01]  /*112720*/  IMAD.WIDE R4, R22.reuse, 0x2, R8 ;  /* 0x0000000216047825 */ /* 0x040fe200078e0208 */
[----:B------:R1:W-:Y:S01]  /*112730*/  @P6 STG.E.U16 [R20.64], R25 ;  /* 0x0000001914006986 */ /* 0x0003e2000c101506 */
[----:B0-----:R-:W-:-:S03]  /*112740*/  IADD3 R6, R22, c[0x0][0x198], RZ ;  /* 0x0000660016067a10 */ /* 0x001fc60007ffe0ff */
[----:B-----5:R0:W-:Y:S01]  /*112750*/  @P5 STG.E.U16 [R4.64], R19 ;  /* 0x0000001304005986 */ /* 0x0201e2000c101506 */
[----:B------:R-:W-:Y:S02]  /*112760*/  PRMT R3, R25, 0x7632, R3 ;  /* 0x0000763219037816 */ /* 0x000fe40000000003 */
[----:B------:R-:W-:Y:S01]  /*112770*/  PRMT R22, R19, 0x7632, R22 ;  /* 0x0000763213167816 */ /* 0x000fe20000000016 */
[----:B-1----:R-:W5:Y:S01]  /*112780*/  LDL.LU R25, [R1+0x310] ;  /* 0x0003100001197983 */ /* 0x002f620000300800 */
[----:B0-----:R-:W-:-:S03]  /*112790*/  IMAD.WIDE R4, R6, 0x2, R10 ;  /* 0x0000000206047825 */ /* 0x001fc600078e020a */
[----:B------:R-:W5:Y:S04]  /*1127a0*/  LDL.LU R19, [R1+0x3808] ;  /* 0x0038080001137983 */ /* 0x000f680000300800 */
[----:B------:R-:W-:Y:S01]  /*1127b0*/  @P4 STG.E.U16 [R4.64], R3 ;  /* 0x0000000304004986 */ /* 0x000fe2000c101506 */
[----:B---3--:R-:W-:Y:S02]  /*1127c0*/  ISETP.GE.AND P5, PT, R0, c[0x0][0x17c], PT ;  /* 0x00005f0000007a0c */ /* 0x008fe40003fa6270 */
[C---:B------:R-:W-:Y:S01]  /*1127d0*/  IADD3 R0, R6.reuse, c[0x0][0x198], RZ ;  /* 0x0000660006007a10 */ /* 0x040fe20007ffe0ff */
[----:B------:R-:W-:Y:S01]  /*1127e0*/  IMAD.WIDE R6, R6, 0x2, R8 ;  /* 0x0000000206067825 */ /* 0x000fe200078e0208 */
[----:B----4-:R-:W-:Y:S02]  /*1127f0*/  ISETP.GE.AND P4, PT, R18, c[0x0][0x17c], PT ;  /* 0x00005f0012007a0c */ /* 0x010fe40003f86270 */
[----:B------:R-:W3:Y:S04]  /*112800*/  LDL.LU R18, [R1+0x380c] ;  /* 0x00380c0001127983 */ /* 0x000ee80000300800 */
[----:B------:R0:W-:Y:S04]  /*112810*/  @P2 STG.E.U16 [R6.64], R22 ;  /* 0x0000001606002986 */ /* 0x0001e8000c101506 */
[----:B0-----:R-:W4:Y:S01]  /*112820*/  LDL.LU R7, [R1+0x86c] ;  /* 0x00086c0001077983 */ /* 0x001f220000300800 */
[----:B------:R-:W-:-:S02]  /*112830*/  ISETP.LT.AND P6, PT, R23, c[0x0][0x178], !P3 ;  /* 0x00005e0017007a0c */ /* 0x000fc40005fc1270 */
[C---:B------:R-:W-:Y:S02]  /*112840*/  ISETP.LT.AND P3, PT, R26.reuse, c[0x0][0x178], !P3 ;  /* 0x00005e001a007a0c */ /* 0x040fe40005f61270 */
[----:B------:R-:W-:Y:S01]  /*112850*/  ISETP.LT.AND P2, PT, R26, c[0x0][0x178], !P5 ;  /* 0x00005e001a007a0c */ /* 0x000fe20006f41270 */
[C---:B------:R-:W-:Y:S01]  /*112860*/  IMAD.WIDE R20, R0.reuse, 0x2, R10 ;  /* 0x0000000200147825 */ /* 0x040fe200078e020a */
[----:B------:R-:W-:Y:S02]  /*112870*/  ISETP.LT.AND P5, PT, R23, c[0x0][0x178], !P5 ;  /* 0x00005e0017007a0c */ /* 0x000fe40006fa1270 */
[C---:B------:R-:W-:Y:S01]  /*112880*/  IADD3 R6, R0.reuse, c[0x0][0x198], RZ ;  /* 0x0000660000067a10 */ /* 0x040fe20007ffe0ff */
[----:B------:R-:W-:Y:S01]  /*112890*/  IMAD.WIDE R4, R0, 0x2, R8 ;  /* 0x0000000200047825 */ /* 0x000fe200078e0208 */
[----:B--2---:R-:W-:-:S03]  /*1128a0*/  PRMT R3, R24, 0x7632, R3 ;  /* 0x0000763218037816 */ /* 0x004fc60000000003 */
[----:B----4-:R-:W-:Y:S01]  /*1128b0*/  @P6 STG.E.U16 [R20.64], R7 ;  /* 0x0000000714006986 */ /* 0x010fe2000c101506 */
[----:B------:R-:W-:-:S03]  /*1128c0*/  PRMT R0, R7, 0x7632, R0 ;  /* 0x0000763207007816 */ /* 0x000fc60000000000 */
[----:B------:R0:W-:Y:S01]  /*1128d0*/  @P3 STG.E.U16 [R4.64], R24 ;  /* 0x0000001804003986 */ /* 0x0001e2000c101506 */
[----:B------:R-:W-:Y:S01]  /*1128e0*/  ISETP.LT.AND P6, PT, R23, c[0x0][0x178], !P4 ;  /* 0x00005e0017007a0c */ /* 0x000fe200067c1270 */
[----:B0-----:R-:W-:Y:S02]  /*1128f0*/  IMAD.WIDE R4, R6, 0x2, R10 ;  /* 0x0000000206047825 */ /* 0x001fe400078e020a */
[----:B------:R-:W2:Y:S04]  /*112900*/  LDL.LU R24, [R1+0x320] ;  /* 0x0003200001187983 */ /* 0x000ea80000300800 */
[----:B------:R0:W-:Y:S01]  /*112910*/  @P5 STG.E.U16 [R4.64], R0 ;  /* 0x0000000004005986 */ /* 0x0001e2000c101506 */
[----:B------:R-:W-:Y:S02]  /*112920*/  ISETP.LT.AND P3, PT, R26, c[0x0][0x178], !P4 ;  /* 0x00005e001a007a0c */ /* 0x000fe40006761270 */
[----:B-----5:R-:W-:-:S02]  /*112930*/  ISETP.GE.AND P4, PT, R19, c[0x0][0x17c], PT ;  /* 0x00005f0013007a0c */ /* 0x020fc40003f86270 */
[----:B---3--:R-:W-:Y:S01]  /*112940*/  ISETP.GE.AND P5, PT, R18, c[0x0][0x17c], PT ;  /* 0x00005f0012007a0c */ /* 0x008fe20003fa6270 */
[----:B0-----:R-:W3:Y:S04]  /*112950*/  LDL.LU R0, [R1+0x360] ;  /* 0x0003600001007983 */ /* 0x001ee80000300800 */
[----:B------:R-:W4:Y:S04]  /*112960*/  LDL.LU R19, [R1+0x3810] ;  /* 0x0038100001137983 */ /* 0x000f280000300800 */
[----:B------:R-:W5:Y:S01]  /*112970*/  LDL.LU R18, [R1+0x3814] ;  /* 0x0038140001127983 */ /* 0x000f620000300800 */
[C---:B------:R-:W-:Y:S01]  /*112980*/  IADD3 R22, R6.reuse, c[0x0][0x198], RZ ;  /* 0x0000660006167a10 */ /* 0x040fe20007ffe0ff */
[----:B------:R-:W-:-:S05]  /*112990*/  IMAD.WIDE R6, R6, 0x2, R8 ;  /* 0x0000000206067825 */ /* 0x000fca00078e0208 */
[----:B------:R0:W-:Y:S01]  /*1129a0*/  @P2 STG.E.U16 [R6.64], R3 ;  /* 0x0000000306002986 */ /* 0x0001e2000c101506 */
[----:B------:R-:W-:Y:S01]  /*1129b0*/  ISETP.LT.AND P2, PT, R23, c[0x0][0x178], !P5 ;  /* 0x00005e0017007a0c */ /* 0x000fe20006f41270 */
[----:B------:R-:W-:Y:S01]  /*1129c0*/  IMAD.WIDE R20, R22, 0x2, R10 ;  /* 0x0000000216147825 */ /* 0x000fe200078e020a */
[----:B------:R-:W-:-:S03]  /*1129d0*/  ISETP.LT.AND P5, PT, R26, c[0x0][0x178], !P5 ;  /* 0x00005e001a007a0c */ /* 0x000fc60006fa1270 */
[C---:B------:R-:W-:Y:S01]  /*1129e0*/  IMAD.WIDE R4, R22.reuse, 0x2, R8 ;  /* 0x0000000216047825 */ /* 0x040fe200078e0208 */
[----:B0-----:R-:W-:Y:S02]  /*1129f0*/  IADD3 R6, R22, c[0x0][0x198], RZ ;  /* 0x0000660016067a10 */ /* 0x001fe40007ffe0ff */
[----:B------:R-:W-:Y:S01]  /*112a00*/  PRMT R22, R25, 0x7632, R22 ;  /* 0x0000763219167816 */ /* 0x000fe20000000016 */
[----:B---3--:R0:W-:Y:S01]  /*112a10*/  @P6 STG.E.U16 [R20.64], R0 ;  /* 0x0000000014006986 */ /* 0x0081e2000c101506 */
[----:B------:R-:W-:-:S03]  /*112a20*/  PRMT R3, R0, 0x7632, R3 ;  /* 0x0000763200037816 */ /* 0x000fc60000000003 */
[----:B------:R1:W-:Y:S01]  /*112a30*/  @P3 STG.E.U16 [R4.64], R25 ;  /* 0x0000001904003986 */ /* 0x0003e2000c101506 */
[----:B----4-:R-:W-:Y:S02]  /*112a40*/  ISETP.GE.AND P3, PT, R19, c[0x0][0x17c], PT ;  /* 0x00005f0013007a0c */ /* 0x010fe40003f66270 */
[C---:B0-----:R-:W-:Y:S01]  /*112a50*/  IADD3 R0, R6.reuse, c[0x0][0x198], RZ ;  /* 0x0000660006007a10 */ /* 0x041fe20007ffe0ff */
[C---:B-1----:R-:W-:Y:S01]  /*112a60*/  IMAD.WIDE R4, R6.reuse, 0x2, R10 ;  /* 0x0000000206047825 */ /* 0x042fe200078e020a */
[----:B------:R-:W3:Y:S03]  /*112a70*/  LDL.LU R25, [R1+0x300] ;  /* 0x0003000001197983 */ /* 0x000ee60000300800 */
[----:B------:R-:W-:Y:S01]  /*112a80*/  IMAD.WIDE R6, R6, 0x2, R8 ;  /* 0x0000000206067825 */ /* 0x000fe200078e0208 */
[----:B------:R-:W-:Y:S01]  /*112a90*/  @P2 STG.E.U16 [R4.64], R3 ;  /* 0x0000000304002986 */ /* 0x000fe2000c101506 */
[----:B-----5:R-:W-:-:S03]  /*112aa0*/  ISETP.GE.AND P2, PT, R18, c[0x0][0x17c], PT ;  /* 0x00005f0012007a0c */ /* 0x020fc60003f46270 */
[----:B------:R-:W4:Y:S04]  /*112ab0*/  LDL.LU R19, [R1+0x3818] ;  /* 0x0038180001137983 */ /* 0x000f280000300800 */
[----:B------:R-:W5:Y:S04]  /*112ac0*/  LDL.LU R18, [R1+0x381c] ;  /* 0x00381c0001127983 */ /* 0x000f680000300800 */
[----:B------:R0:W-:Y:S04]  /*112ad0*/  @P5 STG.E.U16 [R6.64], R22 ;  /* 0x0000001606005986 */ /* 0x0001e8000c101506 */
[----:B0-----:R-:W3:Y:S01]  /*112ae0*/  LDL.LU R7, [R1+0x380] ;  /* 0x0003800001077983 */ /* 0x001ee20000300800 */
[----:B------:R-:W-:-:S02]  /*112af0*/  ISETP.LT.AND P6, PT, R23, c[0x0][0x178], !P4 ;  /* 0x00005e0017007a0c */ /* 0x000fc400067c1270 */
[----:B------:R-:W-:Y:S01]  /*112b00*/  ISETP.LT.AND P4, PT, R26, c[0x0][0x178], !P4 ;  /* 0x00005e001a007a0c */ /* 0x000fe20006781270 */
[----:B------:R-:W-:Y:S01]  /*112b10*/  IMAD.WIDE R20, R0, 0x2, R10 ;  /* 0x0000000200147825 */ /* 0x000fe200078e020a */
[----:B------:R-:W-:Y:S02]  /*112b20*/  ISETP.LT.AND P5, PT, R23, c[0x0][0x178], !P2 ;  /* 0x00005e0017007a0c */ /* 0x000fe400057a1270 */
[----:B------:R-:W-:Y:S01]  /*112b30*/  ISETP.LT.AND P2, PT, R26, c[0x0][0x178], !P2 ;  /* 0x00005e001a007a0c */ /* 0x000fe20005741270 */
[C---:B------:R-:W-:Y:S01]  /*112b40*/  IMAD.WIDE R4, R0.reuse, 0x2, R8 ;  /* 0x0000000200047825 */ /* 0x040fe200078e0208 */
[----:B------:R-:W-:Y:S02]  /*112b50*/  IADD3 R6, R0, c[0x0][0x198], RZ ;  /* 0x0000660000067a10 */ /* 0x000fe40007ffe0ff */
[----:B--2---:R-:W-:Y:S02]  /*112b60*/  PRMT R22, R24, 0x7632, R22 ;  /* 0x0000763218167816 */ /* 0x004fe40000000016 */
[----:B------:R-:W-:Y:S01]  /*112b70*/  IADD3 R0, R6, c[0x0][0x198], RZ ;  /* 0x0000660006007a10 */ /* 0x000fe20007ffe0ff */
[----:B---3--:R-:W-:Y:S01]  /*112b80*/  @P6 STG.E.U16 [R20.64], R7 ;  /* 0x0000000714006986 */ /* 0x008fe2000c101506 */
[----:B------:R-:W-:-:S03]  /*112b90*/  PRMT R3, R7, 0x7632, R3 ;  /* 0x0000763207037816 */ /* 0x000fc60000000003 */
[----:B------:R0:W-:Y:S01]  /*112ba0*/  @P4 STG.E.U16 [R4.64], R24 ;  /* 0x0000001804004986 */ /* 0x0001e2000c101506 */
[----:B----4-:R-:W-:-:S03]  /*112bb0*/  ISETP.GE.AND P4, PT, R19, c[0x0][0x17c], PT ;  /* 0x00005f0013007a0c */ /* 0x010fc60003f86270 */
[----:B------:R-:W2:Y:S01]  /*112bc0*/  LDL.LU R19, [R1+0x1e0] ;  /* 0x0001e00001137983 */ /* 0x000ea20000300800 */
[----:B0-----:R-:W-:-:S04]  /*112bd0*/  IMAD.WIDE R4, R6, 0x2, R10 ;  /* 0x0000000206047825 */ /* 0x001fc800078e020a */
[----:B------:R-:W-:Y:S01]  /*112be0*/  IMAD.WIDE R6, R6, 0x2, R8 ;  /* 0x0000000206067825 */ /* 0x000fe200078e0208 */
[----:B------:R-:W-:Y:S01]  /*112bf0*/  @P5 STG.E.U16 [R4.64], R3 ;  /* 0x0000000304005986 */ /* 0x000fe2000c101506 */
[----:B-----5:R-:W-:-:S03]  /*112c00*/  ISETP.GE.AND P5, PT, R18, c[0x0][0x17c], PT ;  /* 0x00005f0012007a0c */ /* 0x020fc60003fa6270 */
[----:B------:R-:W3:Y:S04]  /*112c10*/  LDL.LU R18, [R1+0x3820] ;  /* 0x0038200001127983 */ /* 0x000ee80000300800 */
[----:B------:R-:W4:Y:S04]  /*112c20*/  LDL.LU R24, [R1+0x3824] ;  /* 0x0038240001187983 */ /* 0x000f280000300800 */
[----:B------:R0:W-:Y:S04]  /*112c30*/  @P2 STG.E.U16 [R6.64], R22 ;  /* 0x0000001606002986 */ /* 0x0001e8000c101506 */
[----:B0-----:R-:W5:Y:S01]  /*112c40*/  LDL.LU R7, [R1+0x3a0] ;  /* 0x0003a00001077983 */ /* 0x001f620000300800 */
[----:B------:R-:W-:-:S02]  /*112c50*/  ISETP.LT.AND P6, PT, R23, c[0x0][0x178], !P3 ;  /* 0x00005e0017007a0c */ /* 0x000fc40005fc1270 */
[----:B------:R-:W-:Y:S01]  /*112c60*/  ISETP.LT.AND P3, PT, R26, c[0x0][0x178], !P3 ;  /* 0x00005e001a007a0c */ /* 0x000fe20005f61270 */
[----:B------:R-:W-:Y:S01]  /*112c70*/  IMAD.WIDE R20, R0, 0x2, R10 ;  /* 0x0000000200147825 */ /* 0x000fe200078e020a */
[----:B------:R-:W-:Y:S02]  /*112c80*/  ISETP.LT.AND P2, PT, R23, c[0x0][0x178], !P5 ;  /* 0x00005e0017007a0c */ /* 0x000fe40006f41270 */
[----:B------:R-:W-:Y:S01]  /*112c90*/  ISETP.LT.AND P5, PT, R26, c[0x0][0x178], !P5 ;  /* 0x00005e001a007a0c */ /* 0x000fe20006fa1270 */
[C---:B------:R-:W-:Y:S01]  /*112ca0*/  IMAD.WIDE R4, R0.reuse, 0x2, R8 ;  /* 0x0000000200047825 */ /* 0x040fe200078e0208 */
[----:B------:R-:W-:Y:S02]  /*112cb0*/  IADD3 R6, R0, c[0x0][0x198], RZ ;  /* 0x0000660000067a10 */ /* 0x000fe40007ffe0ff */
[----:B------:R-:W-:Y:S02]  /*112cc0*/  PRMT R22, R25, 0x7632, R22 ;  /* 0x0000763219167816 */ /* 0x000fe40000000016 */
[----:B------:R-:W-:Y:S01]  /*112cd0*/  IADD3 R0, R6, c[0x0][0x198], RZ ;  /* 0x0000660006007a10 */ /* 0x000fe20007ffe0ff */
[----:B-----5:R-:W-:Y:S01]  /*112ce0*/  @P6 STG.E.U16 [R20.64], R7 ;  /* 0x0000000714006986 */ /* 0x020fe2000c101506 */
[----:B------:R-:W-:-:S03]  /*112cf0*/  PRMT R3, R7, 0x7632, R3 ;  /* 0x0000763207037816 */ /* 0x000fc60000000003 */
[----:B------:R0:W-:Y:S01]  /*112d00*/  @P3 STG.E.U16 [R4.64], R25 ;  /* 0x0000001904003986 */ /* 0x0001e2000c101506 */
[----:B---3--:R-:W-:-:S03]  /*112d10*/  ISETP.GE.AND P3, PT, R18, c[0x0][0x17c], PT ;  /* 0x00005f0012007a0c */ /* 0x008fc60003f66270 */
[----:B------:R-:W3:Y:S01]  /*112d20*/  LDL.LU R18, [R1+0x350] ;  /* 0x0003500001127983 */ /* 0x000ee20000300800 */
[----:B0-----:R-:W-:-:S03]  /*112d30*/  IMAD.WIDE R4, R6, 0x2, R10 ;  /* 0x0000000206047825 */ /* 0x001fc600078e020a */
[----:B------:R-:W5:Y:S01]  /*112d40*/  LDL.LU R25, [R1+0x3828] ;  /* 0x0038280001197983 */ /* 0x000f620000300800 */
[----:B------:R-:W-:-:S03]  /*112d50*/  IMAD.WIDE R6, R6, 0x2, R8 ;  /* 0x0000000206067825 */ /* 0x000fc600078e0208 */
[----:B------:R-:W-:Y:S01]  /*112d60*/  @P2 STG.E.U16 [R4.64], R3 ;  /* 0x0000000304002986 */ /* 0x000fe2000c101506 */
[----:B----4-:R-:W-:-:S03]  /*112d70*/  ISETP.GE.AND P2, PT, R24, c[0x0][0x17c], PT ;  /* 0x00005f0018007a0c */ /* 0x010fc60003f46270 */
[----:B------:R-:W4:Y:S04]  /*112d80*/  LDL.LU R24, [R1+0x382c] ;  /* 0x00382c0001187983 */ /* 0x000f280000300800 */
[----:B------:R0:W-:Y:S04]  /*112d90*/  @P5 STG.E.U16 [R6.64], R22 ;  /* 0x0000001606005986 */ /* 0x0001e8000c101506 */
[----:B0-----:R-:W3:Y:S01]  /*112da0*/  LDL.LU R7, [R1+0x3c0] ;  /* 0x0003c00001077983 */ /* 0x001ee20000300800 */
[C---:B------:R-:W-:Y:S02]  /*112db0*/  ISETP.LT.AND P6, PT, R23.reuse, c[0x0][0x178], !P4 ;  /* 0x00005e0017007a0c */ /* 0x040fe400067c1270 */
[----:B------:R-:W-:Y:S01]  /*112dc0*/  ISETP.LT.AND P4, PT, R26, c[0x0][0x178], !P4 ;  /* 0x00005e001a007a0c */ /* 0x000fe20006781270 */
[----:B------:R-:W-:Y:S01]  /*112dd0*/  IMAD.WIDE R20, R0, 0x2, R10 ;  /* 0x0000000200147825 */ /* 0x000fe200078e020a */
[----:B------:R-:W-:-:S02]  /*112de0*/  ISETP.LT.AND P5, PT, R23, c[0x0][0x178], !P2 ;  /* 0x00005e0017007a0c */ /* 0x000fc400057a1270 */
        /* <DEDUP_REMOVED lines=8> */
[----:B-----5:R-:W-:Y:S01]  /*112e70*/  ISETP.GE.AND P4, PT, R25, c[0x0][0x17c], PT ;  /* 0x00005f0019007a0c */ /* 0x020fe20003f86270 */
[C---:B0-----:R-:W-:Y:S02]  /*112e80*/  IMAD.WIDE R4, R6.reuse, 0x2, R10 ;  /* 0x0000000206047825 */ /* 0x041fe400078e020a */
[----:B------:R-:W2:Y:S02]  /*112e90*/  LDL.LU R19, [R1+0x400] ;  /* 0x0004000001137983 */ /* 0x000ea40000300800 */
[----:B------:R-:W-:Y:S02]  /*112ea0*/  IMAD.WIDE R6, R6, 0x2, R8 ;  /* 0x0000000206067825 */ /* 0x000fe400078e0208 */
[----:B------:R-:W-:Y:S01]  /*112eb0*/  @P5 STG.E.U16 [R4.64], R3 ;  /* 0x0000000304005986 */ /* 0x000fe2000c101506 */
[----:B----4-:R-:W-:-:S03]  /*112ec0*/  ISETP.GE.AND P5, PT, R24, c[0x0][0x17c], PT ;  /* 0x00005f0018007a0c */ /* 0x010fc60003fa6270 */
        /* <DEDUP_REMOVED lines=16> */
[----:B---3--:R-:W-:Y:S01]  /*112fd0*/  ISETP.GE.AND P3, PT, R25, c[0x0][0x17c], PT ;  /* 0x00005f0019007a0c */ /* 0x008fe20003f66270 */
[C---:B0-----:R-:W-:Y:S02]  /*112fe0*/  IMAD.WIDE R4, R6.reuse, 0x2, R10 ;  /* 0x0000000206047825 */ /* 0x041fe400078e020a */
[----:B------:R-:W3:Y:S02]  /*112ff0*/  LDL.LU R18, [R1+0x410] ;  /* 0x0004100001127983 */ /* 0x000ee40000300800 */
[----:B------:R-:W-:Y:S02]  /*113000*/  IMAD.WIDE R6, R6, 0x2, R8 ;  /* 0x0000000206067825 */ /* 0x000fe400078e0208 */
[----:B------:R-:W-:Y:S01]  /*113010*/  @P2 STG.E.U16 [R4.64], R3 ;  /* 0x0000000304002986 */ /* 0x000fe2000c101506 */
[----:B----4-:R-:W-:-:S03]  /*113020*/  ISETP.GE.AND P2, PT, R24, c[0x0][0x17c], PT ;  /* 0x00005f0018007a0c */ /* 0x010fc60003f46270 */
        /* <DEDUP_REMOVED lines=11> */
[----:B--2---:R-:W-:-:S03]  /*1130e0*/  PRMT R3, R19, 0x7632, R3 ;  /* 0x0000763213037816 */ /* 0x004fc60000000003 */
[----:B------:R0:W-:Y:S01]  /*1130f0*/  @P6 STG.E.U16 [R20.64], R19 ;  /* 0x0000001314006986 */ /* 0x0001e2000c101506 */
[----:B------:R-:W-:-:S03]  /*113100*/  IADD3 R0, R6, c[0x0][0x198], RZ ;  /* 0x0000660006007a10 */ /* 0x000fc60007ffe0ff */
[----:B0-----:R-:W2:Y:S04]  /*113110*/  LDL.LU R19, [R1+0x420] ;  /* 0x0004200001137983 */ /* 0x001ea80000300800 */
[----:B---3--:R0:W-:Y:S01]  /*113120*/  @P4 STG.E.U16 [R4.64], R7 ;  /* 0x0000000704004986 */ /* 0x0081e2000c101506 */
[----:B------:R-:W-:Y:S02]  /*113130*/  PRMT R22, R7, 0x7632, R22 ;  /* 0x0000763207167816 */ /* 0x000fe40000000016 */
[----:B----4-:R-:W-:Y:S02]  /*113140*/  ISETP.GE.AND P4, PT, R25, c[0x0][0x17c], PT ;  /* 0x00005f0019007a0c */ /* 0x010fe40003f86270 */
[----:B------:R-:W3:Y:S01]  /*113150*/  LDL.LU R25, [R1+0x3840] ;  /* 0x0038400001197983 */ /* 0x000ee20000300800 */
[----:B0-----:R-:W-:-:S04]  /*113160*/  IMAD.WIDE R4, R6, 0x2, R10 ;  /* 0x0000000206047825 */ /* 0x001fc800078e020a */
[----:B------:R-:W-:Y:S01]  /*113170*/  IMAD.WIDE R6, R6, 0x2, R8 ;  /* 0x0000000206067825 */ /* 0x000fe200078e0208 */
[----:B------:R-:W-:Y:S01]  /*113180*/  @P5 STG.E.U16 [R4.64], R3 ;  /* 0x0000000304005986 */ /* 0x000fe2000c101506 */
[----:B-----5:R-:W-:-:S03]  /*113190*/  ISETP.GE.AND P5, PT, R24, c[0x0][0x17c], PT ;  /* 0x00005f0018007a0c */ /* 0x020fc60003fa6270 */
[----:B------:R-:W4:Y:S04]  /*1131a0*/  LDL.LU R24, [R1+0x3844] ;  /* 0x0038440001187983 */ /* 0x000f280000300800 */
[----:B------:R0:W-:Y:S04]  /*1131b0*/  @P2 STG.E.U16 [R6.64], R22 ;  /* 0x0000001606002986 */ /* 0x0001e8000c101506 */
[----:B0-----:R-:W5:Y:S01]  /*1131c0*/  LDL.LU R7, [R1+0x2f0] ;  /* 0x0002f00001077983 */ /* 0x001f620000300800 */
[C---:B------:R-:W-:Y:S02]  /*1131d0*/  ISETP.LT.AND P6, PT, R23.reuse, c[0x0][0x178], !P3 ;  /* 0x00005e0017007a0c */ /* 0x040fe40005fc1270 */
[----:B------:R-:W-:Y:S01]  /*1131e0*/  ISETP.LT.AND P3, PT, R26, c[0x0][0x178], !P3 ;  /* 0x00005e001a007a0c */ /* 0x000fe20005f61270 */
[----:B------:R-:W-:Y:S01]  /*1131f0*/  IMAD.WIDE R20, R0, 0x2, R10 ;  /* 0x0000000200147825 */ /* 0x000fe200078e020a */
[----:B------:R-:W-:-:S02]  /*113200*/  ISETP.LT.AND P2, PT, R23, c[0x0][0x178], !P5 ;  /* 0x00005e0017007a0c */ /* 0x000fc40006f41270 */
[----:B------:R-:W-:Y:S01]  /*113210*/  ISETP.LT.AND P5, PT, R26, c[0x0][0x178], !P5 ;  /* 0x00005e001a007a0c */ /* 0x000fe20006fa1270 */
[C---:B------:R-:W-:Y:S01]  /*113220*/  IMAD.WIDE R4, R0.reuse, 0x2, R8 ;  /* 0x0000000200047825 */ /* 0x040fe200078e0208 */
[----:B------:R-:W-:Y:S02]  /*113230*/  IADD3 R6, R0, c[0x0][0x198], RZ ;  /* 0x0000660000067a10 */ /* 0x000fe40007ffe0ff */
[----:B------:R-:W-:-:S03]  /*113240*/  PRMT R3, R18, 0x7632, R3 ;  /* 0x0000763212037816 */ /* 0x000fc60000000003 */
[----:B------:R0:W-:Y:S01]  /*113250*/  @P6 STG.E.U16 [R20.64], R18 ;  /* 0x0000001214006986 */ /* 0x0001e2000c101506 */
[----:B------:R-:W-:-:S03]  /*113260*/  IADD3 R0, R6, c[0x0][0x198], RZ ;  /* 0x0000660006007a10 */ /* 0x000fc60007ffe0ff */
[----:B0-----:R-:W2:Y:S04]  /*113270*/  LDL.LU R18, [R1+0x3c90] ;  /* 0x003c900001127983 */ /* 0x001ea80000300800 */
[----:B-----5:R0:W-:Y:S01]  /*113280*/  @P3 STG.E.U16 [R4.64], R7 ;  /* 0x0000000704003986 */ /* 0x0201e2000c101506 */
[----:B------:R-:W-:Y:S02]  /*113290*/  PRMT R22, R7, 0x7632, R22 ;  /* 0x0000763207167816 */ /* 0x000fe40000000016 */
[----:B---3--:R-:W-:Y:S02]  /*1132a0*/  ISETP.GE.AND P3, PT, R25, c[0x0][0x17c], PT ;  /* 0x00005f0019007a0c */ /* 0x008fe40003f66270 */
[----:B------:R-:W3:Y:S01]  /*1132b0*/  LDL.LU R25, [R1+0x3b0] ;  /* 0x0003b00001197983 */ /* 0x000ee20000300800 */
[----:B0-----:R-:W-:-:S04]  /*1132c0*/  IMAD.WIDE R4, R6, 0x2, R10 ;  /* 0x0000000206047825 */ /* 0x001fc800078e020a */
[----:B------:R-:W-:Y:S01]  /*1132d0*/  IMAD.WIDE R6, R6, 0x2, R8 ;  /* 0x0000000206067825 */ /* 0x000fe200078e0208 */
[----:B------:R-:W-:Y:S01]  /*1132e0*/  @P2 STG.E.U16 [R4.64], R3 ;  /* 0x0000000304002986 */ /* 0x000fe2000c101506 */
[----:B----4-:R-:W-:-:S03]  /*1132f0*/  ISETP.GE.AND P2, PT, R24, c[0x0][0x17c], PT ;  /* 0x00005f0018007a0c */ /* 0x010fc60003f46270 */
        /* <DEDUP_REMOVED lines=10> */
[----:B--2---:R-:W-:-:S03]  /*1133a0*/  PRMT R3, R19, 0x7632, R3 ;  /* 0x0000763213037816 */ /* 0x004fc60000000003 */
[----:B------:R0:W-:Y:S01]  /*1133b0*/  @P6 STG.E.U16 [R20.64], R19 ;  /* 0x0000001314006986 */ /* 0x0001e2000c101506 */
[----:B------:R-:W-:-:S03]  /*1133c0*/  IADD3 R0, R6, c[0x0][0x198], RZ ;  /* 0x0000660006007a10 */ /* 0x000fc60007ffe0ff */
[----:B------:R1:W-:Y:S04]  /*1133d0*/  @P4 STG.E.U16 [R4.64], R16 ;  /* 0x0000001004004986 */ /* 0x0003e8000c101506 */
[----:B0-----:R-:W2:Y:S01]  /*1133e0*/  LDL.LU R19, [R1+0x440] ;  /* 0x0004400001137983 */ /* 0x001ea20000300800 */
[----:B-1----:R-:W-:Y:S01]  /*1133f0*/  IMAD.WIDE R4, R6, 0x2, R10 ;  /* 0x0000000206047825 */ /* 0x002fe200078e020a */
[----:B------:R-:W-:-:S03]  /*113400*/  PRMT R16, R16, 0x7632, R16 ;  /* 0x0000763210107816 */ /* 0x000fc60000000010 */
[----:B------:R-:W-:Y:S01]  /*113410*/  IMAD.WIDE R6, R6, 0x2, R8 ;  /* 0x0000000206067825 */ /* 0x000fe200078e0208 */
[----:B------:R-:W-:Y:S04]  /*113420*/  @P5 STG.E.U16 [R4.64], R3 ;  /* 0x0000000304005986 */ /* 0x000fe8000c101506 */
[----:B------:R0:W-:Y:S01]  /*113430*/  @P2 STG.E.U16 [R6.64], R16 ;  /* 0x0000001006002986 */ /* 0x0001e2000c101506 */
[----:B----4-:R-:W-:-:S03]  /*113440*/  ISETP.GE.AND P5, PT, R24, c[0x0][0x17c], PT ;  /* 0x00005f0018007a0c */ /* 0x010fc60003fa6270 */
[----:B------:R-:W4:Y:S01]  /*113450*/  LDL.LU R24, [R1+0x3850] ;  /* 0x0038500001187983 */ /* 0x000f220000300800 */
[----:B-----5:R-:W-:-:S03]  /*113460*/  ISETP.GE.AND P4, PT, R22, c[0x0][0x17c], PT ;  /* 0x00005f0016007a0c */ /* 0x020fc60003f86270 */
[----:B------:R-:W5:Y:S04]  /*113470*/  LDL.LU R22, [R1+0x3854] ;  /* 0x0038540001167983 */ /* 0x000f680000300800 */
[----:B0-----:R-:W2:Y:S01]  /*113480*/  LDL.LU R7, [R1+0x430] ;  /* 0x0004300001077983 */ /* 0x001ea20000300800 */
[C---:B------:R-:W-:Y:S02]  /*113490*/  ISETP.LT.AND P6, PT, R23.reuse, c[0x0][0x178], !P3 ;  /* 0x00005e0017007a0c */ /* 0x040fe40005fc1270 */
[----:B------:R-:W-:Y:S01]  /*1134a0*/  ISETP.LT.AND P3, PT, R26, c[0x0][0x178], !P3 ;  /* 0x00005e001a007a0c */ /* 0x000fe20005f61270 */
[----:B------:R-:W-:Y:S01]  /*1134b0*/  IMAD.WIDE R20, R0, 0x2, R10 ;  /* 0x0000000200147825 */ /* 0x000fe200078e020a */
[----:B------:R-:W-:Y:S02]  /*1134c0*/  ISETP.LT.AND P2, PT, R23, c[0x0][0x178], !P5 ;  /* 0x00005e0017007a0c */ /* 0x000fe40006f41270 */
[----:B------:R-:W-:Y:S01]  /*1134d0*/  ISETP.LT.AND P5, PT, R26, c[0x0][0x178], !P5 ;  /* 0x00005e001a007a0c */ /* 0x000fe20006fa1270 */
[C---:B------:R-:W-:Y:S01]  /*1134e0*/  IMAD.WIDE R4, R0.reuse, 0x2, R8 ;  /* 0x0000000200047825 */ /* 0x040fe200078e0208 */
[----:B------:R-:W-:-:S02]  /*1134f0*/  IADD3 R6, R0, c[0x0][0x198], RZ ;  /* 0x0000660000067a10 */ /* 0x000fc40007ffe0ff */
[----:B---3--:R-:W-:Y:S02]  /*113500*/  PRMT R16, R25, 0x7632, R16 ;  /* 0x0000763219107816 */ /* 0x008fe40000000010 */
[----:B------:R-:W-:Y:S01]  /*113510*/  IADD3 R0, R6, c[0x0][0x198], RZ ;  /* 0x0000660006007a10 */ /* 0x000fe20007ffe0ff */
[----:B--2---:R-:W-:Y:S01]  /*113520*/  @P6 STG.E.U16 [R20.64], R7 ;  /* 0x0000000714006986 */ /* 0x004fe2000c101506 */
[----:B------:R-:W-:-:S03]  /*113530*/  PRMT R3, R7, 0x7632, R3 ;  /* 0x0000763207037816 */ /* 0x000fc60000000003 */
[----:B------:R0:W-:Y:S01]  /*113540*/  @P3 STG.E.U16 [R4.64], R25 ;  /* 0x0000001904003986 */ /* 0x0001e2000c101506 */
[----:B----4-:R-:W-:Y:S01]  /*113550*/  ISETP.GE.AND P3, PT, R24, c[0x0][0x17c], PT ;  /* 0x00005f0018007a0c */ /* 0x010fe20003f66270 */
[C---:B0-----:R-:W-:Y:S02]  /*113560*/  IMAD.WIDE R4, R6.reuse, 0x2, R10 ;  /* 0x0000000206047825 */ /* 0x041fe400078e020a */
[----:B------:R-:W2:Y:S02]  /*113570*/  LDL.LU R25, [R1+0x2e0] ;  /* 0x0002e00001197983 */ /* 0x000ea40000300800 */
[----:B------:R-:W-:Y:S02]  /*113580*/  IMAD.WIDE R6, R6, 0x2, R8 ;  /* 0x0000000206067825 */ /* 0x000fe400078e0208 */
        /* <DEDUP_REMOVED lines=37> */
[----:B-----5:R-:W-:Y:S01]  /*1137e0*/  @P6 STG.E.U16 [R20.64], R7 ;  /* 0x0000000714006986 */ /* 0x020fe2000c101506 */
[----:B------:R-:W-:-:S03]  /*1137f0*/  PRMT R3, R7, 0x7632, R3 ;  /* 0x0000763207037816 */ /* 0x000fc60000000003 */
[----:B------:R0:W-:Y:S01]  /*113800*/  @P3 STG.E.U16 [R4.64], R25 ;  /* 0x0000001904003986 */ /* 0x0001e2000c101506 */
[----:B---3--:R-:W-:Y:S01]  /*113810*/  ISETP.GE.AND P3, PT, R24, c[0x0][0x17c], PT ;  /* 0x00005f0018007a0c */ /* 0x008fe20003f66270 */
        /* <DEDUP_REMOVED lines=15> */
[----:B------:R-:W-:-:S04]  /*113910*/  IADD3 R6, R0, c[0x0][0x198], RZ ;  /* 0x0000660000067a10 */ /* 0x000fc80007ffe0ff */
[----:B------:R-:W-:Y:S01]  /*113920*/  IADD3 R0, R6, c[0x0][0x198], RZ ;  /* 0x0000660006007a10 */ /* 0x000fe20007ffe0ff */
[----:B-----5:R-:W-:Y:S01]  /*113930*/  @P6 STG.E.U16 [R20.64], R7 ;  /* 0x0000000714006986 */ /* 0x020fe2000c101506 */
[----:B------:R-:W-:-:S03]  /*113940*/  PRMT R3, R7, 0x7632, R3 ;  /* 0x0000763207037816 */ /* 0x000fc60000000003 */
[----:B------:R0:W-:Y:S01]  /*113950*/  @P4 STG.E.U16 [R4.64], R12 ;  /* 0x0000000c04004986 */ /* 0x0001e2000c101506 */
[----:B---3--:R-:W-:-:S03]  /*113960*/  ISETP.GE.AND P4, PT, R24, c[0x0][0x17c], PT ;  /* 0x00005f0018007a0c */ /* 0x008fc60003f86270 */
[----:B------:R-:W3:Y:S01]  /*113970*/  LDL.LU R24, [R1+0x330] ;  /* 0x0003300001187983 */ /* 0x000ee20000300800 */
[----:B0-----:R-:W-:Y:S01]  /*113980*/  IMAD.WIDE R4, R6, 0x2, R10 ;  /* 0x0000000206047825 */ /* 0x001fe200078e020a */
[----:B------:R-:W-:-:S03]  /*113990*/  PRMT R12, R12, 0x7632, R12 ;  /* 0x000076320c0c7816 */ /* 0x000fc6000000000c */
[----:B------:R-:W-:Y:S01]  /*1139a0*/  IMAD.WIDE R6, R6, 0x2, R8 ;  /* 0x0000000206067825 */ /* 0x000fe200078e0208 */
        /* <DEDUP_REMOVED lines=196> */
[----:B0-----:R-:W-:-:S03]  /*1145f0*/  IMAD.WIDE R4, R6, 0x2, R10 ;  /* 0x0000000206047825 */ /* 0x001fc600078e020a */
[----:B------:R-:W3:Y:S01]  /*114600*/  LDL.LU R25, [R1+0x38b8] ;  /* 0x0038b80001197983 */ /* 0x000ee20000300800 */
[----:B------:R-:W-:-:S03]  /*114610*/  IMAD.WIDE R6, R6, 0x2, R8 ;  /* 0x0000000206067825 */ /* 0x000fc600078e0208 */
        /* <DEDUP_REMOVED lines=33> */
[----:B------:R-:W-:-:S04]  /*114830*/  IADD3 R6, R0, c[0x0][0x198], RZ ;  /* 0x0000660000067a10 */ /* 0x000fc80007ffe0ff */
[----:B------:R-:W-:Y:S02]  /*114840*/  IADD3 R0, R6, c[0x0][0x198], RZ ;  /* 0x0000660006007a10 */ /* 0x000fe40007ffe0ff */
[----:B--2---:R-:W-:Y:S01]  /*114850*/  PRMT R12, R22, 0x7632, R12 ;  /* 0x00007632160c7816 */ /* 0x004fe2000000000c */
[----:B-----5:R0:W-:Y:S01]  /*114860*/  @P6 STG.E.U16 [R20.64], R7 ;  /* 0x0000000714006986 */ /* 0x0201e2000c101506 */
[----:B------:R-:W-:Y:S02]  /*114870*/  ISETP.LT.AND P6, PT, R23, c[0x0][0x178], !P4 ;  /* 0x00005e0017007a0c */ /* 0x000fe400067c1270 */
[----:B------:R-:W-:Y:S01]  /*114880*/  PRMT R3, R7, 0x7632, R3 ;  /* 0x0000763207037816 */ /* 0x000fe20000000003 */
[----:B------:R1:W-:Y:S01]  /*114890*/  @P3 STG.E.U16 [R4.64], R22 ;  /* 0x0000001604003986 */ /* 0x0003e2000c101506 */
[----:B---3--:R-:W-:Y:S01]  /*1148a0*/  ISETP.GE.AND P3, PT, R25, c[0x0][0x17c], PT ;  /* 0x00005f0019007a0c */ /* 0x008fe20003f66270 */
[----:B0-----:R-:W-:-:S04]  /*1148b0*/  IMAD.WIDE R20, R0, 0x2, R10 ;  /* 0x0000000200147825 */ /* 0x001fc800078e020a */
[C---:B-1----:R-:W-:Y:S01]  /*1148c0*/  IMAD.WIDE R4, R6.reuse, 0x2, R10 ;  /* 0x0000000206047825 */ /* 0x042fe200078e020a */
[----:B------:R-:W2:Y:S03]  /*1148d0*/  LDL.LU R22, [R1+0x434] ;  /* 0x0004340001167983 */ /* 0x000ea60000300800 */
[----:B------:R-:W-:Y:S01]  /*1148e0*/  IMAD.WIDE R6, R6, 0x2, R8 ;  /* 0x0000000206067825 */ /* 0x000fe200078e0208 */
[----:B------:R-:W-:Y:S01]  /*1148f0*/  @P2 STG.E.U16 [R4.64], R3 ;  /* 0x0000000304002986 */ /* 0x000fe2000c101506 */
[----:B----4-:R-:W-:-:S03]  /*114900*/  ISETP.GE.AND P2, PT, R24, c[0x0][0x17c], PT ;  /* 0x00005f0018007a0c */ /* 0x010fc60003f46270 */
[----:B------:R-:W3:Y:S04]  /*114910*/  LDL.LU R25, [R1+0x3b4] ;  /* 0x0003b40001197983 */ /* 0x000ee80000300800 */
[----:B------:R-:W-:Y:S04]  /*114920*/  @P5 STG.E.U16 [R6.64], R12 ;  /* 0x0000000c06005986 */ /* 0x000fe8000c101506 */
[----:B------:R-:W4:Y:S04]  /*114930*/  LDL.LU R24, [R1+0x38cc] ;  /* 0x0038cc0001187983 */ /* 0x000f280000300800 */
[----:B------:R0:W-:Y:S04]  /*114940*/  @P6 STG.E.U16 [R20.64], R16 ;  /* 0x0000001014006986 */ /* 0x0001e8000c101506 */
[----:B0-----:R-:W5:Y:S01]  /*114950*/  LDL.LU R21, [R1+0x38c8] ;  /* 0x0038c80001157983 */ /* 0x001f620000300800 */
[----:B------:R-:W-:-:S02]  /*114960*/  ISETP.LT.AND P4, PT, R26, c[0x0][0x178], !P4 ;  /* 0x00005e001a007a0c */ /* 0x000fc40006781270 */
[----:B------:R-:W-:Y:S01]  /*114970*/  ISETP.LT.AND P5, PT, R23, c[0x0][0x178], !P2 ;  /* 0x00005e0017007a0c */ /* 0x000fe200057a1270 */
[C---:B------:R-:W-:Y:S01]  /*114980*/  IMAD.WIDE R4, R0.reuse, 0x2, R8 ;  /* 0x0000000200047825 */ /* 0x040fe200078e0208 */
[----:B------:R-:W-:Y:S02]  /*114990*/  IADD3 R6, R0, c[0x0][0x198], RZ ;  /* 0x0000660000067a10 */ /* 0x000fe40007ffe0ff */
[----:B------:R-:W-:-:S07]  /*1149a0*/  PRMT R3, R16, 0x7632, R3 ;  /* 0x0000763210037816 */ /* 0x000fce0000000003 */
[----:B------:R0:W-:Y:S02]  /*1149b0*/  @P4 STG.E.U16 [R4.64], R17 ;  /* 0x0000001104004986 */ /* 0x0001e4000c101506 */
[----:B0-----:R-:W-:-:S05]  /*1149c0*/  IMAD.WIDE R4, R6, 0x2, R10 ;  /* 0x0000000206047825 */ /* 0x001fca00078e020a */
[----:B------:R0:W-:Y:S01]  /*1149d0*/  @P5 STG.E.U16 [R4.64], R3 ;  /* 0x0000000304005986 */ /* 0x0001e2000c101506 */
[----:B----4-:R-:W-:Y:S02]  /*1149e0*/  ISETP.GE.AND P5, PT, R24, c[0x0][0x17c], PT ;  /* 0x00005f0018007a0c */ /* 0x010fe40003fa6270 */
[----:B-----5:R-:W-:Y:S02]  /*1149f0*/  ISETP.GE.AND P4, PT, R21, c[0x0][0x17c], PT ;  /* 0x00005f0015007a0c */ /* 0x020fe40003f86270 */
[----:B------:R-:W4:Y:S04]  /*114a00*/  LDL.LU R21, [R1+0x344] ;  /* 0x0003440001157983 */ /* 0x000f280000300800 */
[----:B------:R-:W5:Y:S04]  /*114a10*/  LDL.LU R24, [R1+0x38d0] ;  /* 0x0038d00001187983 */ /* 0x000f680000300800 */
[----:B------:R-:W4:Y:S01]  /*114a20*/  LDL.LU R20, [R1+0x38d4] ;  /* 0x0038d40001147983 */ /* 0x000f220000300800 */
[----:B------:R-:W-:-:S02]  /*114a30*/  ISETP.LT.AND P2, PT, R26, c[0x0][0x178], !P2 ;  /* 0x00005e001a007a0c */ /* 0x000fc40005741270 */
        /* <DEDUP_REMOVED lines=10> */
[----:B--2---:R0:W-:Y:S01]  /*114ae0*/  @P6 STG.E.U16 [R16.64], R22 ;  /* 0x0000001610006986 */ /* 0x0041e2000c101506 */
[----:B------:R-:W-:-:S03]  /*114af0*/  PRMT R3, R22, 0x7632, R3 ;  /* 0x0000763216037816 */ /* 0x000fc60000000003 */
[----:B---3--:R2:W-:Y:S01]  /*114b00*/  @P3 STG.E.U16 [R4.64], R25 ;  /* 0x0000001904003986 */ /* 0x0085e2000c101506 */
[----:B-1----:R-:W-:Y:S02]  /*114b10*/  IADD3 R6, R0, c[0x0][0x198], RZ ;  /* 0x0000660000067a10 */ /* 0x002fe40007ffe0ff */
[----:B------:R-:W-:Y:S02]  /*114b20*/  PRMT R12, R25, 0x7632, R12 ;  /* 0x00007632190c7816 */ /* 0x000fe4000000000c */
[C---:B------:R-:W-:Y:S01]  /*114b30*/  IADD3 R0, R6.reuse, c[0x0][0x198], RZ ;  /* 0x0000660006007a10 */ /* 0x040fe20007ffe0ff */
[----:B0-----:R-:W3:Y:S01]  /*114b40*/  LDL.LU R22, [R1+0x464] ;  /* 0x0004640001167983 */ /* 0x001ee20000300800 */
[----:B--2---:R-:W-:-:S03]  /*114b50*/  IMAD.WIDE R4, R6, 0x2, R10 ;  /* 0x0000000206047825 */ /* 0x004fc600078e020a */
[----:B------:R-:W2:Y:S01]  /*114b60*/  LDL.LU R25, [R1+0x2e4] ;  /* 0x0002e40001197983 */ /* 0x000ea20000300800 */
[----:B------:R-:W-:-:S03]  /*114b70*/  IMAD.WIDE R6, R6, 0x2, R8 ;  /* 0x0000000206067825 */ /* 0x000fc600078e0208 */
[----:B------:R-:W-:Y:S04]  /*114b80*/  @P2 STG.E.U16 [R4.64], R3 ;  /* 0x0000000304002986 */ /* 0x000fe8000c101506 */
[----:B------:R0:W-:Y:S01]  /*114b90*/  @P5 STG.E.U16 [R6.64], R12 ;  /* 0x0000000c06005986 */ /* 0x0001e2000c101506 */
[----:B-----5:R-:W-:-:S03]  /*114ba0*/  ISETP.GE.AND P3, PT, R24, c[0x0][0x17c], PT ;  /* 0x00005f0018007a0c */ /* 0x020fc60003f66270 */
[----:B------:R-:W5:Y:S01]  /*114bb0*/  LDL.LU R24, [R1+0x38dc] ;  /* 0x0038dc0001187983 */ /* 0x000f620000300800 */
[----:B----4-:R-:W-:-:S03]  /*114bc0*/  ISETP.GE.AND P2, PT, R20, c[0x0][0x17c], PT ;  /* 0x00005f0014007a0c */ /* 0x010fc60003f46270 */
[----:B------:R-:W4:Y:S04]  /*114bd0*/  LDL.LU R20, [R1+0x38d8] ;  /* 0x0038d80001147983 */ /* 0x000f280000300800 */
[----:B0-----:R-:W2:Y:S01]  /*114be0*/  LDL.LU R7, [R1+0x444] ;  /* 0x0004440001077983 */ /* 0x001ea20000300800 */
[C---:B------:R-:W-:Y:S02]  /*114bf0*/  ISETP.LT.AND P6, PT, R23.reuse, c[0x0][0x178], !P4 ;  /* 0x00005e0017007a0c */ /* 0x040fe400067c1270 */
[----:B------:R-:W-:Y:S01]  /*114c00*/  ISETP.LT.AND P4, PT, R26, c[0x0][0x178], !P4 ;  /* 0x00005e001a007a0c */ /* 0x000fe20006781270 */
[C---:B------:R-:W-:Y:S01]  /*114c10*/  IMAD.WIDE R16, R0.reuse, 0x2, R10 ;  /* 0x0000000200107825 */ /* 0x040fe200078e020a */
        /* <DEDUP_REMOVED lines=8> */
[----:B-----5:R-:W-:Y:S01]  /*114ca0*/  ISETP.GE.AND P4, PT, R24, c[0x0][0x17c], PT ;  /* 0x00005f0018007a0c */ /* 0x020fe20003f86270 */
[----:B0-----:R-:W-:Y:S02]  /*114cb0*/  IMAD.WIDE R4, R6, 0x2, R10 ;  /* 0x0000000206047825 */ /* 0x001fe400078e020a */
[----:B------:R-:W2:Y:S04]  /*114cc0*/  LDL.LU R21, [R1+0x454] ;  /* 0x0004540001157983 */ /* 0x000ea80000300800 */
[----:B------:R0:W-:Y:S01]  /*114cd0*/  @P5 STG.E.U16 [R4.64], R3 ;  /* 0x0000000304005986 */ /* 0x0001e2000c101506 */
[----:B----4-:R-:W-:-:S03]  /*114ce0*/  ISETP.GE.AND P5, PT, R20, c[0x0][0x17c], PT ;  /* 0x00005f0014007a0c */ /* 0x010fc60003fa6270 */
[----:B------:R-:W4:Y:S04]  /*114cf0*/  LDL.LU R24, [R1+0x38e4] ;  /* 0x0038e40001187983 */ /* 0x000f280000300800 */
[----:B------:R-:W5:Y:S01]  /*114d00*/  LDL.LU R20, [R1+0x38e0] ;  /* 0x0038e00001147983 */ /* 0x000f620000300800 */
        /* <DEDUP_REMOVED lines=8> */
[----:B---3--:R0:W-:Y:S01]  /*114d90*/  @P6 STG.E.U16 [R16.64], R22 ;  /* 0x0000001610006986 */ /* 0x0081e2000c101506 */
[----:B-1----:R-:W-:-:S03]  /*114da0*/  IADD3 R6, R0, c[0x0][0x198], RZ ;  /* 0x0000660000067a10 */ /* 0x002fc60007ffe0ff */
[----:B------:R1:W-:Y:S01]  /*114db0*/  @P3 STG.E.U16 [R4.64], R25 ;  /* 0x0000001904003986 */ /* 0x0003e2000c101506 */
[----:B------:R-:W-:Y:S02]  /*114dc0*/  PRMT R3, R22, 0x7632, R3 ;  /* 0x0000763216037816 */ /* 0x000fe40000000003 */
[----:B------:R-:W-:Y:S01]  /*114dd0*/  PRMT R12, R25, 0x7632, R12 ;  /* 0x00007632190c7816 */ /* 0x000fe2000000000c */
[----:B0-----:R-:W3:Y:S01]  /*114de0*/  LDL.LU R22, [R1+0x484] ;  /* 0x0004840001167983 */ /* 0x001ee20000300800 */
[----:B-1----:R-:W-:-:S05]  /*114df0*/  IMAD.WIDE R4, R6, 0x2, R10 ;  /* 0x0000000206047825 */ /* 0x002fca00078e020a */
[----:B------:R0:W-:Y:S01]  /*114e00*/  @P2 STG.E.U16 [R4.64], R3 ;  /* 0x0000000304002986 */ /* 0x0001e2000c101506 */
[----:B----4-:R-:W-:-:S03]  /*114e10*/  ISETP.GE.AND P3, PT, R24, c[0x0][0x17c], PT ;  /* 0x00005f0018007a0c */ /* 0x010fc60003f66270 */
[----:B------:R-:W4:Y:S01]  /*114e20*/  LDL.LU R24, [R1+0x394] ;  /* 0x0003940001187983 */ /* 0x000f220000300800 */
[----:B-----5:R-:W-:-:S03]  /*114e30*/  ISETP.GE.AND P2, PT, R20, c[0x0][0x17c], PT ;  /* 0x00005f0014007a0c */ /* 0x020fc60003f46270 */
[----:B------:R-:W5:Y:S04]  /*114e40*/  LDL.LU R25, [R1+0x38ec] ;  /* 0x0038ec0001197983 */ /* 0x000f680000300800 */
[----:B------:R-:W3:Y:S01]  /*114e50*/  LDL.LU R20, [R1+0x38e8] ;  /* 0x0038e80001147983 */ /* 0x000ee20000300800 */
        /* <DEDUP_REMOVED lines=13> */
[----:B0-----:R-:W4:Y:S02]  /*114f30*/  LDL.LU R21, [R1+0x474] ;  /* 0x0004740001157983 */ /* 0x001f240000300800 */
[----:B--2---:R-:W-:-:S05]  /*114f40*/  IMAD.WIDE R4, R6, 0x2, R10 ;  /* 0x0000000206047825 */ /* 0x004fca00078e020a */
[----:B------:R0:W-:Y:S01]  /*114f50*/  @P4 STG.E.U16 [R4.64], R3 ;  /* 0x0000000304004986 */ /* 0x0001e2000c101506 */
[----:B-----5:R-:W-:-:S03]  /*114f60*/  ISETP.GE.AND P0, PT, R25, c[0x0][0x17c], PT ;  /* 0x00005f0019007a0c */ /* 0x020fc60003f06270 */
[----:B------:R-:W2:Y:S01]  /*114f70*/  LDL.LU R25, [R1+0x334] ;  /* 0x0003340001197983 */ /* 0x000ea20000300800 */
[----:B---3--:R-:W-:-:S03]  /*114f80*/  ISETP.GE.AND P4, PT, R20, c[0x0][0x17c], PT ;  /* 0x00005f0014007a0c */ /* 0x008fc60003f86270 */
[----:B------:R-:W3:Y:S04]  /*114f90*/  LDL.LU R20, [R1+0x38f4] ;  /* 0x0038f40001147983 */ /* 0x000ee80000300800 */
[----:B------:R-:W5:Y:S01]  /*114fa0*/  LDL.LU R17, [R1+0x38f0] ;  /* 0x0038f00001117983 */ /* 0x000f620000300800 */
[----:B------:R-:W-:Y:S02]  /*114fb0*/  ISETP.LT.AND P1, PT, R26, c[0x0][0x178], !P1 ;  /* 0x00005e001a007a0c */ /* 0x000fe40004f21270 */
[----:B------:R-:W-:Y:S02]  /*114fc0*/  ISETP.LT.AND P6, PT, R23, c[0x0][0x178], !P5 ;  /* 0x00005e0017007a0c */ /* 0x000fe40006fc1270 */
[C---:B------:R-:W-:Y:S01]  /*114fd0*/  IADD3 R0, R6.reuse, c[0x0][0x198], RZ ;  /* 0x0000660006007a10 */ /* 0x040fe20007ffe0ff */
[----:B------:R-:W-:Y:S01]  /*114fe0*/  IMAD.WIDE R6, R6, 0x2, R8 ;  /* 0x0000000206067825 */ /* 0x000fe200078e0208 */
[----:B------:R-:W-:-:S02]  /*114ff0*/  PRMT R16, R13, 0x7632, R16 ;  /* 0x000076320d107816 */ /* 0x000fc40000000010 */
[----:B------:R-:W-:Y:S01]  /*115000*/  ISETP.LT.AND P5, PT, R26, c[0x0][0x178], !P5 ;  /* 0x00005e001a007a0c */ /* 0x000fe20006fa1270 */
[----:B------:R-:W-:-:S04]  /*115010*/  IMAD.WIDE R12, R0, 0x2, R10 ;  /* 0x00000002000c7825 */ /* 0x000fc800078e020a */
[----:B------:R1:W-:Y:S01]  /*115020*/  @P1 STG.E.U16 [R6.64], R16 ;  /* 0x0000001006001986 */ /* 0x0003e2000c101506 */
[----:B------:R-:W-:Y:S01]  /*115030*/  ISETP.LT.AND P1, PT, R23, c[0x0][0x178], !P3 ;  /* 0x00005e0017007a0c */ /* 0x000fe20005f21270 */
[C---:B0-----:R-:W-:Y:S02]  /*115040*/  IMAD.WIDE R4, R0.reuse, 0x2, R8 ;  /* 0x0000000200047825 */ /* 0x041fe400078e0208 */
[----:B------:R0:W-:Y:S04]  /*115050*/  @P6 STG.E.U16 [R12.64], R22 ;  /* 0x000000160c006986 */ /* 0x0001e8000c101506 */
[----:B----4-:R4:W-:Y:S01]  /*115060*/  @P5 STG.E.U16 [R4.64], R24 ;  /* 0x0000001804005986 */ /* 0x0109e2000c101506 */
[----:B-1----:R-:W-:Y:S02]  /*115070*/  IADD3 R6, R0, c[0x0][0x198], RZ ;  /* 0x0000660000067a10 */ /* 0x002fe40007ffe0ff */
[----:B------:R-:W-:-:S02]  /*115080*/  PRMT R0, R22, 0x7632, R0 ;  /* 0x0000763216007816 */ /* 0x000fc40000000000 */
[----:B------:R-:W-:Y:S01]  /*115090*/  PRMT R16, R24, 0x7632, R16 ;  /* 0x0000763218107816 */ /* 0x000fe20000000010 */
[----:B0-----:R-:W2:Y:S01]  /*1150a0*/  LDL.LU R22, [R1+0x874] ;  /* 0x0008740001167983 */ /* 0x001ea20000300800 */
[----:B----4-:R-:W-:-:S03]  /*1150b0*/  IMAD.WIDE R4, R6, 0x2, R10 ;  /* 0x0000000206047825 */ /* 0x010fc600078e020a */
[----:B------:R-:W4:Y:S04]  /*1150c0*/  LDL.LU R24, [R1+0x3d4] ;  /* 0x0003d40001187983 */ /* 0x000f280000300800 */
[----:B------:R0:W-:Y:S01]  /*1150d0*/  @P1 STG.E.U16 [R4.64], R0 ;  /* 0x0000000004001986 */ /* 0x0001e2000c101506 */
[----:B---3--:R-:W-:-:S03]  /*1150e0*/  ISETP.GE.AND P5, PT, R20, c[0x0][0x17c], PT ;  /* 0x00005f0014007a0c */ /* 0x008fc60003fa6270 */
[----:B------:R-:W3:Y:S01]  /*1150f0*/  LDL.LU R20, [R1+0x38fc] ;  /* 0x0038fc0001147983 */ /* 0x000ee20000300800 */
[----:B-----5:R-:W-:-:S03]  /*115100*/  ISETP.GE.AND P1, PT, R17, c[0x0][0x17c], PT ;  /* 0x00005f0011007a0c */ /* 0x020fc60003f26270 */
[----:B------:R-:W5:Y:S01]  /*115110*/  LDL.LU R17, [R1+0x38f8] ;  /* 0x0038f80001117983 */ /* 0x000f620000300800 */
        /* <DEDUP_REMOVED lines=9> */
[----:B------:R0:W-:Y:S01]  /*1151b0*/  @P6 STG.E.U16 [R12.64], R21 ;  /* 0x000000150c006986 */ /* 0x0001e2000c101506 */
[----:B------:R-:W-:-:S03]  /*1151c0*/  PRMT R0, R21, 0x7632, R0 ;  /* 0x0000763215007816 */ /* 0x000fc60000000000 */
[----:B--2---:R2:W-:Y:S01]  /*1151d0*/  @P2 STG.E.U16 [R4.64], R25 ;  /* 0x0000001904002986 */ /* 0x0045e2000c101506 */
[----:B-1----:R-:W-:Y:S02]  /*1151e0*/  IADD3 R6, R3, c[0x0][0x198], RZ ;  /* 0x0000660003067a10 */ /* 0x002fe40007ffe0ff */
[----:B------:R-:W-:Y:S01]  /*1151f0*/  PRMT R16, R25, 0x7632, R16 ;  /* 0x0000763219107816 */ /* 0x000fe20000000010 */
[----:B0-----:R-:W4:Y:S02]  /*115200*/  LDL.LU R21, [R1+0x494] ;  /* 0x0004940001157983 */ /* 0x001f240000300800 */
[----:B--2---:R-:W-:Y:S02]  /*115210*/  IMAD.WIDE R4, R6, 0x2, R10 ;  /* 0x0000000206047825 */ /* 0x004fe400078e020a */
[----:B------:R-:W2:Y:S04]  /*115220*/  LDL.LU R25, [R1+0x3f4] ;  /* 0x0003f40001197983 */ /* 0x000ea80000300800 */
        /* <DEDUP_REMOVED lines=16> */
[----:B----4-:R4:W-:Y:S01]  /*115330*/  @P4 STG.E.U16 [R4.64], R24 ;  /* 0x0000001804004986 */ /* 0x0109e2000c101506 */
[----:B-1----:R-:W-:Y:S02]  /*115340*/  IADD3 R6, R3, c[0x0][0x198], RZ ;  /* 0x0000660003067a10 */ /* 0x002fe40007ffe0ff */
[----:B------:R-:W-:Y:S01]  /*115350*/  PRMT R16, R24, 0x7632, R16 ;  /* 0x0000763218107816 */ /* 0x000fe20000000010 */
[----:B0-----:R-:W2:Y:S02]  /*115360*/  LDL.LU R22, [R1+0x368] ;  /* 0x0003680001167983 */ /* 0x001ea40000300800 */
[----:B----4-:R-:W-:Y:S02]  /*115370*/  IMAD.WIDE R4, R6, 0x2, R10 ;  /* 0x0000000206047825 */ /* 0x010fe400078e020a */
        /* <DEDUP_REMOVED lines=52> */
[----:B------:R-:W-:Y:S01]  /*1156c0*/  IADD3 R0, R6, c[0x0][0x198], RZ ;  /* 0x0000660006007a10 */ /* 0x000fe20007ffe0ff */
[----:B------:R-:W-:Y:S02]  /*1156d0*/  ISETP.LT.AND P0, PT, R26, c[0x0][0x178], !P0 ;  /* 0x00005e001a007a0c */ /* 0x000fe40004701270 */
[----:B------:R-:W-:-:S04]  /*1156e0*/  IMAD.WIDE R6, R6, 0x2, R8 ;  /* 0x0000000206067825 */ /* 0x000fc800078e0208 */
[----:B------:R-:W-:-:S04]  /*1156f0*/  IMAD.WIDE R12, R0, 0x2, R10 ;  /* 0x00000002000c7825 */ /* 0x000fc800078e020a */
[C---:B0-----:R-:W-:Y:S01]  /*115700*/  IMAD.WIDE R4, R0.reuse, 0x2, R8 ;  /* 0x0000000200047825 */ /* 0x041fe200078e0208 */
[----:B------:R0:W-:Y:S01]  /*115710*/  @P4 STG.E.U16 [R6.64], R16 ;  /* 0x0000001006004986 */ /* 0x0001e2000c101506 */
[----:B------:R-:W-:Y:S02]  /*115720*/  ISETP.LT.AND P4, PT, R23, c[0x0][0x178], !P1 ;  /* 0x00005e0017007a0c */ /* 0x000fe40004f81270 */
[----:B------:R1:W-:Y:S02]  /*115730*/  @P6 STG.E.U16 [R12.64], R21 ;  /* 0x000000150c006986 */ /* 0x0003e4000c101506 */
[----:B--2---:R2:W-:Y:S01]  /*115740*/  @P0 STG.E.U16 [R4.64], R25 ;  /* 0x0000001904000986 */ /* 0x0045e2000c101506 */
[----:B0-----:R-:W-:Y:S01]  /*115750*/  IADD3 R6, R0, c[0x0][0x198], RZ ;  /* 0x0000660000067a10 */ /* 0x001fe20007ffe0ff */
[----:B------:R-:W-:Y:S01]  /*115760*/  PRMT R0, R21, 0x7632, R0 ;  /* 0x0000763215007816 */ /* 0x000fe20000000000 */
[----:B------:R-:W-:Y:S01]  /*115770*/  PRMT R16, R25, 0x7632, R16 ;  /* 0x0000763219107816 */ /* 0x000fe20000000010 */
[----:B-1----:R-:W4:Y:S04]  /*115780*/  LDL.LU R21, [R1+0x3c8] ;  /* 0x0003c80001157983 */ /* 0x002f280000300800 */
[----:B--2---:R-:W2:Y:S01]  /*115790*/  LDL.LU R25, [R1+0x1e8] ;  /* 0x0001e80001197983 */ /* 0x004ea20000300800 */
[----:B------:R-:W-:-:S05]  /*1157a0*/  IMAD.WIDE R4, R6, 0x2, R10 ;  /* 0x0000000206047825 */ /* 0x000fca00078e020a */
        /* <DEDUP_REMOVED lines=11> */
[----:B0-----:R-:W-:Y:S01]  /*115860*/  IMAD.WIDE R4, R3, 0x2, R8 ;  /* 0x0000000203047825 */ /* 0x001fe200078e0208 */
[----:B------:R0:W-:Y:S01]  /*115870*/  @P1 STG.E.U16 [R6.64], R16 ;  /* 0x0000001006001986 */ /* 0x0001e2000c101506 */
[----:B------:R-:W-:Y:S02]  /*115880*/  ISETP.LT.AND P1, PT, R23, c[0x0][0x178], !P3 ;  /* 0x00005e0017007a0c */ /* 0x000fe40005f21270 */
[----:B------:R1:W-:Y:S02]  /*115890*/  @P6 STG.E.U16 [R12.64], R22 ;  /* 0x000000160c006986 */ /* 0x0003e4000c101506 */
[----:B----4-:R4:W-:Y:S01]  /*1158a0*/  @P5 STG.E.U16 [R4.64], R24 ;  /* 0x0000001804005986 */ /* 0x0109e2000c101506 */
[----:B0-----:R-:W-:Y:S01]  /*1158b0*/  IADD3 R6, R3, c[0x0][0x198], RZ ;  /* 0x0000660003067a10 */ /* 0x001fe20007ffe0ff */
[----:B------:R-:W-:Y:S01]  /*1158c0*/  PRMT R3, R22, 0x7632, R3 ;  /* 0x0000763216037816 */ /* 0x000fe20000000003 */
[----:B------:R-:W-:Y:S01]  /*1158d0*/  PRMT R16, R24, 0x7632, R16 ;  /* 0x0000763218107816 */ /* 0x000fe20000000010 */
[----:B-1----:R-:W2:Y:S04]  /*1158e0*/  LDL.LU R22, [R1+0x3e8] ;  /* 0x0003e80001167983 */ /* 0x002ea80000300800 */
[----:B----4-:R-:W4:Y:S01]  /*1158f0*/  LDL.LU R24, [R1+0x358] ;  /* 0x0003580001187983 */ /* 0x010f220000300800 */
        /* <DEDUP_REMOVED lines=17> */
[----:B------:R-:W-:Y:S02]  /*115a10*/  PRMT R3, R21, 0x7632, R3 ;  /* 0x0000763215037816 */ /* 0x000fe40000000003 */
[----:B0-----:R-:W-:Y:S02]  /*115a20*/  IADD3 R6, R0, c[0x0][0x198], RZ ;  /* 0x0000660000067a10 */ /* 0x001fe40007ffe0ff */
        /* <DEDUP_REMOVED lines=20> */
[----:B------:R-:W-:Y:S02]  /*115b70*/  PRMT R3, R22, 0x7632, R3 ;  /* 0x0000763216037816 */ /* 0x000fe40000000003 */
[----:B0-----:R-:W-:Y:S02]  /*115b80*/  IADD3 R6, R0, c[0x0][0x198], RZ ;  /* 0x0000660000067a10 */ /* 0x001fe40007ffe0ff */
        /* <DEDUP_REMOVED lines=18> */
[----:B------:R-:W-:Y:S02]  /*115cb0*/  @P6 STG.E.U16 [R12.64], R21 ;  /* 0x000000150c006986 */ /* 0x000fe4000c101506 */
[----:B--2---:R1:W-:Y:S01]  /*115cc0*/  @P1 STG.E.U16 [R4.64], R25 ;  /* 0x0000001904001986 */ /* 0x0043e2000c101506 */
[----:B------:R-:W-:Y:S02]  /*115cd0*/  PRMT R3, R21, 0x7632, R3 ;  /* 0x0000763215037816 */ /* 0x000fe40000000003 */
[----:B0-----:R-:W-:Y:S02]  /*115ce0*/  IADD3 R6, R0, c[0x0][0x198], RZ ;  /* 0x0000660000067a10 */ /* 0x001fe40007ffe0ff */
[----:B------:R-:W-:-:S02]  /*115cf0*/  PRMT R16, R25, 0x7632, R16 ;  /* 0x0000763219107816 */ /* 0x000fc40000000010 */
[----:B-1----:R-:W2:Y:S01]  /*115d00*/  LDL.LU R25, [R1+0x428] ;  /* 0x0004280001197983 */ /* 0x002ea20000300800 */
        /* <DEDUP_REMOVED lines=20> */
[----:B-1----:R-:W2:Y:S01]  /*115e50*/  LDL.LU R22, [R1+0x438] ;  /* 0x0004380001167983 */ /* 0x002ea20000300800 */
[----:B----4-:R-:W4:Y:S02]  /*115e60*/  LDL.LU R24, [R1+0x3b8] ;  /* 0x0003b80001187983 */ /* 0x010f240000300800 */
        /* <DEDUP_REMOVED lines=13> */
[----:B--2---:R-:W-:Y:S01]  /*115f40*/  PRMT R3, R25, 0x7632, R3 ;  /* 0x0000763219037816 */ /* 0x004fe20000000003 */
[----:B------:R-:W2:Y:S04]  /*115f50*/  LDL.LU R21, [R1+0x448] ;  /* 0x0004480001157983 */ /* 0x000ea80000300800 */
[----:B------:R0:W-:Y:S01]  /*115f60*/  @P4 STG.E.U16 [R6.64], R16 ;  /* 0x0000001006004986 */ /* 0x0001e2000c101506 */
[----:B------:R-:W-:Y:S01]  /*115f70*/  ISETP.LT.AND P4, PT, R23, c[0x0][0x178], !P1 ;  /* 0x00005e0017007a0c */ /* 0x000fe20004f81270 */
[----:B------:R1:W-:Y:S02]  /*115f80*/  @P6 STG.E.U16 [R12.64], R25 ;  /* 0x000000190c006986 */ /* 0x0003e4000c101506 */
[----:B------:R4:W-:Y:S01]  /*115f90*/  @P0 STG.E.U16 [R4.64], R18 ;  /* 0x0000001204000986 */ /* 0x0009e2000c101506 */
[----:B0-----:R-:W-:Y:S01]  /*115fa0*/  IADD3 R6, R0, c[0x0][0x198], RZ ;  /* 0x0000660000067a10 */ /* 0x001fe20007ffe0ff */
[----:B-1----:R-:W2:Y:S04]  /*115fb0*/  LDL.LU R25, [R1+0x348] ;  /* 0x0003480001197983 */ /* 0x002ea80000300800 */
[----:B----4-:R-:W-:-:S05]  /*115fc0*/  IMAD.WIDE R4, R6, 0x2, R10 ;  /* 0x0000000206047825 */ /* 0x010fca00078e020a */
[----:B------:R0:W-:Y:S01]  /*115fd0*/  @P4 STG.E.U16 [R4.64], R3 ;  /* 0x0000000304004986 */ /* 0x0001e2000c101506 */
[----:B---3--:R-:W-:-:S03]  /*115fe0*/  ISETP.GE.AND P0, PT, R20, c[0x0][0x17c], PT ;  /* 0x00005f0014007a0c */ /* 0x008fc60003f06270 */
[----:B------:R-:W3:Y:S01]  /*115ff0*/  LDL.LU R20, [R1+0x3954] ;  /* 0x0039540001147983 */ /* 0x000ee20000300800 */
[----:B-----5:R-:W-:-:S03]  /*116000*/  ISETP.GE.AND P4, PT, R17, c[0x0][0x17c], PT ;  /* 0x00005f0011007a0c */ /* 0x020fc60003f86270 */
[----:B------:R-:W4:Y:S01]  /*116010*/  LDL.LU R17, [R1+0x3950] ;  /* 0x0039500001117983 */ /* 0x000f220000300800 */
[----:B------:R-:W-:Y:S02]  /*116020*/  ISETP.LT.AND P1, PT, R26, c[0x0][0x178], !P1 ;  /* 0x00005e001a007a0c */ /* 0x000fe40004f21270 */
[----:B------:R-:W-:Y:S02]  /*116030*/  ISETP.LT.AND P6, PT, R23, c[0x0][0x178], !P5 ;  /* 0x00005e0017007a0c */ /* 0x000fe40006fc1270 */
[----:B------:R-:W-:Y:S02]  /*116040*/  IADD3 R0, R6, c[0x0][0x198], RZ ;  /* 0x0000660006007a10 */ /* 0x000fe40007ffe0ff */
[----:B------:R-:W-:Y:S01]  /*116050*/  PRMT R18, R18, 0x7632, R18 ;  /* 0x0000763212127816 */ /* 0x000fe20000000012 */
[----:B------:R-:W-:Y:S02]  /*116060*/  ISETP.LT.AND P5, PT, R26, c[0x0][0x178], !P5 ;  /* 0x00005e001a007a0c */ /* 0x000fe40006fa1270 */
[----:B------:R-:W-:-:S04]  /*116070*/  IMAD.WIDE R6, R6, 0x2, R8 ;  /* 0x0000000206067825 */ /* 0x000fc800078e0208 */
[----:B------:R-:W-:-:S04]  /*116080*/  IMAD.WIDE R12, R0, 0x2, R10 ;  /* 0x00000002000c7825 */ /* 0x000fc800078e020a */
[----:B0-----:R-:W-:Y:S01]  /*116090*/  IMAD.WIDE R4, R0, 0x2, R8 ;  /* 0x0000000200047825 */ /* 0x001fe200078e0208 */
[----:B------:R0:W-:Y:S01]  /*1160a0*/  @P1 STG.E.U16 [R6.64], R18 ;  /* 0x0000001206001986 */ /* 0x0001e2000c101506 */
[----:B------:R-:W-:Y:S02]  /*1160b0*/  ISETP.LT.AND P1, PT, R23, c[0x0][0x178], !P3 ;  /* 0x00005e0017007a0c */ /* 0x000fe40005f21270 */
[----:B------:R1:W-:Y:S01]  /*1160c0*/  @P6 STG.E.U16 [R12.64], R22 ;  /* 0x000000160c006986 */ /* 0x0003e2000c101506 */
[----:B------:R-:W-:Y:S01]  /*1160d0*/  PRMT R3, R22, 0x7632, R3 ;  /* 0x0000763216037816 */ /* 0x000fe20000000003 */
[----:B------:R5:W-:Y:S01]  /*1160e0*/  @P5 STG.E.U16 [R4.64], R24 ;  /* 0x0000001804005986 */ /* 0x000be2000c101506 */
[----:B0-----:R-:W-:Y:S02]  /*1160f0*/  IADD3 R6, R0, c[0x0][0x198], RZ ;  /* 0x0000660000067a10 */ /* 0x001fe40007ffe0ff */
[----:B------:R-:W-:Y:S01]  /*116100*/  PRMT R16, R24, 0x7632, R16 ;  /* 0x0000763218107816 */ /* 0x000fe20000000010 */
[----:B-1----:R-:W2:Y:S01]  /*116110*/  LDL.LU R22, [R1+0x468] ;  /* 0x0004680001167983 */ /* 0x002ea20000300800 */
[----:B-----5:R-:W5:Y:S02]  /*116120*/  LDL.LU R24, [R1+0x2e8] ;  /* 0x0002e80001187983 */ /* 0x020f640000300800 */
[----:B------:R-:W-:-:S05]  /*116130*/  IMAD.WIDE R4, R6, 0x2, R10 ;  /* 0x0000000206047825 */ /* 0x000fca00078e020a */
[----:B------:R0:W-:Y:S01]  /*116140*/  @P1 STG.E.U16 [R4.64], R3 ;  /* 0x0000000304001986 */ /* 0x0001e2000c101506 */
[----:B---3--:R-:W-:-:S03]  /*116150*/  ISETP.GE.AND P5, PT, R20, c[0x0][0x17c], PT ;  /* 0x00005f0014007a0c */ /* 0x008fc60003fa6270 */
[----:B------:R-:W3:Y:S01]  /*116160*/  LDL.LU R20, [R1+0x395c] ;  /* 0x00395c0001147983 */ /* 0x000ee20000300800 */
[----:B----4-:R-:W-:-:S03]  /*116170*/  ISETP.GE.AND P1, PT, R17, c[0x0][0x17c], PT ;  /* 0x00005f0011007a0c */ /* 0x010fc60003f26270 */
[----:B------:R-:W4:Y:S01]  /*116180*/  LDL.LU R17, [R1+0x3958] ;  /* 0x0039580001117983 */ /* 0x000f220000300800 */
        /* <DEDUP_REMOVED lines=9> */
[----:B--2---:R-:W-:Y:S01]  /*116220*/  @P6 STG.E.U16 [R12.64], R21 ;  /* 0x000000150c006986 */ /* 0x004fe2000c101506 */
[----:B------:R1:W-:Y:S01]  /*116230*/  @P2 STG.E.U16 [R4.64], R25 ;  /* 0x0000001904002986 */ /* 0x0003e2000c101506 */
[----:B------:R-:W-:Y:S02]  /*116240*/  PRMT R3, R21, 0x7632, R3 ;  /* 0x0000763215037816 */ /* 0x000fe40000000003 */
[----:B0-----:R-:W-:Y:S02]  /*116250*/  IADD3 R6, R0, c[0x0][0x198], RZ ;  /* 0x0000660000067a10 */ /* 0x001fe40007ffe0ff */
[----:B------:R-:W-:-:S02]  /*116260*/  PRMT R16, R25, 0x7632, R16 ;  /* 0x0000763219107816 */ /* 0x000fc40000000010 */
[----:B-1----:R-:W2:Y:S01]  /*116270*/  LDL.LU R25, [R1+0x458] ;  /* 0x0004580001197983 */ /* 0x002ea20000300800 */
[----:B------:R-:W2:Y:S02]  /*116280*/  LDL.LU R21, [R1+0x3964] ;  /* 0x0039640001157983 */ /* 0x000ea40000300800 */
[----:B------:R-:W-:-:S05]  /*116290*/  IMAD.WIDE R4, R6, 0x2, R10 ;  /* 0x0000000206047825 */ /* 0x000fca00078e020a */
[----:B------:R0:W-:Y:S01]  /*1162a0*/  @P3 STG.E.U16 [R4.64], R3 ;  /* 0x0000000304003986 */ /* 0x0001e2000c101506 */
        /* <DEDUP_REMOVED lines=12> */
[----:B-----5:R5:W-:Y:S01]  /*116370*/  @P4 STG.E.U16 [R4.64], R24 ;  /* 0x0000001804004986 */ /* 0x020be2000c101506 */
[----:B------:R-:W-:Y:S02]  /*116380*/  PRMT R3, R22, 0x7632, R3 ;  /* 0x0000763216037816 */ /* 0x000fe40000000003 */
[----:B---3--:R-:W-:Y:S02]  /*116390*/  ISETP.GE.AND P2, PT, R20, c[0x0][0x17c], PT ;  /* 0x00005f0014007a0c */ /* 0x008fe40003f46270 */
[----:B------:R-:W3:Y:S01]  /*1163a0*/  LDL.LU R20, [R1+0x488] ;  /* 0x0004880001147983 */ /* 0x000ee20000300800 */
[----:B0-----:R-:W-:-:S02]  /*1163b0*/  IADD3 R6, R0, c[0x0][0x198], RZ ;  /* 0x0000660000067a10 */ /* 0x001fc40007ffe0ff */
[----:B--2---:R-:W-:Y:S01]  /*1163c0*/  ISETP.GE.AND P4, PT, R21, c[0x0][0x17c], PT ;  /* 0x00005f0015007a0c */ /* 0x004fe20003f86270 */
[----:B-1----:R-:W2:Y:S01]  /*1163d0*/  LDL.LU R22, [R1+0x398] ;  /* 0x0003980001167983 */ /* 0x002ea20000300800 */
[----:B------:R-:W2:Y:S02]  /*1163e0*/  LDL.LU R21, [R1+0x396c] ;  /* 0x00396c0001157983 */ /* 0x000ea40000300800 */
[----:B-----5:R-:W-:-:S05]  /*1163f0*/  IMAD.WIDE R4, R6, 0x2, R10 ;  /* 0x0000000206047825 */ /* 0x020fca00078e020a */
[----:B------:R0:W-:Y:S01]  /*116400*/  @P0 STG.E.U16 [R4.64], R3 ;  /* 0x0000000304000986 */ /* 0x0001e2000c101506 */
[----:B----4-:R-:W-:-:S03]  /*116410*/  ISETP.GE.AND P0, PT, R17, c[0x0][0x17c], PT ;  /* 0x00005f0011007a0c */ /* 0x010fc60003f06270 */
        /* <DEDUP_REMOVED lines=8> */
[C---:B0-----:R-:W-:Y:S01]  /*1164a0*/  IMAD.WIDE R4, R0.reuse, 0x2, R8 ;  /* 0x0000000200047825 */ /* 0x041fe200078e0208 */
[----:B------:R-:W-:Y:S01]  /*1164b0*/  PRMT R3, R25, 0x7632, R3 ;  /* 0x0000763219037816 */ /* 0x000fe20000000003 */
[----:B------:R-:W5:Y:S04]  /*1164c0*/  LDL.LU R24, [R1+0x478] ;  /* 0x0004780001187983 */ /* 0x000f680000300800 */
[----:B------:R0:W-:Y:S01]  /*1164d0*/  @P5 STG.E.U16 [R6.64], R16 ;  /* 0x0000001006005986 */ /* 0x0001e2000c101506 */
[----:B------:R-:W-:Y:S01]  /*1164e0*/  ISETP.LT.AND P5, PT, R23, c[0x0][0x178], !P2 ;  /* 0x00005e0017007a0c */ /* 0x000fe200057a1270 */
[----:B------:R1:W-:Y:S02]  /*1164f0*/  @P6 STG.E.U16 [R12.64], R25 ;  /* 0x000000190c006986 */ /* 0x0003e4000c101506 */
[----:B------:R2:W-:Y:S01]  /*116500*/  @P1 STG.E.U16 [R4.64], R14 ;  /* 0x0000000e04001986 */ /* 0x0005e2000c101506 */
[----:B0-----:R-:W-:-:S03]  /*116510*/  IADD3 R6, R0, c[0x0][0x198], RZ ;  /* 0x0000660000067a10 */ /* 0x001fc60007ffe0ff */
[----:B-1----:R-:W5:Y:S02]  /*116520*/  LDL.LU R25, [R1+0x338] ;  /* 0x0003380001197983 */ /* 0x002f640000300800 */
[----:B--2---:R-:W-:Y:S01]  /*116530*/  IMAD.WIDE R4, R6, 0x2, R10 ;  /* 0x0000000206047825 */ /* 0x004fe200078e020a */
[----:B------:R-:W-:Y:S02]  /*116540*/  ISETP.GE.AND P1, PT, R21, c[0x0][0x17c], PT ;  /* 0x00005f0015007a0c */ /* 0x000fe40003f26270 */
[----:B------:R-:W2:Y:S04]  /*116550*/  LDL.LU R21, [R1+0x3974] ;  /* 0x0039740001157983 */ /* 0x000ea80000300800 */
        /* <DEDUP_REMOVED lines=13> */
[----:B---3--:R1:W-:Y:S01]  /*116630*/  @P6 STG.E.U16 [R12.64], R20 ;  /* 0x000000140c006986 */ /* 0x0083e2000c101506 */
[----:B------:R-:W-:Y:S01]  /*116640*/  PRMT R3, R20, 0x7632, R3 ;  /* 0x0000763214037816 */ /* 0x000fe20000000003 */
[----:B------:R3:W-:Y:S01]  /*116650*/  @P3 STG.E.U16 [R4.64], R22 ;  /* 0x0000001604003986 */ /* 0x0007e2000c101506 */
[----:B0-----:R-:W-:Y:S02]  /*116660*/  IADD3 R6, R0, c[0x0][0x198], RZ ;  /* 0x0000660000067a10 */ /* 0x001fe40007ffe0ff */
[----:B------:R-:W-:Y:S01]  /*116670*/  PRMT R14, R22, 0x7632, R14 ;  /* 0x00007632160e7816 */ /* 0x000fe2000000000e */
[----:B-1----:R-:W5:Y:S02]  /*116680*/  LDL.LU R20, [R1+0x878] ;  /* 0x0008780001147983 */ /* 0x002f640000300800 */
[----:B---3--:R-:W-:Y:S01]  /*116690*/  IMAD.WIDE R4, R6, 0x2, R10 ;  /* 0x0000000206047825 */ /* 0x008fe200078e020a */
[----:B--2---:R-:W-:-:S02]  /*1166a0*/  ISETP.GE.AND P3, PT, R21, c[0x0][0x17c], PT ;  /* 0x00005f0015007a0c */ /* 0x004fc40003f66270 */
[----:B------:R-:W2:Y:S04]  /*1166b0*/  LDL.LU R21, [R1+0x3d8] ;  /* 0x0003d80001157983 */ /* 0x000ea80000300800 */
[----:B------:R0:W-:Y:S01]  /*1166c0*/  @P2 STG.E.U16 [R4.64], R3 ;  /* 0x0000000304002986 */ /* 0x0001e2000c101506 */
[----:B------:R-:W3:Y:S01]  /*1166d0*/  LDL.LU R22, [R1+0x397c] ;  /* 0x00397c0001167983 */ /* 0x000ee20000300800 */
[----:B----4-:R-:W-:Y:S02]  /*1166e0*/  ISETP.GE.AND P2, PT, R17, c[0x0][0x17c], PT ;  /* 0x00005f0011007a0c */ /* 0x010fe40003f46270 */
[----:B------:R-:W4:Y:S01]  /*1166f0*/  LDL.LU R17, [R1+0x3978] ;  /* 0x0039780001117983 */ /* 0x000f220000300800 */
[----:B------:R-:W-:Y:S02]  /*116700*/  ISETP.LT.AND P4, PT, R26, c[0x0][0x178], !P4 ;  /* 0x00005e001a007a0c */ /* 0x000fe40006781270 */
[----:B------:R-:W-:-:S02]  /*116710*/  ISETP.LT.AND P6, PT, R23, c[0x0][0x178], !P0 ;  /* 0x00005e0017007a0c */ /* 0x000fc400047c1270 */
[----:B------:R-:W-:Y:S01]  /*116720*/  IADD3 R0, R6, c[0x0][0x198], RZ ;  /* 0x0000660006007a10 */ /* 0x000fe20007ffe0ff */
[----:B------:R-:W-:Y:S02]  /*116730*/  ISETP.LT.AND P0, PT, R26, c[0x0][0x178], !P0 ;  /* 0x00005e001a007a0c */ /* 0x000fe40004701270 */
[----:B------:R-:W-:-:S04]  /*116740*/  IMAD.WIDE R6, R6, 0x2, R8 ;  /* 0x0000000206067825 */ /* 0x000fc800078e0208 */
[----:B------:R-:W-:-:S04]  /*116750*/  IMAD.WIDE R12, R0, 0x2, R10 ;  /* 0x00000002000c7825 */ /* 0x000fc800078e020a */
[----:B0-----:R-:W-:Y:S01]  /*116760*/  IMAD.WIDE R4, R0, 0x2, R8 ;  /* 0x0000000200047825 */ /* 0x001fe200078e0208 */
[----:B------:R0:W-:Y:S01]  /*116770*/  @P4 STG.E.U16 [R6.64], R14 ;  /* 0x0000000e06004986 */ /* 0x0001e2000c101506 */
[----:B------:R-:W-:Y:S02]  /*116780*/  ISETP.LT.AND P4, PT, R23, c[0x0][0x178], !P1 ;  /* 0x00005e0017007a0c */ /* 0x000fe40004f81270 */
[----:B-----5:R1:W-:Y:S01]  /*116790*/  @P6 STG.E.U16 [R12.64], R24 ;  /* 0x000000180c006986 */ /* 0x0203e2000c101506 */
[----:B------:R5:W-:Y:S01]  /*1167a0*/  @P0 STG.E.U16 [R4.64], R25 ;  /* 0x0000001904000986 */ /* 0x000be2000c101506 */
[----:B------:R-:W-:Y:S02]  /*1167b0*/  PRMT R3, R24, 0x7632, R3 ;  /* 0x0000763218037816 */ /* 0x000fe40000000003 */
[----:B0-----:R-:W-:Y:S02]  /*1167c0*/  IADD3 R6, R0, c[0x0][0x198], RZ ;  /* 0x0000660000067a10 */ /* 0x001fe40007ffe0ff */
[----:B------:R-:W-:Y:S01]  /*1167d0*/  PRMT R14, R25, 0x7632, R14 ;  /* 0x00007632190e7816 */ /* 0x000fe2000000000e */
[----:B-1----:R-:W2:Y:S01]  /*1167e0*/  LDL.LU R24, [R1+0x498] ;  /* 0x0004980001187983 */ /* 0x002ea20000300800 */
[----:B-----5:R-:W5:Y:S02]  /*1167f0*/  LDL.LU R25, [R1+0x3f8] ;  /* 0x0003f80001197983 */ /* 0x020f640000300800 */
[----:B------:R-:W-:Y:S01]  /*116800*/  IMAD.WIDE R4, R6, 0x2, R10 ;  /* 0x0000000206047825 */ /* 0x000fe200078e020a */
[----:B---3--:R-:W-:-:S04]  /*116810*/  ISETP.GE.AND P0, PT, R22, c[0x0][0x17c], PT ;  /* 0x00005f0016007a0c */ /* 0x008fc80003f06270 */
[----:B------:R0:W-:Y:S04]  /*116820*/  @P4 STG.E.U16 [R4.64], R3 ;  /* 0x0000000304004986 */ /* 0x0001e8000c101506 */
        /* <DEDUP_REMOVED lines=32> */
[----:B------:R1:W-:Y:S01]  /*116a30*/  @P6 STG.E.U16 [R12.64], R24 ;  /* 0x000000180c006986 */ /* 0x0003e2000c101506 */
[----:B---3--:R-:W-:Y:S01]  /*116a40*/  ISETP.GE.AND P5, PT, R22, c[0x0][0x17c], PT ;  /* 0x00005f0016007a0c */ /* 0x008fe20003fa6270 */
[----:B-----5:R3:W-:Y:S04]  /*116a50*/  @P2 STG.E.U16 [R4.64], R25 ;  /* 0x0000001904002986 */ /* 0x0207e8000c101506 */
[----:B------:R-:W5:Y:S01]  /*116a60*/  LDL.LU R22, [R1+0x31c] ;  /* 0x00031c0001167983 */ /* 0x000f620000300800 */
[----:B------:R-:W-:-:S02]  /*116a70*/  PRMT R3, R24, 0x7632, R3 ;  /* 0x0000763218037816 */ /* 0x000fc40000000003 */
[----:B0-----:R-:W-:Y:S02]  /*116a80*/  IADD3 R6, R0, c[0x0][0x198], RZ ;  /* 0x0000660000067a10 */ /* 0x001fe40007ffe0ff */
[----:B------:R-:W-:Y:S01]  /*116a90*/  PRMT R14, R25, 0x7632, R14 ;  /* 0x00007632190e7816 */ /* 0x000fe2000000000e */
[----:B-1----:R-:W5:Y:S01]  /*116aa0*/  LDL.LU R24, [R1+0x38c] ;  /* 0x00038c0001187983 */ /* 0x002f620000300800 */
[----:B--2---:R-:W-:-:S03]  /*116ab0*/  ISETP.GE.AND P2, PT, R21, c[0x0][0x17c], PT ;  /* 0x00005f0015007a0c */ /* 0x004fc60003f46270 */
[----:B---3--:R-:W2:Y:S01]  /*116ac0*/  LDL.LU R25, [R1+0x32c] ;  /* 0x00032c0001197983 */ /* 0x008ea20000300800 */
[----:B------:R-:W-:-:S03]  /*116ad0*/  IMAD.WIDE R4, R6, 0x2, R10 ;  /* 0x0000000206047825 */ /* 0x000fc600078e020a */
[----:B------:R-:W3:Y:S04]  /*116ae0*/  LDL.LU R21, [R1+0x3994] ;  /* 0x0039940001157983 */ /* 0x000ee80000300800 */
[----:B------:R0:W-:Y:S01]  /*116af0*/  @P3 STG.E.U16 [R4.64], R3 ;  /* 0x0000000304003986 */ /* 0x0001e2000c101506 */
        /* <DEDUP_REMOVED lines=8> */
[----:B0-----:R-:W-:Y:S01]  /*116b80*/  IMAD.WIDE R4, R0, 0x2, R8 ;  /* 0x0000000200047825 */ /* 0x001fe200078e0208 */
[----:B------:R0:W-:Y:S01]  /*116b90*/  @P0 STG.E.U16 [R6.64], R14 ;  /* 0x0000000e06000986 */ /* 0x0001e2000c101506 */
[----:B------:R-:W-:Y:S02]  /*116ba0*/  ISETP.LT.AND P0, PT, R23, c[0x0][0x178], !P5 ;  /* 0x00005e0017007a0c */ /* 0x000fe40006f01270 */
[----:B------:R-:W-:Y:S01]  /*116bb0*/  @P6 STG.E.U16 [R12.64], R20 ;  /* 0x000000140c006986 */ /* 0x000fe2000c101506 */
[----:B------:R-:W-:Y:S01]  /*116bc0*/  PRMT R3, R20, 0x7632, R3 ;  /* 0x0000763214037816 */ /* 0x000fe20000000003 */
[----:B-----5:R1:W-:Y:S01]  /*116bd0*/  @P4 STG.E.U16 [R4.64], R22 ;  /* 0x0000001604004986 */ /* 0x0203e2000c101506 */
[----:B0-----:R-:W-:Y:S02]  /*116be0*/  IADD3 R6, R0, c[0x0][0x198], RZ ;  /* 0x0000660000067a10 */ /* 0x001fe40007ffe0ff */
[----:B------:R-:W-:Y:S02]  /*116bf0*/  PRMT R14, R22, 0x7632, R14 ;  /* 0x00007632160e7816 */ /* 0x000fe4000000000e */
[----:B-1----:R-:W5:Y:S01]  /*116c00*/  LDL.LU R22, [R1+0x3998] ;  /* 0x0039980001167983 */ /* 0x002f620000300800 */
[----:B------:R-:W-:-:S04]  /*116c10*/  IMAD.WIDE R4, R6, 0x2, R10 ;  /* 0x0000000206047825 */ /* 0x000fc800078e020a */
[----:B------:R-:W5:Y:S01]  /*116c20*/  LDL.LU R20, [R1+0x3ac] ;  /* 0x0003ac0001147983 */ /* 0x000f620000300800 */
        /* <DEDUP_REMOVED lines=10> */
[----:B------:R-:W-:Y:S01]  /*116cd0*/  IADD3 R3, R0, c[0x0][0x198], RZ ;  /* 0x0000660000037a10 */ /* 0x000fe20007ffe0ff */
[----:B------:R0:W-:Y:S01]  /*116ce0*/  @P5 STG.E.U16 [R6.64], R14 ;  /* 0x0000000e06005986 */ /* 0x0001e2000c101506 */
[----:B------:R-:W-:Y:S01]  /*116cf0*/  ISETP.LT.AND P5, PT, R23, c[0x0][0x178], !P2 ;  /* 0x00005e0017007a0c */ /* 0x000fe200057a1270 */
[----:B------:R-:W-:Y:S01]  /*116d00*/  @P6 STG.E.U16 [R12.64], R24 ;  /* 0x000000180c006986 */ /* 0x000fe2000c101506 */
[----:B---3--:R-:W-:Y:S01]  /*116d10*/  ISETP.GE.AND P4, PT, R21, c[0x0][0x17c], PT ;  /* 0x00005f0015007a0c */ /* 0x008fe20003f86270 */
[----:B--2---:R1:W-:Y:S04]  /*116d20*/  @P1 STG.E.U16 [R4.64], R25 ;  /* 0x0000001904001986 */ /* 0x0043e8000c101506 */
[----:B------:R-:W2:Y:S01]  /*116d30*/  LDL.LU R21, [R1+0x30c] ;  /* 0x00030c0001157983 */ /* 0x000ea20000300800 */
[----:B------:R-:W-:-:S02]  /*116d40*/  PRMT R16, R25, 0x7632, R16 ;  /* 0x0000763219107816 */ /* 0x000fc40000000010 */
[----:B0-----:R-:W-:Y:S01]  /*116d50*/  PRMT R14, R24, 0x7632, R14 ;  /* 0x00007632180e7816 */ /* 0x001fe2000000000e */
[----:B-1----:R-:W-:Y:S01]  /*116d60*/  IMAD.WIDE R4, R3, 0x2, R10 ;  /* 0x0000000203047825 */ /* 0x002fe200078e020a */
[----:B-----5:R-:W-:Y:S02]  /*116d70*/  ISETP.GE.AND P1, PT, R22, c[0x0][0x17c], PT ;  /* 0x00005f0016007a0c */ /* 0x020fe40003f26270 */
[----:B------:R-:W3:Y:S01]  /*116d80*/  LDL.LU R22, [R1+0x3cc] ;  /* 0x0003cc0001167983 */ /* 0x000ee20000300800 */
[----:B------:R-:W5:Y:S03]  /*116d90*/  LDL.LU R24, [R1+0x1ec] ;  /* 0x0001ec0001187983 */ /* 0x000f660000300800 */
[----:B------:R0:W-:Y:S01]  /*116da0*/  @P5 STG.E.U16 [R4.64], R14 ;  /* 0x0000000e04005986 */ /* 0x0001e2000c101506 */
[----:B------:R-:W3:Y:S01]  /*116db0*/  LDL.LU R25, [R1+0x39a4] ;  /* 0x0039a40001197983 */ /* 0x000ee20000300800 */
[----:B----4-:R-:W-:-:S02]  /*116dc0*/  ISETP.GE.AND P5, PT, R17, c[0x0][0x17c], PT ;  /* 0x00005f0011007a0c */ /* 0x010fc40003fa6270 */
[----:B------:R-:W4:Y:S01]  /*116dd0*/  LDL.LU R17, [R1+0x39a0] ;  /* 0x0039a00001117983 */ /* 0x000f220000300800 */
[C---:B------:R-:W-:Y:S02]  /*116de0*/  ISETP.LT.AND P2, PT, R26.reuse, c[0x0][0x178], !P2 ;  /* 0x00005e001a007a0c */ /* 0x040fe40005741270 */
[----:B------:R-:W-:Y:S01]  /*116df0*/  ISETP.LT.AND P6, PT, R23, c[0x0][0x178], !P3 ;  /* 0x00005e0017007a0c */ /* 0x000fe20005fc1270 */
[C---:B------:R-:W-:Y:S01]  /*116e00*/  IMAD.WIDE R6, R3.reuse, 0x2, R8 ;  /* 0x0000000203067825 */ /* 0x040fe200078e0208 */
[----:B------:R-:W-:Y:S02]  /*116e10*/  ISETP.LT.AND P3, PT, R26, c[0x0][0x178], !P3 ;  /* 0x00005e001a007a0c */ /* 0x000fe40005f61270 */
[----:B------:R-:W-:-:S05]  /*116e20*/  IADD3 R0, R3, c[0x0][0x198], RZ ;  /* 0x0000660003007a10 */ /* 0x000fca0007ffe0ff */
[----:B------:R-:W-:-:S04]  /*116e30*/  IMAD.WIDE R12, R0, 0x2, R10 ;  /* 0x00000002000c7825 */ /* 0x000fc800078e020a */
[----:B0-----:R-:W-:Y:S01]  /*116e40*/  IMAD.WIDE R4, R0, 0x2, R8 ;  /* 0x0000000200047825 */ /* 0x001fe200078e0208 */
[----:B------:R0:W-:Y:S01]  /*116e50*/  @P2 STG.E.U16 [R6.64], R16 ;  /* 0x0000001006002986 */ /* 0x0001e2000c101506 */
[----:B------:R-:W-:Y:S02]  /*116e60*/  ISETP.LT.AND P2, PT, R23, c[0x0][0x178], !P4 ;  /* 0x00005e0017007a0c */ /* 0x000fe40006741270 */
[----:B------:R1:W-:Y:S02]  /*116e70*/  @P6 STG.E.U16 [R12.64], R20 ;  /* 0x000000140c006986 */ /* 0x0003e4000c101506 */
[----:B--2---:R2:W-:Y:S01]  /*116e80*/  @P3 STG.E.U16 [R4.64], R21 ;  /* 0x0000001504003986 */ /* 0x0045e2000c101506 */
[----:B------:R-:W-:Y:S02]  /*116e90*/  PRMT R3, R20, 0x7632, R3 ;  /* 0x0000763214037816 */ /* 0x000fe40000000003 */
[----:B0-----:R-:W-:Y:S02]  /*116ea0*/  IADD3 R6, R0, c[0x0][0x198], RZ ;  /* 0x0000660000067a10 */ /* 0x001fe40007ffe0ff */
[----:B------:R-:W-:Y:S01]  /*116eb0*/  PRMT R14, R21, 0x7632, R14 ;  /* 0x00007632150e7816 */ /* 0x000fe2000000000e */
[----:B-1----:R-:W5:Y:S01]  /*116ec0*/  LDL.LU R20, [R1+0x39a8] ;  /* 0x0039a80001147983 */ /* 0x002f620000300800 */
[----:B--2---:R-:W2:Y:S02]  /*116ed0*/  LDL.LU R21, [R1+0x3ec] ;  /* 0x0003ec0001157983 */ /* 0x004ea40000300800 */
        /* <DEDUP_REMOVED lines=14> */
[----:B---3--:R-:W-:Y:S01]  /*116fc0*/  @P6 STG.E.U16 [R12.64], R22 ;  /* 0x000000160c006986 */ /* 0x008fe2000c101506 */
[----:B------:R-:W-:Y:S01]  /*116fd0*/  ISETP.GE.AND P3, PT, R25, c[0x0][0x17c], PT ;  /* 0x00005f0019007a0c */ /* 0x000fe20003f66270 */
[----:B-----5:R1:W-:Y:S04]  /*116fe0*/  @P0 STG.E.U16 [R4.64], R24 ;  /* 0x0000001804000986 */ /* 0x0203e8000c101506 */
[----:B------:R-:W3:Y:S01]  /*116ff0*/  LDL.LU R25, [R1+0x35c] ;  /* 0x00035c0001197983 */ /* 0x000ee20000300800 */
[----:B------:R-:W-:-:S02]  /*117000*/  PRMT R16, R24, 0x7632, R16 ;  /* 0x0000763218107816 */ /* 0x000fc40000000010 */
[----:B0-----:R-:W-:Y:S02]  /*117010*/  PRMT R14, R22, 0x7632, R14 ;  /* 0x00007632160e7816 */ /* 0x001fe4000000000e */
[----:B------:R-:W-:Y:S02]  /*117020*/  ISETP.GE.AND P0, PT, R20, c[0x0][0x17c], PT ;  /* 0x00005f0014007a0c */ /* 0x000fe40003f06270 */
[----:B------:R-:W5:Y:S01]  /*117030*/  LDL.LU R20, [R1+0x40c] ;  /* 0x00040c0001147983 */ /* 0x000f620000300800 */
[----:B-1----:R-:W-:-:S03]  /*117040*/  IMAD.WIDE R4, R3, 0x2, R10 ;  /* 0x0000000203047825 */ /* 0x002fc600078e020a */
[----:B------:R-:W5:Y:S01]  /*117050*/  LDL.LU R22, [R1+0x37c] ;  /* 0x00037c0001167983 */ /* 0x000f620000300800 */
[----:B------:R-:W5:Y:S03]  /*117060*/  LDL.LU R24, [R1+0x39b4] ;  /* 0x0039b40001187983 */ /* 0x000f660000300800 */
[----:B------:R0:W-:Y:S01]  /*117070*/  @P4 STG.E.U16 [R4.64], R14 ;  /* 0x0000000e04004986 */ /* 0x0001e2000c101506 */
[----:B----4-:R-:W-:-:S03]  /*117080*/  ISETP.GE.AND P4, PT, R17, c[0x0][0x17c], PT ;  /* 0x00005f0011007a0c */ /* 0x010fc60003f86270 */
[----:B------:R-:W4:Y:S01]  /*117090*/  LDL.LU R17, [R1+0x39b0] ;  /* 0x0039b00001117983 */ /* 0x000f220000300800 */
[C---:B------:R-:W-:Y:S02]  /*1170a0*/  ISETP.LT.AND P1, PT, R26.reuse, c[0x0][0x178], !P1 ;  /* 0x00005e001a007a0c */ /* 0x040fe40004f21270 */
[----:B------:R-:W-:Y:S01]  /*1170b0*/  ISETP.LT.AND P6, PT, R23, c[0x0][0x178], !P5 ;  /* 0x00005e0017007a0c */ /* 0x000fe20006fc1270 */
[C---:B------:R-:W-:Y:S01]  /*1170c0*/  IMAD.WIDE R6, R3.reuse, 0x2, R8 ;  /* 0x0000000203067825 */ /* 0x040fe200078e0208 */
[----:B------:R-:W-:Y:S02]  /*1170d0*/  ISETP.LT.AND P5, PT, R26, c[0x0][0x178], !P5 ;  /* 0x00005e001a007a0c */ /* 0x000fe40006fa1270 */
[----:B------:R-:W-:-:S05]  /*1170e0*/  IADD3 R0, R3, c[0x0][0x198], RZ ;  /* 0x0000660003007a10 */ /* 0x000fca0007ffe0ff */
[----:B------:R-:W-:-:S04]  /*1170f0*/  IMAD.WIDE R12, R0, 0x2, R10 ;  /* 0x00000002000c7825 */ /* 0x000fc800078e020a */
[C---:B0-----:R-:W-:Y:S01]  /*117100*/  IMAD.WIDE R4, R0.reuse, 0x2, R8 ;  /* 0x0000000200047825 */ /* 0x041fe200078e0208 */
[----:B------:R0:W-:Y:S01]  /*117110*/  @P1 STG.E.U16 [R6.64], R16 ;  /* 0x0000001006001986 */ /* 0x0001e2000c101506 */
[----:B------:R-:W-:Y:S02]  /*117120*/  ISETP.LT.AND P1, PT, R23, c[0x0][0x178], !P3 ;  /* 0x00005e0017007a0c */ /* 0x000fe40005f21270 */
[----:B--2---:R-:W-:Y:S01]  /*117130*/  @P6 STG.E.U16 [R12.64], R21 ;  /* 0x000000150c006986 */ /* 0x004fe2000c101506 */
[----:B---3--:R1:W-:Y:S01]  /*117140*/  @P5 STG.E.U16 [R4.64], R25 ;  /* 0x0000001904005986 */ /* 0x0083e2000c101506 */
[----:B------:R-:W-:Y:S02]  /*117150*/  PRMT R3, R21, 0x7632, R3 ;  /* 0x0000763215037816 */ /* 0x000fe40000000003 */
[----:B0-----:R-:W-:Y:S02]  /*117160*/  IADD3 R6, R0, c[0x0][0x198], RZ ;  /* 0x0000660000067a10 */ /* 0x001fe40007ffe0ff */
[----:B------:R-:W-:-:S02]  /*117170*/  PRMT R14, R25, 0x7632, R14 ;  /* 0x00007632190e7816 */ /* 0x000fc4000000000e */
[----:B-1----:R-:W2:Y:S01]  /*117180*/  LDL.LU R25, [R1+0x39b8] ;  /* 0x0039b80001197983 */ /* 0x002ea20000300800 */
[----:B------:R-:W3:Y:S02]  /*117190*/  LDL.LU R21, [R1+0x41c] ;  /* 0x00041c0001157983 */ /* 0x000ee40000300800 */
[----:B------:R-:W-:Y:S01]  /*1171a0*/  IMAD.WIDE R4, R6, 0x2, R10 ;  /* 0x0000000206047825 */ /* 0x000fe200078e020a */
[----:B-----5:R-:W-:Y:S02]  /*1171b0*/  ISETP.GE.AND P5, PT, R24, c[0x0][0x17c], PT ;  /* 0x00005f0018007a0c */ /* 0x020fe40003fa6270 */
[----:B------:R-:W5:Y:S04]  /*1171c0*/  LDL.LU R24, [R1+0x2fc] ;  /* 0x0002fc0001187983 */ /* 0x000f680000300800 */
        /* <DEDUP_REMOVED lines=13> */
[----:B------:R-:W-:Y:S02]  /*1172a0*/  @P6 STG.E.U16 [R12.64], R20 ;  /* 0x000000140c006986 */ /* 0x000fe4000c101506 */
[----:B------:R1:W-:Y:S01]  /*1172b0*/  @P2 STG.E.U16 [R4.64], R22 ;  /* 0x0000001604002986 */ /* 0x0003e2000c101506 */
[----:B------:R-:W-:Y:S02]  /*1172c0*/  PRMT R16, R22, 0x7632, R16 ;  /* 0x0000763216107816 */ /* 0x000fe40000000010 */
[----:B0-----:R-:W-:Y:S01]  /*1172d0*/  PRMT R14, R20, 0x7632, R14 ;  /* 0x00007632140e7816 */ /* 0x001fe2000000000e */
[----:B-1----:R-:W-:Y:S01]  /*1172e0*/  IMAD.WIDE R4, R3, 0x2, R10 ;  /* 0x0000000203047825 */ /* 0x002fe200078e020a */
[----:B--2---:R-:W-:-:S02]  /*1172f0*/  ISETP.GE.AND P2, PT, R25, c[0x0][0x17c], PT ;  /* 0x00005f0019007a0c */ /* 0x004fc40003f46270 */
[----:B------:R-:W2:Y:S04]  /*117300*/  LDL.LU R25, [R1+0x42c] ;  /* 0x00042c0001197983 */ /* 0x000ea80000300800 */
[----:B------:R0:W-:Y:S01]  /*117310*/  @P3 STG.E.U16 [R4.64], R14 ;  /* 0x0000000e04003986 */ /* 0x0001e2000c101506 */
[----:B------:R-:W2:Y:S01]  /*117320*/  LDL.LU R22, [R1+0x39c4] ;  /* 0x0039c40001167983 */ /* 0x000ea20000300800 */
[----:B----4-:R-:W-:Y:S02]  /*117330*/  ISETP.GE.AND P3, PT, R17, c[0x0][0x17c], PT ;  /* 0x00005f0011007a0c */ /* 0x010fe40003f66270 */
[----:B------:R-:W4:Y:S01]  /*117340*/  LDL.LU R17, [R1+0x39c0] ;  /* 0x0039c00001117983 */ /* 0x000f220000300800 */
[C---:B------:R-:W-:Y:S02]  /*117350*/  ISETP.LT.AND P0, PT, R26.reuse, c[0x0][0x178], !P0 ;  /* 0x00005e001a007a0c */ /* 0x040fe40004701270 */
[----:B------:R-:W-:Y:S01]  /*117360*/  ISETP.LT.AND P6, PT, R23, c[0x0][0x178], !P4 ;  /* 0x00005e0017007a0c */ /* 0x000fe200067c1270 */
[----:B------:R-:W-:Y:S01]  /*117370*/  IMAD.WIDE R6, R3, 0x2, R8 ;  /* 0x0000000203067825 */ /* 0x000fe200078e0208 */
[----:B------:R-:W-:-:S02]  /*117380*/  ISETP.LT.AND P4, PT, R26, c[0x0][0x178], !P4 ;  /* 0x00005e001a007a0c */ /* 0x000fc40006781270 */
[----:B------:R-:W-:-:S05]  /*117390*/  IADD3 R0, R3, c[0x0][0x198], RZ ;  /* 0x0000660003007a10 */ /* 0x000fca0007ffe0ff */
[----:B------:R-:W-:-:S04]  /*1173a0*/  IMAD.WIDE R12, R0, 0x2, R10 ;  /* 0x00000002000c7825 */ /* 0x000fc800078e020a */
[C---:B0-----:R-:W-:Y:S01]  /*1173b0*/  IMAD.WIDE R4, R0.reuse, 0x2, R8 ;  /* 0x0000000200047825 */ /* 0x041fe200078e0208 */
[----:B------:R0:W-:Y:S01]  /*1173c0*/  @P0 STG.E.U16 [R6.64], R16 ;  /* 0x0000001006000986 */ /* 0x0001e2000c101506 */
[----:B------:R-:W-:Y:S02]  /*1173d0*/  ISETP.LT.AND P0, PT, R23, c[0x0][0x178], !P5 ;  /* 0x00005e0017007a0c */ /* 0x000fe40006f01270 */
[----:B---3--:R1:W-:Y:S02]  /*1173e0*/  @P6 STG.E.U16 [R12.64], R21 ;  /* 0x000000150c006986 */ /* 0x0083e4000c101506 */
[----:B-----5:R3:W-:Y:S01]  /*1173f0*/  @P4 STG.E.U16 [R4.64], R24 ;  /* 0x0000001804004986 */ /* 0x0207e2000c101506 */
[----:B------:R-:W-:Y:S02]  /*117400*/  PRMT R3, R21, 0x7632, R3 ;  /* 0x0000763215037816 */ /* 0x000fe40000000003 */
[----:B0-----:R-:W-:Y:S01]  /*117410*/  IADD3 R6, R0, c[0x0][0x198], RZ ;  /* 0x0000660000067a10 */ /* 0x001fe20007ffe0ff */
[----:B-1----:R-:W5:Y:S01]  /*117420*/  LDL.LU R21, [R1+0x39c8] ;  /* 0x0039c80001157983 */ /* 0x002f620000300800 */
[----:B------:R-:W5:Y:S03]  /*117430*/  LDL.LU R20, [R1+0x43c] ;  /* 0x00043c0001147983 */ /* 0x000f660000300800 */
[----:B---3--:R-:W-:-:S05]  /*117440*/  IMAD.WIDE R4, R6, 0x2, R10 ;  /* 0x0000000206047825 */ /* 0x008fca00078e020a */
[----:B------:R0:W-:Y:S01]  /*117450*/  @P0 STG.E.U16 [R4.64], R3 ;  /* 0x0000000304000986 */ /* 0x0001e2000c101506 */
[----:B----4-:R-:W-:-:S03]  /*117460*/  ISETP.GE.AND P0, PT, R17, c[0x0][0x17c], PT ;  /* 0x00005f0011007a0c */ /* 0x010fc60003f06270 */
[----:B------:R-:W3:Y:S01]  /*117470*/  LDL.LU R17, [R1+0x39cc] ;  /* 0x0039cc0001117983 */ /* 0x000ee20000300800 */
        /* <DEDUP_REMOVED lines=8> */
[----:B------:R-:W-:Y:S01]  /*117500*/  IADD3 R3, R0, c[0x0][0x198], RZ ;  /* 0x0000660000037a10 */ /* 0x000fe20007ffe0ff */
[----:B------:R0:W-:Y:S01]  /*117510*/  @P5 STG.E.U16 [R6.64], R14 ;  /* 0x0000000e06005986 */ /* 0x0001e2000c101506 */
[----:B------:R-:W-:Y:S01]  /*117520*/  ISETP.LT.AND P5, PT, R23, c[0x0][0x178], !P2 ;  /* 0x00005e0017007a0c */ /* 0x000fe200057a1270 */
[----:B--2---:R-:W-:Y:S01]  /*117530*/  @P6 STG.E.U16 [R12.64], R25 ;  /* 0x000000190c006986 */ /* 0x004fe2000c101506 */
[----:B------:R-:W-:Y:S01]  /*117540*/  ISETP.GE.AND P4, PT, R22, c[0x0][0x17c], PT ;  /* 0x00005f0016007a0c */ /* 0x000fe20003f86270 */
[----:B------:R1:W-:Y:S04]  /*117550*/  @P1 STG.E.U16 [R4.64], R19 ;  /* 0x0000001304001986 */ /* 0x0003e8000c101506 */
[----:B------:R-:W2:Y:S01]  /*117560*/  LDL.LU R22, [R1+0x3bc] ;  /* 0x0003bc0001167983 */ /* 0x000ea20000300800 */
[----:B------:R-:W4:Y:S01]  /*117570*/  LDL.LU R24, [R1+0x44c] ;  /* 0x00044c0001187983 */ /* 0x000f220000300800 */
[----:B0-----:R-:W-:Y:S01]  /*117580*/  PRMT R14, R25, 0x7632, R14 ;  /* 0x00007632190e7816 */ /* 0x001fe2000000000e */
[----:B-1----:R-:W-:Y:S01]  /*117590*/  IMAD.WIDE R4, R3, 0x2, R10 ;  /* 0x0000000203047825 */ /* 0x002fe200078e020a */
[----:B-----5:R-:W-:-:S02]  /*1175a0*/  ISETP.GE.AND P1, PT, R21, c[0x0][0x17c], PT ;  /* 0x00005f0015007a0c */ /* 0x020fc40003f26270 */
[----:B------:R-:W5:Y:S04]  /*1175b0*/  LDL.LU R21, [R1+0x34c] ;  /* 0x00034c0001157983 */ /* 0x000f680000300800 */
[----:B------:R0:W-:Y:S01]  /*1175c0*/  @P5 STG.E.U16 [R4.64], R14 ;  /* 0x0000000e04005986 */ /* 0x0001e2000c101506 */
[----:B------:R-:W4:Y:S01]  /*1175d0*/  LDL.LU R25, [R1+0x39d4] ;  /* 0x0039d40001197983 */ /* 0x000f220000300800 */
[----:B---3--:R-:W-:Y:S02]  /*1175e0*/  ISETP.GE.AND P5, PT, R17, c[0x0][0x17c], PT ;  /* 0x00005f0011007a0c */ /* 0x008fe40003fa6270 */
[----:B------:R-:W3:Y:S01]  /*1175f0*/  LDL.LU R17, [R1+0x39d0] ;  /* 0x0039d00001117983 */ /* 0x000ee20000300800 */
[----:B------:R-:W-:Y:S02]  /*117600*/  ISETP.LT.AND P2, PT, R26, c[0x0][0x178], !P2 ;  /* 0x00005e001a007a0c */ /* 0x000fe40005741270 */
[----:B------:R-:W-:-:S02]  /*117610*/  ISETP.LT.AND P6, PT, R23, c[0x0][0x178], !P3 ;  /* 0x00005e0017007a0c */ /* 0x000fc40005fc1270 */
[----:B------:R-:W-:Y:S01]  /*117620*/  PRMT R19, R19, 0x7632, R19 ;  /* 0x0000763213137816 */ /* 0x000fe20000000013 */
[C---:B------:R-:W-:Y:S01]  /*117630*/  IMAD.WIDE R6, R3.reuse, 0x2, R8 ;  /* 0x0000000203067825 */ /* 0x040fe200078e0208 */
[----:B------:R-:W-:Y:S02]  /*117640*/  ISETP.LT.AND P3, PT, R26, c[0x0][0x178], !P3 ;  /* 0x00005e001a007a0c */ /* 0x000fe40005f61270 */
[----:B------:R-:W-:-:S05]  /*117650*/  IADD3 R0, R3, c[0x0][0x198], RZ ;  /* 0x0000660003007a10 */ /* 0x000fca0007ffe0ff */
[C---:B------:R-:W-:Y:S01]  /*117660*/  IMAD.WIDE R12, R0.reuse, 0x2, R10 ;  /* 0x00000002000c7825 */ /* 0x040fe200078e020a */
[----:B------:R1:W-:Y:S01]  /*117670*/  @P2 STG.E.U16 [R6.64], R19 ;  /* 0x0000001306002986 */ /* 0x0003e2000c101506 */
[----:B------:R-:W-:Y:S02]  /*117680*/  ISETP.LT.AND P2, PT, R23, c[0x0][0x178], !P4 ;  /* 0x00005e0017007a0c */ /* 0x000fe40006741270 */
[----:B0-----:R-:W-:-:S04]  /*117690*/  IMAD.WIDE R4, R0, 0x2, R8 ;  /* 0x0000000200047825 */ /* 0x001fc800078e0208 */
[----:B------:R0:W-:Y:S01]  /*1176a0*/  @P6 STG.E.U16 [R12.64], R20 ;  /* 0x000000140c006986 */ /* 0x0001e2000c101506 */
[----:B------:R-:W-:Y:S01]  /*1176b0*/  PRMT R3, R20, 0x7632, R3 ;  /* 0x0000763214037816 */ /* 0x000fe20000000003 */
[----:B--2---:R2:W-:Y:S01]  /*1176c0*/  @P3 STG.E.U16 [R4.64], R22 ;  /* 0x0000001604003986 */ /* 0x0045e2000c101506 */
[----:B-1----:R-:W-:Y:S02]  /*1176d0*/  IADD3 R6, R0, c[0x0][0x198], RZ ;  /* 0x0000660000067a10 */ /* 0x002fe40007ffe0ff */
[----:B------:R-:W-:Y:S01]  /*1176e0*/  PRMT R14, R22, 0x7632, R14 ;  /* 0x00007632160e7816 */ /* 0x000fe2000000000e */
[----:B0-----:R-:W5:Y:S02]  /*1176f0*/  LDL.LU R20, [R1+0x39d8] ;  /* 0x0039d80001147983 */ /* 0x001f640000300800 */
[----:B--2---:R-:W-:Y:S02]  /*117700*/  IMAD.WIDE R4, R6, 0x2, R10 ;  /* 0x0000000206047825 */ /* 0x004fe400078e020a */
[----:B------:R-:W2:Y:S04]  /*117710*/  LDL.LU R22, [R1+0x46c] ;  /* 0x00046c0001167983 */ /* 0x000ea80000300800 */
[----:B------:R0:W-:Y:S01]  /*117720*/  @P2 STG.E.U16 [R4.64], R3 ;  /* 0x0000000304002986 */ /* 0x0001e2000c101506 */
[----:B---3--:R-:W-:-:S03]  /*117730*/  ISETP.GE.AND P2, PT, R17, c[0x0][0x17c], PT ;  /* 0x00005f0011007a0c */ /* 0x008fc60003f46270 */
[----:B------:R-:W3:Y:S01]  /*117740*/  LDL.LU R17, [R1+0x39dc] ;  /* 0x0039dc0001117983 */ /* 0x000ee20000300800 */
[C---:B------:R-:W-:Y:S02]  /*117750*/  ISETP.LT.AND P4, PT, R26.reuse, c[0x0][0x178], !P4 ;  /* 0x00005e001a007a0c */ /* 0x040fe40006781270 */
[----:B------:R-:W-:Y:S01]  /*117760*/  ISETP.LT.AND P6, PT, R23, c[0x0][0x178], !P0 ;  /* 0x00005e0017007a0c */ /* 0x000fe200047c1270 */
[----:B------:R-:W-:Y:S01]  /*117770*/  ISETP.LT.AND P0, PT, R26, c[0x0][0x178], !P0 ;  /* 0x00005e001a007a0c */ /* 0x000fe20004701270 */
[C---:B------:R-:W-:Y:S01]  /*117780*/  IADD3 R0, R6.reuse, c[0x0][0x198], RZ ;  /* 0x0000660006007a10 */ /* 0x040fe20007ffe0ff */
[----:B------:R-:W-:Y:S01]  /*117790*/  IMAD.WIDE R6, R6, 0x2, R8 ;  /* 0x0000000206067825 */ /* 0x000fe200078e0208 */
[----:B----4-:R-:W-:Y:S02]  /*1177a0*/  ISETP.GE.AND P3, PT, R25, c[0x0][0x17c], PT ;  /* 0x00005f0019007a0c */ /* 0x010fe40003f66270 */
[----:B------:R-:W4:Y:S01]  /*1177b0*/  LDL.LU R25, [R1+0x2ec] ;  /* 0x0002ec0001197983 */ /* 0x000f220000300800 */
[----:B------:R-:W-:-:S04]  /*1177c0*/  IMAD.WIDE R12, R0, 0x2, R10 ;  /* 0x00000002000c7825 */ /* 0x000fc800078e020a */
[C---:B0-----:R-:W-:Y:S01]  /*1177d0*/  IMAD.WIDE R4, R0.reuse, 0x2, R8 ;  /* 0x0000000200047825 */ /* 0x041fe200078e0208 */
[----:B-----5:R-:W-:Y:S01]  /*1177e0*/  PRMT R16, R21, 0x7632, R16 ;  /* 0x0000763215107816 */ /* 0x020fe20000000010 */
[----:B------:R0:W-:Y:S02]  /*1177f0*/  @P4 STG.E.U16 [R6.64], R14 ;  /* 0x0000000e06004986 */ /* 0x0001e4000c101506 */
[----:B------:R1:W-:Y:S01]  /*117800*/  @P6 STG.E.U16 [R12.64], R24 ;  /* 0x000000180c006986 */ /* 0x0003e2000c101506 */
[----:B------:R-:W-:Y:S01]  /*117810*/  ISETP.LT.AND P4, PT, R23, c[0x0][0x178], !P1 ;  /* 0x00005e0017007a0c */ /* 0x000fe20004f81270 */
[----:B------:R5:W-:Y:S01]  /*117820*/  @P0 STG.E.U16 [R4.64], R21 ;  /* 0x0000001504000986 */ /* 0x000be2000c101506 */
[----:B------:R-:W-:Y:S02]  /*117830*/  IADD3 R3, R0, c[0x0][0x198], RZ ;  /* 0x0000660000037a10 */ /* 0x000fe40007ffe0ff */
[----:B------:R-:W-:Y:S02]  /*117840*/  ISETP.LT.AND P1, PT, R26, c[0x0][0x178], !P1 ;  /* 0x00005e001a007a0c */ /* 0x000fe40004f21270 */
[----:B0-----:R-:W-:-:S02]  /*117850*/  PRMT R14, R24, 0x7632, R14 ;  /* 0x00007632180e7816 */ /* 0x001fc4000000000e */
[----:B-1----:R-:W4:Y:S01]  /*117860*/  LDL.LU R24, [R1+0x45c] ;  /* 0x00045c0001187983 */ /* 0x002f220000300800 */
[----:B-----5:R-:W5:Y:S02]  /*117870*/  LDL.LU R21, [R1+0x39e4] ;  /* 0x0039e40001157983 */ /* 0x020f640000300800 */
[----:B------:R-:W-:-:S04]  /*117880*/  IMAD.WIDE R4, R3, 0x2, R10 ;  /* 0x0000000203047825 */ /* 0x000fc800078e020a */
[----:B------:R-:W-:Y:S01]  /*117890*/  IMAD.WIDE R6, R3, 0x2, R8 ;  /* 0x0000000203067825 */ /* 0x000fe200078e0208 */
[----:B------:R-:W-:Y:S02]  /*1178a0*/  ISETP.GE.AND P0, PT, R20, c[0x0][0x17c], PT ;  /* 0x00005f0014007a0c */ /* 0x000fe40003f06270 */
[----:B------:R-:W5:Y:S04]  /*1178b0*/  LDL.LU R20, [R1+0x39e0] ;  /* 0x0039e00001147983 */ /* 0x000f680000300800 */
[----:B------:R-:W-:Y:S01]  /*1178c0*/  @P4 STG.E.U16 [R4.64], R14 ;  /* 0x0000000e04004986 */ /* 0x000fe2000c101506 */
[----:B------:R-:W-:Y:S01]  /*1178d0*/  @P1 STG.E.U16 [R6.64], R16 ;  /* 0x0000001006001986 */ /* 0x000fe2000c101506 */
[----:B---3--:R-:W-:Y:S02]  /*1178e0*/  ISETP.GE.AND P4, PT, R17, c[0x0][0x17c], PT ;  /* 0x00005f0011007a0c */ /* 0x008fe40003f86270 */
[----:B------:R-:W3:Y:S01]  /*1178f0*/  LDL.LU R17, [R1+0x39e8] ;  /* 0x0039e80001117983 */ /* 0x000ee20000300800 */
[----:B------:R-:W-:Y:S02]  /*117900*/  STL.64 [R1+0x3c50], R18 ;  /* 0x003c501201007387 */ /* 0x000fe40000100a00 */
[----:B------:R0:W-:Y:S02]  /*117910*/  STL [R1+0x3c48], R16 ;  /* 0x003c481001007387 */ /* 0x0001e40000100800 */
[----:B0-----:R-:W3:Y:S01]  /*117920*/  LDL.LU R16, [R1+0x39ec] ;  /* 0x0039ec0001107983 */ /* 0x001ee20000300800 */
[----:B------:R-:W-:Y:S01]  /*117930*/  ISETP.LT.AND P6, PT, R23, c[0x0][0x178], !P5 ;  /* 0x00005e0017007a0c */ /* 0x000fe20006fc1270 */
[----:B------:R-:W-:Y:S01]  /*117940*/  ISETP.LT.AND P5, PT, R26, c[0x0][0x178], !P5 ;  /* 0x00005e001a007a0c */ /* 0x000fe20006fa1270 */
[----:B------:R-:W-:-:S02]  /*117950*/  IADD3 R0, R3, c[0x0][0x198], RZ ;  /* 0x0000660003007a10 */ /* 0x000fc40007ffe0ff */
[----:B------:R-:W-:Y:S01]  /*117960*/  ISETP.LT.AND P1, PT, R23, c[0x0][0x178], !P3 ;  /* 0x00005e0017007a0c */ /* 0x000fe20005f21270 */
[----:B------:R-:W-:Y:S02]  /*117970*/  ISETP.LT.AND P3, PT, R26, c[0x0][0x178], !P3 ;  /* 0x00005e001a007a0c */ /* 0x000fe40005f61270 */
[----:B------:R-:W-:-:S04]  /*117980*/  IMAD.WIDE R12, R0, 0x2, R10 ;  /* 0x00000002000c7825 */ /* 0x000fc800078e020a */
[C---:B------:R-:W-:Y:S01]  /*117990*/  IMAD.WIDE R4, R0.reuse, 0x2, R8 ;  /* 0x0000000200047825 */ /* 0x040fe200078e0208 */
[----:B------:R-:W-:Y:S02]  /*1179a0*/  IADD3 R6, R0, c[0x0][0x198], RZ ;  /* 0x0000660000067a10 */ /* 0x000fe40007ffe0ff */
[----:B--2---:R-:W-:Y:S01]  /*1179b0*/  PRMT R3, R22, 0x7632, R3 ;  /* 0x0000763216037816 */ /* 0x004fe20000000003 */
[----:B------:R-:W-:Y:S01]  /*1179c0*/  @P6 STG.E.U16 [R12.64], R22 ;  /* 0x000000160c006986 */ /* 0x000fe2000c101506 */
[----:B----4-:R0:W-:Y:S01]  /*1179d0*/  @P5 STG.E.U16 [R4.64], R25 ;  /* 0x0000001904005986 */ /* 0x0101e2000c101506 */
[----:B------:R-:W-:Y:S02]  /*1179e0*/  ISETP.LT.AND P6, PT, R23, c[0x0][0x178], !P2 ;  /* 0x00005e0017007a0c */ /* 0x000fe400057c1270 */
[----:B------:R-:W-:Y:S02]  /*1179f0*/  IADD3 R0, R6, c[0x0][0x198], RZ ;  /* 0x0000660006007a10 */ /* 0x000fe40007ffe0ff */
[----:B------:R-:W-:Y:S01]  /*117a00*/  PRMT R14, R25, 0x7632, R14 ;  /* 0x00007632190e7816 */ /* 0x000fe2000000000e */
[----:B------:R-:W-:Y:S01]  /*117a10*/  ISETP.LT.AND P2, PT, R26, c[0x0][0x178], !P2 ;  /* 0x00005e001a007a0c */ /* 0x000fe20005741270 */
[----:B-----5:R-:W-:-:S02]  /*117a20*/  ISETP.GE.AND P5, PT, R21, c[0x0][0x17c], PT ;  /* 0x00005f0015007a0c */ /* 0x020fc40003fa6270 */
[----:B------:R-:W2:Y:S01]  /*117a30*/  LDL.LU R21, [R1+0x48c] ;  /* 0x00048c0001157983 */ /* 0x000ea20000300800 */
[----:B0-----:R-:W-:-:S04]  /*117a40*/  IMAD.WIDE R4, R6, 0x2, R10 ;  /* 0x0000000206047825 */ /* 0x001fc800078e020a */
[----:B------:R-:W-:-:S04]  /*117a50*/  IMAD.WIDE R6, R6, 0x2, R8 ;  /* 0x0000000206067825 */ /* 0x000fc800078e0208 */
[C---:B------:R-:W-:Y:S01]  /*117a60*/  IMAD.WIDE R12, R0.reuse, 0x2, R10 ;  /* 0x00000002000c7825 */ /* 0x040fe200078e020a */
[----:B------:R-:W4:Y:S04]  /*117a70*/  LDL.LU R25, [R1+0x39c] ;  /* 0x00039c0001197983 */ /* 0x000f280000300800 */
[----:B------:R0:W-:Y:S01]  /*117a80*/  @P1 STG.E.U16 [R4.64], R3 ;  /* 0x0000000304001986 */ /* 0x0001e2000c101506 */
[----:B------:R-:W-:Y:S01]  /*117a90*/  @P3 STG.E.U16 [R6.64], R14 ;  /* 0x0000000e06003986 */ /* 0x000fe2000c101506 */
[----:B------:R-:W-:Y:S01]  /*117aa0*/  ISETP.LT.AND P3, PT, R23, c[0x0][0x178], !P0 ;  /* 0x00005e0017007a0c */ /* 0x000fe20004761270 */
[----:B------:R1:W-:Y:S01]  /*117ab0*/  @P6 STG.E.U16 [R12.64], R24 ;  /* 0x000000180c006986 */ /* 0x0003e2000c101506 */
[----:B------:R-:W5:Y:S01]  /*117ac0*/  LDL.LU R18, [R1+0x39f4] ;  /* 0x0039f40001127983 */ /* 0x000f620000300800 */
[C---:B0-----:R-:W-:Y:S01]  /*117ad0*/  IMAD.WIDE R4, R0.reuse, 0x2, R8 ;  /* 0x0000000200047825 */ /* 0x041fe200078e0208 */
[----:B------:R-:W-:-:S02]  /*117ae0*/  IADD3 R0, R0, c[0x0][0x198], RZ ;  /* 0x0000660000007a10 */ /* 0x000fc40007ffe0ff */
[----:B------:R-:W-:Y:S02]  /*117af0*/  PRMT R3, R24, 0x7632, R3 ;  /* 0x0000763218037816 */ /* 0x000fe40000000003 */
[----:B------:R-:W-:Y:S01]  /*117b00*/  ISETP.LT.AND P6, PT, R26, c[0x0][0x178], !P0 ;  /* 0x00005e001a007a0c */ /* 0x000fe200047c1270 */
[----:B------:R-:W5:Y:S04]  /*117b10*/  LDL.LU R22, [R1+0x47c] ;  /* 0x00047c0001167983 */ /* 0x000f680000300800 */
[----:B------:R0:W-:Y:S01]  /*117b20*/  @P2 STG.E.U16 [R4.64], R15 ;  /* 0x0000000f04002986 */ /* 0x0001e2000c101506 */
[----:B-1----:R-:W5:Y:S02]  /*117b30*/  LDL.LU R24, [R1+0x33c] ;  /* 0x00033c0001187983 */ /* 0x002f640000300800 */
[----:B0-----:R-:W-:-:S05]  /*117b40*/  IMAD.WIDE R4, R0, 0x2, R10 ;  /* 0x0000000200047825 */ /* 0x001fca00078e020a */
[----:B------:R0:W-:Y:S01]  /*117b50*/  @P3 STG.E.U16 [R4.64], R3 ;  /* 0x0000000304003986 */ /* 0x0001e2000c101506 */
[----:B---3--:R-:W-:-:S03]  /*117b60*/  ISETP.GE.AND P0, PT, R17, c[0x0][0x17c], PT ;  /* 0x00005f0011007a0c */ /* 0x008fc60003f06270 */
[----:B------:R-:W3:Y:S01]  /*117b70*/  LDL.LU R17, [R1+0x39f0] ;  /* 0x0039f00001117983 */ /* 0x000ee20000300800 */
[----:B------:R-:W-:-:S03]  /*117b80*/  ISETP.GE.AND P3, PT, R16, c[0x0][0x17c], PT ;  /* 0x00005f0010007a0c */ /* 0x000fc60003f66270 */
[----:B------:R-:W3:Y:S01]  /*117b90*/  LDL.LU R16, [R1+0x39f8] ;  /* 0x0039f80001107983 */ /* 0x000ee20000300800 */
[----:B------:R-:W-:Y:S02]  /*117ba0*/  ISETP.LT.AND P2, PT, R23, c[0x0][0x178], !P4 ;  /* 0x00005e0017007a0c */ /* 0x000fe40006741270 */
[----:B------:R-:W-:Y:S01]  /*117bb0*/  PRMT R12, R15, 0x7632, R12 ;  /* 0x000076320f0c7816 */ /* 0x000fe2000000000c */
[----:B------:R-:W-:Y:S01]  /*117bc0*/  IMAD.WIDE R6, R0, 0x2, R8 ;  /* 0x0000000200067825 */ /* 0x000fe200078e0208 */
[----:B------:R-:W-:Y:S02]  /*117bd0*/  ISETP.LT.AND P4, PT, R26, c[0x0][0x178], !P4 ;  /* 0x00005e001a007a0c */ /* 0x000fe40006781270 */
[----:B------:R-:W-:Y:S02]  /*117be0*/  IADD3 R0, R0, c[0x0][0x198], RZ ;  /* 0x0000660000007a10 */ /* 0x000fe40007ffe0ff */
[----:B------:R-:W-:Y:S01]  /*117bf0*/  ISETP.GE.AND P1, PT, R20, c[0x0][0x17c], PT ;  /* 0x00005f0014007a0c */ /* 0x000fe20003f26270 */
[----:B------:R-:W3:Y:S04]  /*117c00*/  LDL.LU R15, [R1+0x39fc] ;  /* 0x0039fc00010f7983 */ /* 0x000ee80000300800 */
[----:B------:R1:W-:Y:S01]  /*117c10*/  @P6 STG.E.U16 [R6.64], R12 ;  /* 0x0000000c06006986 */ /* 0x0003e2000c101506 */
[----:B------:R-:W-:Y:S01]  /*117c20*/  ISETP.LT.AND P6, PT, R23, c[0x0][0x178], !P5 ;  /* 0x00005e0017007a0c */ /* 0x000fe20006fc1270 */
[----:B0-----:R-:W-:Y:S01]  /*117c30*/  IMAD.WIDE R4, R0, 0x2, R10 ;  /* 0x0000000200047825 */ /* 0x001fe200078e020a */
[----:B------:R-:W-:-:S02]  /*117c40*/  ISETP.LT.AND P5, PT, R26, c[0x0][0x178], !P5 ;  /* 0x00005e001a007a0c */ /* 0x000fc40006fa1270 */
[C---:B------:R-:W-:Y:S01]  /*117c50*/  IADD3 R13, R0.reuse, c[0x0][0x198], RZ ;  /* 0x00006600000d7a10 */ /* 0x040fe20007ffe0ff */
[----:B-1----:R-:W-:Y:S01]  /*117c60*/  IMAD.WIDE R6, R0, 0x2, R8 ;  /* 0x0000000200067825 */ /* 0x002fe200078e0208 */
[----:B--2---:R0:W-:Y:S01]  /*117c70*/  @P2 STG.E.U16 [R4.64], R21 ;  /* 0x0000001504002986 */ /* 0x0041e2000c101506 */
[----:B------:R-:W-:Y:S02]  /*117c80*/  ISETP.LT.AND P2, PT, R23, c[0x0][0x178], !P1 ;  /* 0x00005e0017007a0c */ /* 0x000fe40004f41270 */
[----:B------:R-:W-:Y:S01]  /*117c90*/  ISETP.LT.AND P1, PT, R26, c[0x0][0x178], !P1 ;  /* 0x00005e001a007a0c */ /* 0x000fe20004f21270 */
[----:B------:R-:W-:Y:S02]  /*117ca0*/  PRMT R3, R21, 0x7632, R3 ;  /* 0x0000763215037816 */ /* 0x000fe40000000003 */
[----:B------:R-:W-:Y:S01]  /*117cb0*/  IADD3 R12, R13, c[0x0][0x198], RZ ;  /* 0x000066000d0c7a10 */ /* 0x000fe20007ffe0ff */
[----:B----4-:R1:W-:Y:S01]  /*117cc0*/  @P4 STG.E.U16 [R6.64], R25 ;  /* 0x0000001906004986 */ /* 0x0103e2000c101506 */
[----:B------:R-:W-:Y:S01]  /*117cd0*/  PRMT R0, R25, 0x7632, R0 ;  /* 0x0000763219007816 */ /* 0x000fe20000000000 */
[----:B0-----:R-:W-:-:S02]  /*117ce0*/  IMAD.WIDE R4, R13, 0x2, R8 ;  /* 0x000000020d047825 */ /* 0x001fc400078e0208 */
[----:B------:R-:W2:Y:S02]  /*117cf0*/  LDL.LU R21, [R1+0x87c] ;  /* 0x00087c0001157983 */ /* 0x000ea40000300800 */
[--C-:B-1----:R-:W-:Y:S02]  /*117d00*/  IMAD.WIDE R6, R13, 0x2, R10.reuse ;  /* 0x000000020d067825 */ /* 0x102fe400078e020a */
[----:B------:R-:W4:Y:S04]  /*117d10*/  LDL.LU R25, [R1+0x3dc] ;  /* 0x0003dc0001197983 */ /* 0x000f280000300800 */
[----:B------:R0:W-:Y:S01]  /*117d20*/  @P6 STG.E.U16 [R6.64], R3 ;  /* 0x0000000306006986 */ /* 0x0001e2000c101506 */
[----:B------:R1:W-:Y:S02]  /*117d30*/  @P5 STG.E.U16 [R4.64], R0 ;  /* 0x0000000004005986 */ /* 0x0003e4000c101506 */
[----:B0-----:R-:W-:-:S04]  /*117d40*/  IMAD.WIDE R6, R12, 0x2, R10 ;  /* 0x000000020c067825 */ /* 0x001fc800078e020a */
[----:B-1----:R-:W-:Y:S01]  /*117d50*/  IMAD.WIDE R4, R12, 0x2, R8 ;  /* 0x000000020c047825 */ /* 0x002fe200078e0208 */
[----:B-----5:R0:W-:Y:S04]  /*117d60*/  @P2 STG.E.U16 [R6.64], R22 ;  /* 0x0000001606002986 */ /* 0x0201e8000c101506 */
[----:B------:R1:W-:Y:S01]  /*117d70*/  @P1 STG.E.U16 [R4.64], R24 ;  /* 0x0000001804001986 */ /* 0x0003e2000c101506 */
[----:B---3--:R-:W-:Y:S02]  /*117d80*/  ISETP.GE.AND P1, PT, R16, c[0x0][0x17c], PT ;  /* 0x00005f0010007a0c */ /* 0x008fe40003f26270 */
[----:B------:R-:W3:Y:S01]  /*117d90*/  LDL.LU R16, [R1+0x3a00] ;  /* 0x003a000001107983 */ /* 0x000ee20000300800 */
[----:B------:R-:W-:Y:S02]  /*117da0*/  ISETP.GE.AND P4, PT, R18, c[0x0][0x17c], PT ;  /* 0x00005f0012007a0c */ /* 0x000fe40003f86270 */
[----:B------:R-:W-:-:S02]  /*117db0*/  ISETP.GE.AND P6, PT, R17, c[0x0][0x17c], PT ;  /* 0x00005f0011007a0c */ /* 0x000fc40003fc6270 */
[----:B------:R-:W-:Y:S02]  /*117dc0*/  PRMT R3, R22, 0x7632, R3 ;  /* 0x0000763216037816 */ /* 0x000fe40000000003 */
[----:B------:R-:W-:Y:S01]  /*117dd0*/  PRMT R14, R24, 0x7632, R14 ;  /* 0x00007632180e7816 */ /* 0x000fe2000000000e */
[----:B---3--:R-:W-:Y:S02]  /*117de0*/  STL [R1+0x3c88], R16 ;  /* 0x003c881001007387 */ /* 0x008fe40000100800 */
[----:B------:R-:W3:Y:S04]  /*117df0*/  LDS.128 R16, [R2] ;  /* 0x0000000002107984 */ /* 0x000ee80000000c00 */
[----:B0-----:R-:W5:Y:S02]  /*117e00*/  LDL.LU R22, [R1+0x49c] ;  /* 0x00049c0001167983 */ /* 0x001f640000300800 */
[----:B-1----:R-:W4:Y:S01]  /*117e10*/  LDL.LU R24, [R1+0x3fc] ;  /* 0x0003fc0001187983 */ /* 0x002f220000300800 */
[----:B---3--:R-:W-:Y:S01]  /*117e20*/  STL [R1+0x24], R17 ;  /* 0x0000241101007387 */ /* 0x008fe20000100800 */
[----:B------:R0:W-:Y:S02]  /*117e30*/  STL.64 [R1+0x28], R18 ;  /* 0x0000281201007387 */ /* 0x0001e40000100a00 */
[----:B0-----:R-:W-:-:S02]  /*117e40*/  IMAD.MOV.U32 R19, RZ, RZ, R16 ;  /* 0x000000ffff137224 */ /* 0x001fc400078e0010 */
[----:B------:R-:W3:Y:S01]  /*117e50*/  LDL.LU R16, [R1+0x3c88] ;  /* 0x003c880001107983 */ /* 0x000ee20000300800 */
[C---:B------:R-:W-:Y:S02]  /*117e60*/  ISETP.LT.AND P5, PT, R23.reuse, c[0x0][0x178], !P0 ;  /* 0x00005e0017007a0c */ /* 0x040fe400047a1270 */
[----:B------:R-:W-:Y:S01]  /*117e70*/  IADD3 R6, R12, c[0x0][0x198], RZ ;  /* 0x000066000c067a10 */ /* 0x000fe20007ffe0ff */
[----:B------:R-:W-:Y:S01]  /*117e80*/  ISETP.LT.AND P0, PT, R26, c[0x0][0x178], !P0 ;  /* 0x00005e001a007a0c */ /* 0x000fe20004701270 */
[----:B------:R-:W-:Y:S02]  /*117e90*/  ISETP.LT.AND P2, PT, R23, c[0x0][0x178], !P3 ;  /* 0x00005e0017007a0c */ /* 0x000fe40005f41270 */
[C---:B------:R-:W-:Y:S01]  /*117ea0*/  IADD3 R0, R6.reuse, c[0x0][0x198], RZ ;  /* 0x0000660006007a10 */ /* 0x040fe20007ffe0ff */
[----:B------:R-:W-:-:S04]  /*117eb0*/  IMAD.WIDE R4, R6, 0x2, R10 ;  /* 0x0000000206047825 */ /* 0x000fc800078e020a */
[----:B------:R-:W-:Y:S02]  /*117ec0*/  IMAD.WIDE R12, R6, 0x2, R8 ;  /* 0x00000002060c7825 */ /* 0x000fe400078e0208 */
[----:B------:R0:W-:Y:S03]  /*117ed0*/  @P5 STG.E.U16 [R4.64], R3 ;  /* 0x0000000304005986 */ /* 0x0001e6000c101506 */
[----:B------:R4:W-:Y:S01]  /*117ee0*/  @P0 STG.E.U16 [R12.64], R14 ;  /* 0x0000000e0c000986 */ /* 0x0009e2000c101506 */
[----:B------:R-:W-:Y:S02]  /*117ef0*/  ISETP.GE.AND P5, PT, R15, c[0x0][0x17c], PT ;  /* 0x00005f000f007a0c */ /* 0x000fe40003fa6270 */
[----:B------:R-:W5:Y:S01]  /*117f00*/  LDL.LU R15, [R1+0x3a04] ;  /* 0x003a0400010f7983 */ /* 0x000f620000300800 */
[----:B0-----:R-:W-:-:S05]  /*117f10*/  IMAD.WIDE R4, R0, 0x2, R10 ;  /* 0x0000000200047825 */ /* 0x001fca00078e020a */
[----:B--2---:R-:W-:Y:S01]  /*117f20*/  @P2 STG.E.U16 [R4.64], R21 ;  /* 0x0000001504002986 */ /* 0x004fe2000c101506 */
[----:B---3--:R-:W-:-:S03]  /*117f30*/  ISETP.GE.AND P2, PT, R16, c[0x0][0x17c], PT ;  /* 0x00005f0010007a0c */ /* 0x008fc60003f46270 */
[----:B------:R-:W2:Y:S01]  /*117f40*/  LDL.LU R16, [R1+0x3a08] ;  /* 0x003a080001107983 */ /* 0x000ea20000300800 */
[----:B------:R-:W-:Y:S01]  /*117f50*/  STL [R1+0x3c84], R19 ;  /* 0x003c841301007387 */ /* 0x000fe20000100800 */
[----:B------:R-:W-:Y:S01]  /*117f60*/  ISETP.LT.AND P3, PT, R26, c[0x0][0x178], !P3 ;  /* 0x00005e001a007a0c */ /* 0x000fe20005f61270 */
[----:B------:R-:W-:Y:S01]  /*117f70*/  IMAD.WIDE R6, R0, 0x2, R8 ;  /* 0x0000000200067825 */ /* 0x000fe200078e0208 */
[----:B------:R-:W-:Y:S02]  /*117f80*/  ISETP.LT.AND P0, PT, R23, c[0x0][0x178], !P4 ;  /* 0x00005e0017007a0c */ /* 0x000fe40006701270 */
[----:B----4-:R-:W-:-:S09]  /*117f90*/  PRMT R14, R25, 0x7632, R14 ;  /* 0x00007632190e7816 */ /* 0x010fd2000000000e */
[----:B------:R0:W-:Y:S02]  /*117fa0*/  @P3 STG.E.U16 [R6.64], R25 ;  /* 0x0000001906003986 */ /* 0x0001e4000c101506 */
[----:B0-----:R-:W-:Y:S01]  /*117fb0*/  IADD3 R6, R0, c[0x0][0x198], RZ ;  /* 0x0000660000067a10 */ /* 0x001fe20007ffe0ff */
[----:B------:R-:W-:-:S04]  /*117fc0*/  PRMT R0, R21, 0x7632, R0 ;  /* 0x0000763215007816 */ /* 0x000fc80000000000 */
[----:B------:R-:W-:-:S05]  /*117fd0*/  IMAD.WIDE R4, R6, 0x2, R10 ;  /* 0x0000000206047825 */ /* 0x000fca00078e020a */
[----:B------:R-:W-:Y:S01]  /*117fe0*/  @P0 STG.E.U16 [R4.64], R0 ;  /* 0x0000000004000986 */ /* 0x000fe2000c101506 */
[----:B-----5:R-:W-:-:S03]  /*117ff0*/  ISETP.GE.AND P0, PT, R15, c[0x0][0x17c], PT ;  /* 0x00005f000f007a0c */ /* 0x020fc60003f06270 */
[----:B--2---:R-:W-:Y:S02]  /*118000*/  STL [R1+0x3c80], R16 ;  /* 0x003c801001007387 */ /* 0x004fe40000100800 */
[----:B------:R-:W0:Y:S04]  /*118010*/  LDS.128 R16, [R27] ;  /* 0x000000001b107984 */ /* 0x000e280000000c00 */
[----:B------:R-:W2:Y:S01]  /*118020*/  LDL.LU R25, [R1+0x4a0] ;  /* 0x0004a00001197983 */ /* 0x000ea20000300800 */
[----:B0-----:R-:W-:Y:S01]  /*118030*/  STL [R1+0x34], R17 ;  /* 0x0000341101007387 */ /* 0x001fe20000100800 */
[----:B------:R0:W-:Y:S02]  /*118040*/  STL.64 [R1+0x38], R18 ;  /* 0x0000381201007387 */ /* 0x0001e40000100a00 */
[----:B0-----:R-:W-:Y:S01]  /*118050*/  IMAD.MOV.U32 R18, RZ, RZ, R16 ;  /* 0x000000ffff127224 */ /* 0x001fe200078e0010 */
[----:B------:R-:W3:Y:S01]  /*118060*/  LDL.LU R19, [R1+0x3c84] ;  /* 0x003c840001137983 */ /* 0x000ee20000300800 */
[----:B------:R-:W4:Y:S02]  /*118070*/  LDL.LU R16, [R1+0x3c80] ;  /* 0x003c800001107983 */ /* 0x000f240000300800 */
[----:B------:R-:W5:Y:S01]  /*118080*/  LDL.LU R15, [R1+0x3a0c] ;  /* 0x003a0c00010f7983 */ /* 0x000f620000300800 */
[----:B------:R-:W-:-:S02]  /*118090*/  ISETP.LT.AND P4, PT, R26, c[0x0][0x178], !P4 ;  /* 0x00005e001a007a0c */ /* 0x000fc40006781270 */
[----:B------:R-:W-:Y:S02]  /*1180a0*/  ISETP.LT.AND P3, PT, R23, c[0x0][0x178], !P6 ;  /* 0x00005e0017007a0c */ /* 0x000fe40007761270 */
[C---:B------:R-:W-:Y:S01]  /*1180b0*/  IADD3 R3, R6.reuse, c[0x0][0x198], RZ ;  /* 0x0000660006037a10 */ /* 0x040fe20007ffe0ff */
[----:B------:R-:W-:Y:S01]  /*1180c0*/  IMAD.WIDE R12, R6, 0x2, R8 ;  /* 0x00000002060c7825 */ /* 0x000fe200078e0208 */
[----:B------:R-:W-:-:S03]  /*1180d0*/  ISETP.LT.AND P6, PT, R26, c[0x0][0x178], !P6 ;  /* 0x00005e001a007a0c */ /* 0x000fc600077c1270 */
[----:B------:R-:W-:-:S04]  /*1180e0*/  IMAD.WIDE R6, R3, 0x2, R10 ;  /* 0x0000000203067825 */ /* 0x000fc800078e020a */
[----:B------:R-:W-:Y:S01]  /*1180f0*/  IMAD.WIDE R4, R3, 0x2, R8 ;  /* 0x0000000203047825 */ /* 0x000fe200078e0208 */
[----:B------:R-:W-:Y:S03]  /*118100*/  @P4 STG.E.U16 [R12.64], R14 ;  /* 0x0000000e0c004986 */ /* 0x000fe6000c101506 */
[----:B------:R0:W-:Y:S01]  /*118110*/  @P3 STG.E.U16 [R6.64], R22 ;  /* 0x0000001606003986 */ /* 0x0001e2000c101506 */
[----:B------:R-:W-:Y:S02]  /*118120*/  ISETP.LT.AND P3, PT, R23, c[0x0][0x178], !P1 ;  /* 0x00005e0017007a0c */ /* 0x000fe40004f61270 */
[----:B------:R-:W-:Y:S01]  /*118130*/  PRMT R0, R22, 0x7632, R0 ;  /* 0x0000763216007816 */ /* 0x000fe20000000000 */
[----:B------:R1:W-:Y:S01]  /*118140*/  @P6 STG.E.U16 [R4.64], R24 ;  /* 0x0000001804006986 */ /* 0x0003e2000c101506 */
[----:B0-----:R-:W-:Y:S02]  /*118150*/  IADD3 R6, R3, c[0x0][0x198], RZ ;  /* 0x0000660003067a10 */ /* 0x001fe40007ffe0ff */
[----:B------:R-:W-:-:S02]  /*118160*/  PRMT R14, R24, 0x7632, R14 ;  /* 0x00007632180e7816 */ /* 0x000fc4000000000e */
[----:B-1----:R-:W3:Y:S01]  /*118170*/  LDL.LU R24, [R1+0x4b0] ;  /* 0x0004b00001187983 */ /* 0x002ee20000300800 */
[C---:B------:R-:W-:Y:S01]  /*118180*/  IADD3 R3, R6.reuse, c[0x0][0x198], RZ ;  /* 0x0000660006037a10 */ /* 0x040fe20007ffe0ff */
[----:B------:R-:W-:-:S04]  /*118190*/  IMAD.WIDE R4, R6, 0x2, R10 ;  /* 0x0000000206047825 */ /* 0x000fc800078e020a */
[----:B------:R-:W-:Y:S02]  /*1181a0*/  STL.64 [R1+0x3c78], R10 ;  /* 0x003c780a01007387 */ /* 0x000fe40000100a00 */
[----:B------:R-:W-:-:S04]  /*1181b0*/  IMAD.WIDE R6, R6, 0x2, R8 ;  /* 0x0000000206067825 */ /* 0x000fc800078e0208 */
[----:B------:R-:W-:Y:S01]  /*1181c0*/  IMAD.WIDE R12, R3, 0x2, R10 ;  /* 0x00000002030c7825 */ /* 0x000fe200078e020a */
[----:B------:R-:W-:Y:S04]  /*1181d0*/  STL.64 [R1+0x3c70], R8 ;  /* 0x003c700801007387 */ /* 0x000fe80000100a00 */
[----:B------:R0:W-:Y:S01]  /*1181e0*/  @P3 STG.E.U16 [R4.64], R0 ;  /* 0x0000000004003986 */ /* 0x0001e2000c101506 */
[C---:B------:R-:W-:Y:S02]  /*1181f0*/  ISETP.LT.AND P1, PT, R26.reuse, c[0x0][0x178], !P1 ;  /* 0x00005e001a007a0c */ /* 0x040fe40004f21270 */
[----:B------:R-:W-:Y:S02]  /*118200*/  ISETP.LT.AND P4, PT, R23, c[0x0][0x178], !P5 ;  /* 0x00005e0017007a0c */ /* 0x000fe40006f81270 */
[----:B------:R-:W-:Y:S01]  /*118210*/  ISETP.LT.AND P6, PT, R26, c[0x0][0x178], !P5 ;  /* 0x00005e001a007a0c */ /* 0x000fe20006fc1270 */
[----:B------:R-:W3:Y:S01]  /*118220*/  LDL.LU R17, [R1+0x3a14] ;  /* 0x003a140001117983 */ /* 0x000ee20000300800 */
[----:B0-----:R-:W-:-:S03]  /*118230*/  IMAD.WIDE R4, R3, 0x2, R8 ;  /* 0x0000000203047825 */ /* 0x001fc600078e0208 */
[----:B------:R-:W0:Y:S04]  /*118240*/  LDS.128 R8, [R28] ;  /* 0x000000001c087984 */ /* 0x000e280000000c00 */
[----:B------:R-:W-:Y:S04]  /*118250*/  @P1 STG.E.U16 [R6.64], R14 ;  /* 0x0000000e06001986 */ /* 0x000fe8000c101506 */
[----:B--2---:R-:W-:Y:S01]  /*118260*/  @P4 STG.E.U16 [R12.64], R25 ;  /* 0x000000190c004986 */ /* 0x004fe2000c101506 */
[----:B-----5:R-:W-:-:S03]  /*118270*/  ISETP.GE.AND P3, PT, R15, c[0x0][0x17c], PT ;  /* 0x00005f000f007a0c */ /* 0x020fc60003f66270 */
[----:B------:R-:W2:Y:S01]  /*118280*/  LDL.LU R15, [R1+0x3a10] ;  /* 0x003a1000010f7983 */ /* 0x000ea20000300800 */
[----:B0-----:R-:W-:Y:S01]  /*118290*/  STL [R1+0x44], R9 ;  /* 0x0000440901007387 */ /* 0x001fe20000100800 */
[----:B----4-:R-:W-:Y:S02]  /*1182a0*/  ISETP.GE.AND P5, PT, R16, c[0x0][0x17c], PT ;  /* 0x00005f0010007a0c */ /* 0x010fe40003fa6270 */
[----:B---3--:R0:W-:Y:S01]  /*1182b0*/  @P6 STG.E.U16 [R4.64], R19 ;  /* 0x0000001304006986 */ /* 0x0081e2000c101506 */
[----:B------:R1:W-:Y:S02]  /*1182c0*/  STL.64 [R1+0x48], R10 ;  /* 0x0000480a01007387 */ /* 0x0003e40000100a00 */
[----:B------:R-:W-:Y:S01]  /*1182d0*/  IMAD.MOV.U32 R16, RZ, RZ, R8 ;  /* 0x000000ffff107224 */ /* 0x000fe200078e0008 */
[----:B0-----:R-:W-:Y:S01]  /*1182e0*/  IADD3 R4, R3, c[0x0][0x198], RZ ;  /* 0x0000660003047a10 */ /* 0x001fe20007ffe0ff */
[----:B-1----:R-:W3:Y:S01]  /*1182f0*/  LDL.LU.64 R10, [R1+0x3c78] ;  /* 0x003c7800010a7983 */ /* 0x002ee20000300a00 */
[----:B------:R-:W4:Y:S01]  /*118300*/  LDL.LU.64 R8, [R1+0x3c70] ;  /* 0x003c700001087983 */ /* 0x000f220000300a00 */
[----:B------:R-:W-:-:S02]  /*118310*/  PRMT R3, R19, 0x7632, R3 ;  /* 0x0000763213037816 */ /* 0x000fc40000000003 */
[----:B------:R-:W5:Y:S01]  /*118320*/  LDL.LU R19, [R1+0x3a18] ;  /* 0x003a180001137983 */ /* 0x000f620000300800 */
[----:B------:R-:W-:Y:S02]  /*118330*/  ISETP.GE.AND P6, PT, R17, c[0x0][0x17c], PT ;  /* 0x00005f0011007a0c */ /* 0x000fe40003fc6270 */
[----:B------:R-:W-:Y:S02]  /*118340*/  PRMT R12, R25, 0x7632, R12 ;  /* 0x00007632190c7816 */ /* 0x000fe4000000000c */
[----:B------:R-:W-:Y:S01]  /*118350*/  ISETP.LT.AND P1, PT, R23, c[0x0][0x178], !P2 ;  /* 0x00005e0017007a0c */ /* 0x000fe20005721270 */
[----:B-----5:R-:W-:Y:S01]  /*118360*/  STL.64 [R1+0x3c68], R18 ;  /* 0x003c681201007387 */ /* 0x020fe20000100a00 */
[----:B------:R-:W-:Y:S02]  /*118370*/  STL [R1+0x3c60], R16 ;  /* 0x003c601001007387 */ /* 0x000fe40000100800 */
[----:B------:R-:W0:Y:S04]  /*118380*/  LDS.128 R16, [R29] ;  /* 0x000000001d107984 */ /* 0x000e280000000c00 */
[----:B------:R-:W5:Y:S01]  /*118390*/  LDL.LU R25, [R1+0x4c0] ;  /* 0x0004c00001197983 */ /* 0x000f620000300800 */
[----:B0-----:R-:W-:Y:S01]  /*1183a0*/  STL [R1+0x94], R17 ;  /* 0x0000941101007387 */ /* 0x001fe20000100800 */
[----:B------:R0:W-:Y:S03]  /*1183b0*/  STL.64 [R1+0x98], R18 ;  /* 0x0000981201007387 */ /* 0x0001e60000100a00 */
[----:B0-----:R-:W5:Y:S01]  /*1183c0*/  LDL.LU.64 R18, [R1+0x3c68] ;  /* 0x003c680001127983 */ /* 0x001f620000300a00 */
[----:B---3--:R-:W-:-:S04]  /*1183d0*/  IMAD.WIDE R6, R4, 0x2, R10 ;  /* 0x0000000204067825 */ /* 0x008fc800078e020a */
[----:B------:R-:W-:Y:S02]  /*1183e0*/  IMAD.MOV.U32 R17, RZ, RZ, R16 ;  /* 0x000000ffff117224 */ /* 0x000fe400078e0010 */
[----:B------:R-:W3:Y:S04]  /*1183f0*/  LDL.LU R16, [R1+0x3c60] ;  /* 0x003c600001107983 */ /* 0x000ee80000300800 */
[----:B------:R0:W-:Y:S01]  /*118400*/  @P1 STG.E.U16 [R6.64], R12 ;  /* 0x0000000c06001986 */ /* 0x0001e2000c101506 */
[----:B--2---:R-:W-:Y:S02]  /*118410*/  ISETP.GE.AND P1, PT, R15, c[0x0][0x17c], PT ;  /* 0x00005f000f007a0c */ /* 0x004fe40003f26270 */
[----:B------:R-:W2:Y:S01]  /*118420*/  LDL.LU R15, [R1+0x3a1c] ;  /* 0x003a1c00010f7983 */ /* 0x000ea20000300800 */
[----:B------:R-:W-:-:S02]  /*118430*/  ISETP.LT.AND P2, PT, R26, c[0x0][0x178], !P2 ;  /* 0x00005e001a007a0c */ /* 0x000fc40005741270 */
[----:B------:R-:W-:Y:S01]  /*118440*/  ISETP.LT.AND P4, PT, R23, c[0x0][0x178], !P0 ;  /* 0x00005e0017007a0c */ /* 0x000fe20004781270 */
[----:B------:R-:W-:Y:S01]  /*118450*/  ISETP.LT.AND P0, PT, R26, c[0x0][0x178], !P0 ;  /* 0x00005e001a007a0c */ /* 0x000fe20004701270 */
[C---:B------:R-:W-:Y:S01]  /*118460*/  IADD3 R0, R4.reuse, c[0x0][0x198], RZ ;  /* 0x0000660004007a10 */ /* 0x040fe20007ffe0ff */
[----:B----4-:R-:W-:-:S04]  /*118470*/  IMAD.WIDE R4, R4, 0x2, R8 ;  /* 0x0000000204047825 */ /* 0x010fc800078e0208 */
[----:B0-----:R-:W-:-:S04]  /*118480*/  IMAD.WIDE R6, R0, 0x2, R10 ;  /* 0x0000000200067825 */ /* 0x001fc800078e020a */
[----:B------:R0:W-:Y:S02]  /*118490*/  @P2 STG.E.U16 [R4.64], R3 ;  /* 0x0000000304002986 */ /* 0x0001e4000c101506 */
[----:B------:R1:W-:Y:S01]  /*1184a0*/  @P4 STG.E.U16 [R6.64], R24 ;  /* 0x0000001806004986 */ /* 0x0003e2000c101506 */
[----:B------:R-:W-:Y:S01]  /*1184b0*/  PRMT R13, R24, 0x7632, R13 ;  /* 0x00007632180d7816 */ /* 0x000fe2000000000d */
[C---:B0-----:R-:W-:Y:S01]  /*1184c0*/  IMAD.WIDE R4, R0.reuse, 0x2, R8 ;  /* 0x0000000200047825 */ /* 0x041fe200078e0208 */
[----:B-1----:R-:W4:Y:S03]  /*1184d0*/  LDL.LU R24, [R1+0x4d0] ;  /* 0x0004d00001187983 */ /* 0x002f260000300800 */
[----:B------:R-:W-:Y:S01]  /*1184e0*/  STL [R1+0x3c5c], R14 ;  /* 0x003c5c0e01007387 */ /* 0x000fe20000100800 */
[----:B------:R-:W-:Y:S02]  /*1184f0*/  ISETP.LT.AND P2, PT, R23, c[0x0][0x178], !P5 ;  /* 0x00005e0017007a0c */ /* 0x000fe40006f41270 */
[----:B------:R-:W-:-:S05]  /*118500*/  IADD3 R12, R0, c[0x0][0x198], RZ ;  /* 0x00006600000c7a10 */ /* 0x000fca0007ffe0ff */
[C---:B------:R-:W-:Y:S01]  /*118510*/  IMAD.WIDE R6, R12.reuse, 0x2, R10 ;  /* 0x000000020c067825 */ /* 0x040fe200078e020a */
[----:B------:R-:W-:Y:S02]  /*118520*/  IADD3 R0, R12, c[0x0][0x198], RZ ;  /* 0x000066000c007a10 */ /* 0x000fe40007ffe0ff */
[----:B------:R-:W-:Y:S02]  /*118530*/  ISETP.LT.AND P5, PT, R26, c[0x0][0x178], !P5 ;  /* 0x00005e001a007a0c */ /* 0x000fe40006fa1270 */
[----:B------:R-:W-:Y:S01]  /*118540*/  ISETP.LT.AND P4, PT, R23, c[0x0][0x178], !P3 ;  /* 0x00005e0017007a0c */ /* 0x000fe20005f81270 */
[----:B-----5:R0:W-:Y:S01]  /*118550*/  @P0 STG.E.U16 [R4.64], R18 ;  /* 0x0000001204000986 */ /* 0x0201e2000c101506 */
[----:B------:R-:W-:-:S03]  /*118560*/  PRMT R3, R18, 0x7632, R3 ;  /* 0x0000763212037816 */ /* 0x000fc60000000003 */
[----:B0-----:R-:W5:Y:S01]  /*118570*/  LDL.LU R18, [R1+0x3a20] ;  /* 0x003a200001127983 */ /* 0x001f620000300800 */
[----:B------:R0:W-:Y:S02]  /*118580*/  @P2 STG.E.U16 [R6.64], R13 ;  /* 0x0000000d06002986 */ /* 0x0001e4000c101506 */
[----:B------:R-:W-:Y:S01]  /*118590*/  IMAD.WIDE R4, R12, 0x2, R8 ;  /* 0x000000020c047825 */ /* 0x000fe200078e0208 */
[----:B--2---:R-:W-:Y:S02]  /*1185a0*/  ISETP.GE.AND P2, PT, R15, c[0x0][0x17c], PT ;  /* 0x00005f000f007a0c */ /* 0x004fe40003f46270 */
[----:B------:R-:W1:Y:S04]  /*1185b0*/  LDS.128 R12, [R2+0x800] ;  /* 0x00080000020c7984 */ /* 0x000e680000000c00 */
[----:B------:R2:W-:Y:S01]  /*1185c0*/  @P5 STG.E.U16 [R4.64], R3 ;  /* 0x0000000304005986 */ /* 0x0005e2000c101506 */
[----:B0-----:R-:W-:Y:S01]  /*1185d0*/  IMAD.WIDE R6, R0, 0x2, R10 ;  /* 0x0000000200067825 */ /* 0x001fe200078e020a */
[----:B------:R-:W-:-:S04]  /*1185e0*/  ISETP.LT.AND P5, PT, R23, c[0x0][0x178], !P6 ;  /* 0x00005e0017007a0c */ /* 0x000fc800077a1270 */
[----:B------:R-:W-:Y:S01]  /*1185f0*/  @P4 STG.E.U16 [R6.64], R25 ;  /* 0x0000001906004986 */ /* 0x000fe2000c101506 */
[----:B--2---:R-:W-:Y:S02]  /*118600*/  PRMT R3, R25, 0x7632, R3 ;  /* 0x0000763219037816 */ /* 0x004fe40000000003 */
[----:B------:R-:W-:Y:S01]  /*118610*/  ISETP.LT.AND P4, PT, R23, c[0x0][0x178], !P1 ;  /* 0x00005e0017007a0c */ /* 0x000fe20004f81270 */
[----:B-1----:R-:W-:Y:S01]  /*118620*/  STL [R1+0xb4], R13 ;  /* 0x0000b40d01007387 */ /* 0x002fe20000100800 */
[----:B------:R0:W-:Y:S03]  /*118630*/  STL.64 [R1+0xb8], R14 ;  /* 0x0000b80e01007387 */ /* 0x0001e60000100a00 */
[----:B0-----:R-:W2:Y:S01]  /*118640*/  LDL.LU R14, [R1+0x3c5c] ;  /* 0x003c5c00010e7983 */ /* 0x001ea20000300800 */
[----:B------:R-:W2:Y:S02]  /*118650*/  LDL.LU R13, [R1+0x3a24] ;  /* 0x003a2400010d7983 */ /* 0x000ea40000300800 */
[----:B------:R-:W2:Y:S02]  /*118660*/  LDL.LU R25, [R1+0x4e0] ;  /* 0x0004e00001197983 */ /* 0x000ea40000300800 */
[----:B------:R-:W-:Y:S02]  /*118670*/  STL [R1+0x3c58], R23 ;  /* 0x003c581701007387 */ /* 0x000fe40000100800 */
[----:B------:R-:W0:Y:S01]  /*118680*/  LDS.128 R20, [R27+0x800] ;  /* 0x000800001b147984 */ /* 0x000e220000000c00 */
[----:B------:R-:W-:Y:S01]  /*118690*/  ISETP.LT.AND P3, PT, R26, c[0x0][0x178], !P3 ;  /* 0x00005e001a007a0c */ /* 0x000fe20005f61270 */
[----:B------:R-:W-:-:S04]  /*1186a0*/  IMAD.WIDE R6, R0, 0x2, R8 ;  /* 0x0000000200067825 */ /* 0x000fc800078e0208 */
[----:B------:R-:W-:Y:S01]  /*1186b0*/  IMAD.MOV.U32 R15, RZ, RZ, R12 ;  /* 0x000000ffff0f7224 */ /* 0x000fe200078e000c */
[----:B------:R-:W-:-:S07]  /*1186c0*/  IADD3 R12, R0, c[0x0][0x198], RZ ;  /* 0x00006600000c7a10 */ /* 0x000fce0007ffe0ff */
[----:B---3--:R-:W-:Y:S01]  /*1186d0*/  @P3 STG.E.U16 [R6.64], R16 ;  /* 0x0000001006003986 */ /* 0x008fe2000c101506 */
[----:B------:R-:W-:Y:S01]  /*1186e0*/  ISETP.LT.AND P3, PT, R26, c[0x0][0x178], !P1 ;  /* 0x00005e001a007a0c */ /* 0x000fe20004f61270 */
[----:B------:R-:W-:-:S05]  /*1186f0*/  IMAD.WIDE R4, R12, 0x2, R10 ;  /* 0x000000020c047825 */ /* 0x000fca00078e020a */
[----:B------:R1:W-:Y:S02]  /*118700*/  @P5 STG.E.U16 [R4.64], R3 ;  /* 0x0000000304005986 */ /* 0x0003e4000c101506 */
[----:B-1----:R-:W-:Y:S02]  /*118710*/  PRMT R3, R16, 0x7632, R3 ;  /* 0x0000763210037816 */ /* 0x002fe40000000003 */
[----:B-----5:R-:W-:Y:S02]  /*118720*/  ISETP.GE.AND P1, PT, R18, c[0x0][0x17c], PT ;  /* 0x00005f0012007a0c */ /* 0x020fe40003f26270 */
[----:B------:R-:W3:Y:S01]  /*118730*/  LDL.LU R18, [R1+0x3a28] ;  /* 0x003a280001127983 */ /* 0x000ee20000300800 */
[----:B0-----:R-:W-:Y:S02]  /*118740*/  STL [R1+0xa4], R21 ;  /* 0x0000a41501007387 */ /* 0x001fe40000100800 */
[----:B------:R0:W-:Y:S02]  /*118750*/  STL.64 [R1+0xa8], R22 ;  /* 0x0000a81601007387 */ /* 0x0001e40000100a00 */
[----:B0-----:R-:W5:Y:S01]  /*118760*/  LDL.LU R23, [R1+0x3c58] ;  /* 0x003c580001177983 */ /* 0x001f620000300800 */
[----:B------:R-:W3:Y:S01]  /*118770*/  LDL.LU R16, [R1+0x3a2c] ;  /* 0x003a2c0001107983 */ /* 0x000ee20000300800 */
[----:B------:R-:W-:-:S02]  /*118780*/  ISETP.LT.AND P6, PT, R26, c[0x0][0x178], !P6 ;  /* 0x00005e001a007a0c */ /* 0x000fc400077c1270 */
[C---:B------:R-:W-:Y:S01]  /*118790*/  IADD3 R0, R12.reuse, c[0x0][0x198], RZ ;  /* 0x000066000c007a10 */ /* 0x040fe20007ffe0ff */
[----:B------:R-:W-:Y:S01]  /*1187a0*/  IMAD.WIDE R4, R12, 0x2, R8 ;  /* 0x000000020c047825 */ /* 0x000fe200078e0208 */
[----:B------:R-:W-:Y:S01]  /*1187b0*/  ISETP.GE.AND P0, PT, R19, c[0x0][0x17c], PT ;  /* 0x00005f0013007a0c */ /* 0x000fe20003f06270 */
[----:B------:R-:W3:Y:S02]  /*1187c0*/  LDL.LU R22, [R1+0x3a30] ;  /* 0x003a300001167983 */ /* 0x000ee40000300800 */
[----:B------:R-:W-:-:S06]  /*1187d0*/  IMAD.WIDE R6, R0, 0x2, R10 ;  /* 0x0000000200067825 */ /* 0x000fcc00078e020a */
[----:B------:R-:W-:Y:S01]  /*1187e0*/  @P6 STG.E.U16 [R4.64], R3 ;  /* 0x0000000304006986 */ /* 0x000fe2000c101506 */
[----:B----4-:R0:W-:Y:S01]  /*1187f0*/  @P4 STG.E.U16 [R6.64], R24 ;  /* 0x0000001806004986 */ /* 0x0101e2000c101506 */
[----:B------:R-:W-:Y:S02]  /*118800*/  ISETP.LT.AND P6, PT, R26, c[0x0][0x178], !P2 ;  /* 0x00005e001a007a0c */ /* 0x000fe400057c1270 */
[----:B0-----:R-:W-:-:S05]  /*118810*/  IADD3 R6, R0, c[0x0][0x198], RZ ;  /* 0x0000660000067a10 */ /* 0x001fca0007ffe0ff */
[----:B------:R-:W-:Y:S01]  /*118820*/  IMAD.WIDE R4, R6, 0x2, R10 ;  /* 0x0000000206047825 */ /* 0x000fe200078e020a */
[----:B------:R-:W-:Y:S02]  /*118830*/  PRMT R3, R17, 0x7632, R3 ;  /* 0x0000763211037816 */ /* 0x000fe40000000003 */
[----:B--2---:R-:W-:Y:S01]  /*118840*/  ISETP.GE.AND P5, PT, R13, c[0x0][0x17c], PT ;  /* 0x00005f000d007a0c */ /* 0x004fe20003fa6270 */
[----:B------:R-:W-:Y:S01]  /*118850*/  IMAD.WIDE R12, R0, 0x2, R8 ;  /* 0x00000002000c7825 */ /* 0x000fe200078e0208 */
[----:B------:R-:W-:Y:S02]  /*118860*/  PRMT R14, R24, 0x7632, R14 ;  /* 0x00007632180e7816 */ /* 0x000fe4000000000e */
[----:B------:R-:W2:Y:S04]  /*118870*/  LDL.LU R24, [R1+0x4f0] ;  /* 0x0004f00001187983 */ /* 0x000ea80000300800 */
[----:B------:R-:W-:Y:S01]  /*118880*/  @P3 STG.E.U16 [R12.64], R17 ;  /* 0x000000110c003986 */ /* 0x000fe2000c101506 */
[----:B------:R-:W-:Y:S01]  /*118890*/  IMAD.MOV.U32 R21, RZ, RZ, R20 ;  /* 0x000000ffff157224 */ /* 0x000fe200078e0014 */
[----:B-----5:R-:W-:-:S02]  /*1188a0*/  ISETP.LT.AND P4, PT, R23, c[0x0][0x178], !P0 ;  /* 0x00005e0017007a0c */ /* 0x020fc40004781270 */
[----:B------:R-:W-:Y:S01]  /*1188b0*/  ISETP.LT.AND P3, PT, R23, c[0x0][0x178], !P2 ;  /* 0x00005e0017007a0c */ /* 0x000fe20005761270 */
[----:B---3--:R-:W-:-:S10]  /*1188c0*/  ISETP.GE.AND P2, PT, R18, c[0x0][0x17c], PT ;  /* 0x00005f0012007a0c */ /* 0x008fd40003f46270 */
[----:B------:R-:W-:Y:S01]  /*1188d0*/  @P4 STG.E.U16 [R4.64], R14 ;  /* 0x0000000e04004986 */ /* 0x000fe2000c101506 */
[----:B------:R-:W-:Y:S02]  /*1188e0*/  ISETP.GE.AND P4, PT, R16, c[0x0][0x17c], PT ;  /* 0x00005f0010007a0c */ /* 0x000fe40003f86270 */
[----:B------:R-:W0:Y:S02]  /*1188f0*/  LDS.128 R16, [R28+0x800] ;  /* 0x000800001c107984 */ /* 0x000e240000000c00 */
[----:B0-----:R0:W-:Y:S02]  /*118900*/  STL [R1+0x84], R17 ;  /* 0x0000841101007387 */ /* 0x0011e40000100800 */
[----:B------:R1:W-:Y:S02]  /*118910*/  STL.64 [R1+0x88], R18 ;  /* 0x0000881201007387 */ /* 0x0003e40000100a00 */
[----:B0-----:R-:W-:Y:S01]  /*118920*/  IMAD.MOV.U32 R17, RZ, RZ, R16 ;  /* 0x000000ffff117224 */ /* 0x001fe200078e0010 */
[----:B-1----:R-:W3:Y:S01]  /*118930*/  LDL.LU.64 R18, [R1+0x3c50] ;  /* 0x003c500001127983 */ /* 0x002ee20000300a00 */
[----:B------:R-:W4:Y:S02]  /*118940*/  LDL.LU R16, [R1+0x3c48] ;  /* 0x003c480001107983 */ /* 0x000f240000300800 */
[----:B------:R-:W5:Y:S01]  /*118950*/  LDL.LU R20, [R1+0x3a34] ;  /* 0x003a340001147983 */ /* 0x000f620000300800 */
[----:B------:R-:W-:-:S02]  /*118960*/  ISETP.LT.AND P0, PT, R26, c[0x0][0x178], !P0 ;  /* 0x00005e001a007a0c */ /* 0x000fc40004701270 */
[C---:B------:R-:W-:Y:S01]  /*118970*/  IADD3 R0, R6.reuse, c[0x0][0x198], RZ ;  /* 0x0000660006007a10 */ /* 0x040fe20007ffe0ff */
[----:B------:R-:W-:-:S04]  /*118980*/  IMAD.WIDE R6, R6, 0x2, R8 ;  /* 0x0000000206067825 */ /* 0x000fc800078e0208 */
[----:B------:R-:W-:-:S04]  /*118990*/  IMAD.WIDE R12, R0, 0x2, R10 ;  /* 0x00000002000c7825 */ /* 0x000fc800078e020a */
[C---:B------:R-:W-:Y:S02]  /*1189a0*/  IMAD.WIDE R4, R0.reuse, 0x2, R8 ;  /* 0x0000000200047825 */ /* 0x040fe400078e0208 */
[----:B------:R0:W-:Y:S02]  /*1189b0*/  @P0 STG.E.U16 [R6.64], R3 ;  /* 0x0000000306000986 */ /* 0x0001e4000c101506 */
[----:B------:R1:W-:Y:S02]  /*1189c0*/  @P3 STG.E.U16 [R12.64], R25 ;  /* 0x000000190c003986 */ /* 0x0003e4000c101506 */
[----:B------:R1:W-:Y:S01]  /*1189d0*/  @P6 STG.E.U16 [R4.64], R15 ;  /* 0x0000000f04006986 */ /* 0x0003e2000c101506 */
[----:B0-----:R-:W-:Y:S02]  /*1189e0*/  IADD3 R6, R0, c[0x0][0x198], RZ ;  /* 0x0000660000067a10 */ /* 0x001fe40007ffe0ff */
[----:B------:R-:W-:Y:S02]  /*1189f0*/  PRMT R3, R25, 0x7632, R3 ;  /* 0x0000763219037816 */ /* 0x000fe40000000003 */
[----:B-1----:R-:W2:Y:S01]  /*118a00*/  LDL.LU R25, [R1+0x510] ;  /* 0x0005100001197983 */ /* 0x002ea20000300800 */
[C---:B------:R-:W-:Y:S01]  /*118a10*/  IADD3 R0, R6.reuse, c[0x0][0x198], RZ ;  /* 0x0000660006007a10 */ /* 0x040fe20007ffe0ff */
[----:B------:R-:W-:-:S04]  /*118a20*/  IMAD.WIDE R4, R6, 0x2, R10 ;  /* 0x0000000206047825 */ /* 0x000fc800078e020a */
[----:B------:R-:W-:Y:S02]  /*118a30*/  STL.64 [R1+0x3c40], R10 ;  /* 0x003c400a01007387 */ /* 0x000fe40000100a00 */
[----:B------:R-:W-:-:S04]  /*118a40*/  IMAD.WIDE R6, R6, 0x2, R8 ;  /* 0x0000000206067825 */ /* 0x000fc800078e0208 */
[----:B------:R-:W-:Y:S01]  /*118a50*/  IMAD.WIDE R12, R0, 0x2, R10 ;  /* 0x00000002000c7825 */ /* 0x000fe200078e020a */
[----:B------:R-:W-:Y:S01]  /*118a60*/  STL.64 [R1+0x3c38], R8 ;  /* 0x003c380801007387 */ /* 0x000fe20000100a00 */
[----:B------:R-:W-:Y:S02]  /*118a70*/  ISETP.LT.AND P3, PT, R23, c[0x0][0x178], !P1 ;  /* 0x00005e0017007a0c */ /* 0x000fe40004f61270 */
[----:B------:R-:W-:-:S11]  /*118a80*/  ISETP.LT.AND P1, PT, R26, c[0x0][0x178], !P1 ;  /* 0x00005e001a007a0c */ /* 0x000fd60004f21270 */
[----:B------:R0:W-:Y:S04]  /*118a90*/  @P3 STG.E.U16 [R4.64], R3 ;  /* 0x0000000304003986 */ /* 0x0001e8000c101506 */
[----:B0-----:R-:W2:Y:S01]  /*118aa0*/  LDL.LU R4, [R1+0x3a38] ;  /* 0x003a380001047983 */ /* 0x001ea20000300800 */
[----:B----4-:R-:W-:Y:S01]  /*118ab0*/  PRMT R16, R15, 0x7632, R16 ;  /* 0x000076320f107816 */ /* 0x010fe20000000010 */
[----:B------:R-:W-:Y:S02]  /*118ac0*/  IMAD.WIDE R14, R0, 0x2, R8 ;  /* 0x00000002000e7825 */ /* 0x000fe400078e0208 */
[----:B------:R-:W0:Y:S01]  /*118ad0*/  LDS.128 R8, [R29+0x800] ;  /* 0x000800001d087984 */ /* 0x000e220000000c00 */
[----:B-----5:R-:W-:Y:S02]  /*118ae0*/  ISETP.GE.AND P3, PT, R20, c[0x0][0x17c], PT ;  /* 0x00005f0014007a0c */ /* 0x020fe40003f66270 */
[----:B------:R-:W4:Y:S02]  /*118af0*/  LDL.LU R20, [R1+0x3a3c] ;  /* 0x003a3c0001147983 */ /* 0x000f240000300800 */
[----:B---3--:R-:W-:Y:S01]  /*118b00*/  STL.64 [R1+0x3c30], R18 ;  /* 0x003c301201007387 */ /* 0x008fe20000100a00 */
[----:B------:R-:W-:Y:S04]  /*118b10*/  STL [R1+0x3c28], R16 ;  /* 0x003c281001007387 */ /* 0x000fe80000100800 */
[----:B------:R1:W-:Y:S04]  /*118b20*/  @P1 STG.E.U16 [R6.64], R16 ;  /* 0x0000001006001986 */ /* 0x0003e8000c101506 */
[----:B0-----:R-:W-:Y:S01]  /*118b30*/  STL [R1+0x74], R9 ;  /* 0x0000740901007387 */ /* 0x001fe20000100800 */
[----:B------:R0:W-:Y:S02]  /*118b40*/  STL.64 [R1+0x78], R10 ;  /* 0x0000780a01007387 */ /* 0x0001e40000100a00 */
[----:B-1----:R-:W-:Y:S01]  /*118b50*/  IMAD.MOV.U32 R16, RZ, RZ, R8 ;  /* 0x000000ffff107224 */ /* 0x002fe200078e0008 */
[----:B0-----:R-:W3:Y:S01]  /*118b60*/  LDL.LU.64 R10, [R1+0x3c40] ;  /* 0x003c4000010a7983 */ /* 0x001ee20000300a00 */
[----:B------:R-:W5:Y:S01]  /*118b70*/  LDL.LU.64 R8, [R1+0x3c38] ;  /* 0x003c380001087983 */ /* 0x000f620000300a00 */
[C---:B------:R-:W-:Y:S01]  /*118b80*/  ISETP.LT.AND P6, PT, R23.reuse, c[0x0][0x178], !P5 ;  /* 0x00005e0017007a0c */ /* 0x040fe20006fc1270 */
[C---:B------:R-:W-:Y:S01]  /*118b90*/  ISETP.LT.AND P5, PT, R26.reuse, c[0x0][0x178], !P5 ;  /* 0x00005e001a007a0c */ /* 0x040fe20006fa1270 */
[----:B------:R-:W-:Y:S01]  /*118ba0*/  ISETP.LT.AND P1, PT, R23, c[0x0][0x178], !P2 ;  /* 0x00005e0017007a0c */ /* 0x000fe20005721270 */
[----:B------:R-:W-:Y:S01]  /*118bb0*/  ISETP.LT.AND P2, PT, R26, c[0x0][0x178], !P2 ;  /* 0x00005e001a007a0c */ /* 0x000fe20005741270 */
[----:B------:R-:W-:-:S04]  /*118bc0*/  IADD3 R6, R0, c[0x0][0x198], RZ ;  /* 0x0000660000067a10 */ /* 0x000fc80007ffe0ff */
[----:B------:R-:W-:-:S05]  /*118bd0*/  IADD3 R3, R6, c[0x0][0x198], RZ ;  /* 0x0000660006037a10 */ /* 0x000fca0007ffe0ff */
[----:B--2---:R-:W-:Y:S01]  /*118be0*/  @P6 STG.E.U16 [R12.64], R24 ;  /* 0x000000180c006986 */ /* 0x004fe2000c101506 */
[----:B------:R0:W-:Y:S01]  /*118bf0*/  @P5 STG.E.U16 [R14.64], R21 ;  /* 0x000000150e005986 */ /* 0x0001e2000c101506 */
[----:B------:R-:W-:Y:S01]  /*118c00*/  ISETP.LT.AND P5, PT, R23, c[0x0][0x178], !P4 ;  /* 0x00005e0017007a0c */ /* 0x000fe200067a1270 */
[----:B------:R-:W-:Y:S01]  /*118c10*/  ISETP.LT.AND P4, PT, R26, c[0x0][0x178], !P4 ;  /* 0x00005e001a007a0c */ /* 0x000fe20006781270 */
[----:B------:R-:W-:Y:S02]  /*118c20*/  ISETP.GE.AND P6, PT, R4, c[0x0][0x17c], PT ;  /* 0x00005f0004007a0c */ /* 0x000fe40003fc6270 */
[----:B------:R-:W-:Y:S02]  /*118c30*/  PRMT R0, R21, 0x7632, R0 ;  /* 0x0000763215007816 */ /* 0x000fe40000000000 */
[----:B0-----:R-:W-:Y:S02]  /*118c40*/  PRMT R14, R24, 0x7632, R14 ;  /* 0x00007632180e7816 */ /* 0x001fe4000000000e */
[----:B------:R-:W2:Y:S01]  /*118c50*/  LDL.LU R24, [R1+0x520] ;  /* 0x0005200001187983 */ /* 0x000ea20000300800 */
[----:B------:R-:W-:Y:S01]  /*118c60*/  ISETP.GE.AND P0, PT, R22, c[0x0][0x17c], PT ;  /* 0x00005f0016007a0c */ /* 0x000fe20003f06270 */
[----:B---3--:R-:W-:-:S04]  /*118c70*/  IMAD.WIDE R12, R6, 0x2, R10 ;  /* 0x00000002060c7825 */ /* 0x008fc800078e020a */
[----:B-----5:R-:W-:-:S04]  /*118c80*/  IMAD.WIDE R6, R6, 0x2, R8 ;  /* 0x0000000206067825 */ /* 0x020fc800078e0208 */
[C---:B------:R-:W-:Y:S01]  /*118c90*/  IMAD.WIDE R4, R3.reuse, 0x2, R10 ;  /* 0x0000000203047825 */ /* 0x040fe200078e020a */
[----:B------:R0:W-:Y:S03]  /*118ca0*/  @P1 STG.E.U16 [R12.64], R14 ;  /* 0x0000000e0c001986 */ /* 0x0001e6000c101506 */
[----:B------:R-:W-:Y:S02]  /*118cb0*/  @P2 STG.E.U16 [R6.64], R0 ;  /* 0x0000000006002986 */ /* 0x000fe4000c101506 */
[----:B------:R-:W-:Y:S02]  /*118cc0*/  @P5 STG.E.U16 [R4.64], R25 ;  /* 0x0000001904005986 */ /* 0x000fe4000c101506 */
[----:B------:R-:W1:Y:S04]  /*118cd0*/  LDS.128 R4, [R2+0x1000] ;  /* 0x0010000002047984 */ /* 0x000e680000000c00 */
[----:B0-----:R-:W3:Y:S01]  /*118ce0*/  LDL.LU R14, [R1+0x3a40] ;  /* 0x003a4000010e7983 */ /* 0x001ee20000300800 */
[----:B------:R-:W-:-:S05]  /*118cf0*/  IMAD.WIDE R12, R3, 0x2, R8 ;  /* 0x00000002030c7825 */ /* 0x000fca00078e0208 */
[----:B------:R0:W-:Y:S02]  /*118d00*/  @P4 STG.E.U16 [R12.64], R17 ;  /* 0x000000110c004986 */ /* 0x0001e4000c101506 */
[----:B0-----:R-:W-:Y:S02]  /*118d10*/  PRMT R12, R17, 0x7632, R12 ;  /* 0x00007632110c7816 */ /* 0x001fe4000000000c */
[----:B------:R-:W5:Y:S04]  /*118d20*/  LDL.LU R17, [R1+0x3a44] ;  /* 0x003a440001117983 */ /* 0x000f680000300800 */
[----:B-1----:R0:W-:Y:S01]  /*118d30*/  STL [R1+0x54], R5 ;  /* 0x0000540501007387 */ /* 0x0021e20000100800 */
[----:B------:R1:W-:Y:S02]  /*118d40*/  STL.64 [R1+0x58], R6 ;  /* 0x0000580601007387 */ /* 0x0003e40000100a00 */
[----:B------:R-:W5:Y:S01]  /*118d50*/  LDL.LU R15, [R1+0x3a48] ;  /* 0x003a4800010f7983 */ /* 0x000f620000300800 */
[----:B------:R-:W-:Y:S01]  /*118d60*/  ISETP.LT.AND P2, PT, R23, c[0x0][0x178], !P0 ;  /* 0x00005e0017007a0c */ /* 0x000fe20004741270 */
[----:B------:R-:W-:Y:S01]  /*118d70*/  ISETP.LT.AND P0, PT, R26, c[0x0][0x178], !P0 ;  /* 0x00005e001a007a0c */ /* 0x000fe20004701270 */
[----:B------:R-:W-:Y:S01]  /*118d80*/  IADD3 R3, R3, c[0x0][0x198], RZ ;  /* 0x0000660003037a10 */ /* 0x000fe20007ffe0ff */
[----:B------:R-:W-:Y:S01]  /*118d90*/  IMAD.MOV.U32 R21, RZ, RZ, R4 ;  /* 0x000000ffff157224 */ /* 0x000fe200078e0004 */
[----:B------:R-:W-:-:S02]  /*118da0*/  PRMT R0, R25, 0x7632, R0 ;  /* 0x0000763219007816 */ /* 0x000fc40000000000 */
[----:B------:R-:W-:Y:S02]  /*118db0*/  ISETP.LT.AND P4, PT, R23, c[0x0][0x178], !P3 ;  /* 0x00005e0017007a0c */ /* 0x000fe40005f81270 */
[----:B------:R-:W-:Y:S01]  /*118dc0*/  ISETP.LT.AND P5, PT, R26, c[0x0][0x178], !P3 ;  /* 0x00005e001a007a0c */ /* 0x000fe20005fa1270 */
[----:B0-----:R-:W-:-:S04]  /*118dd0*/  IMAD.WIDE R4, R3, 0x2, R10 ;  /* 0x0000000203047825 */ /* 0x001fc800078e020a */
[C---:B-1----:R-:W-:Y:S01]  /*118de0*/  IMAD.WIDE R6, R3.reuse, 0x2, R8 ;  /* 0x0000000203067825 */ /* 0x042fe200078e0208 */
[----:B------:R-:W5:Y:S04]  /*118df0*/  LDL.LU R25, [R1+0x530] ;  /* 0x0005300001197983 */ /* 0x000f680000300800 */
[----:B------:R-:W-:Y:S01]  /*118e00*/  @P2 STG.E.U16 [R4.64], R0 ;  /* 0x0000000004002986 */ /* 0x000fe2000c101506 */
[----:B------:R0:W-:Y:S02]  /*118e10*/  @P0 STG.E.U16 [R6.64], R12 ;  /* 0x0000000c06000986 */ /* 0x0001e4000c101506 */
[----:B------:R-:W1:Y:S01]  /*118e20*/  LDS.128 R4, [R27+0x1000] ;  /* 0x001000001b047984 */ /* 0x000e620000000c00 */
[----:B------:R-:W-:Y:S02]  /*118e30*/  IADD3 R3, R3, c[0x0][0x198], RZ ;  /* 0x0000660003037a10 */ /* 0x000fe40007ffe0ff */
[----:B0-----:R-:W-:Y:S01]  /*118e40*/  PRMT R12, R16, 0x7632, R12 ;  /* 0x00007632100c7816 */ /* 0x001fe2000000000c */
[----:B-1----:R-:W-:Y:S01]  /*118e50*/  STL [R1+0x64], R5 ;  /* 0x0000640501007387 */ /* 0x002fe20000100800 */
[----:B------:R0:W-:Y:S02]  /*118e60*/  STL.64 [R1+0x68], R6 ;  /* 0x0000680601007387 */ /* 0x0001e40000100a00 */
[----:B0-----:R-:W-:Y:S01]  /*118e70*/  IMAD.WIDE R6, R3, 0x2, R8 ;  /* 0x0000000203067825 */ /* 0x001fe200078e0208 */
[----:B--2---:R-:W-:-:S02]  /*118e80*/  PRMT R13, R24, 0x7632, R13 ;  /* 0x00007632180d7816 */ /* 0x004fc4000000000d */
[----:B----4-:R-:W-:Y:S02]  /*118e90*/  ISETP.GE.AND P1, PT, R20, c[0x0][0x17c], PT ;  /* 0x00005f0014007a0c */ /* 0x010fe40003f26270 */
[----:B---3--:R-:W-:Y:S01]  /*118ea0*/  ISETP.GE.AND P3, PT, R14, c[0x0][0x17c], PT ;  /* 0x00005f000e007a0c */ /* 0x008fe20003f66270 */
[----:B------:R-:W-:Y:S02]  /*118eb0*/  IMAD.MOV.U32 R14, RZ, RZ, R4 ;  /* 0x000000ffff0e7224 */ /* 0x000fe400078e0004 */
[----:B------:R-:W-:-:S05]  /*118ec0*/  IMAD.WIDE R4, R3, 0x2, R10 ;  /* 0x0000000203047825 */ /* 0x000fca00078e020a */
[----:B------:R0:W-:Y:S01]  /*118ed0*/  @P4 STG.E.U16 [R4.64], R24 ;  /* 0x0000001804004986 */ /* 0x0001e2000c101506 */
[----:B------:R-:W-:Y:S03]  /*118ee0*/  @P5 STG.E.U16 [R6.64], R16 ;  /* 0x0000001006005986 */ /* 0x000fe6000c101506 */
[----:B0-----:R-:W2:Y:S01]  /*118ef0*/  LDL.LU R24, [R1+0x3a4c] ;  /* 0x003a4c0001187983 */ /* 0x001ea20000300800 */
[----:B-----5:R-:W-:-:S03]  /*118f00*/  ISETP.GE.AND P0, PT, R17, c[0x0][0x17c], PT ;  /* 0x00005f0011007a0c */ /* 0x020fc60003f06270 */
[----:B------:R-:W0:Y:S01]  /*118f10*/  LDS.128 R16, [R28+0x1000] ;  /* 0x001000001c107984 */ /* 0x000e220000000c00 */
[----:B------:R-:W-:-:S03]  /*118f20*/  ISETP.GE.AND P4, PT, R15, c[0x0][0x17c], PT ;  /* 0x00005f000f007a0c */ /* 0x000fc60003f86270 */
[----:B------:R-:W3:Y:S01]  /*118f30*/  LDL.LU R15, [R1+0x3a50] ;  /* 0x003a5000010f7983 */ /* 0x000ee20000300800 */
[----:B------:R-:W4:Y:S03]  /*118f40*/  LDL.LU R22, [R1+0x5a0] ;  /* 0x0005a00001167983 */ /* 0x000f260000300800 */
[----:B0-----:R0:W-:Y:S01]  /*118f50*/  STL [R1+0x14], R17 ;  /* 0x0000141101007387 */ /* 0x0011e20000100800 */
[----:B------:R1:W-:Y:S02]  /*118f60*/  STL.64 [R1+0x18], R18 ;  /* 0x0000181201007387 */ /* 0x0003e40000100a00 */
[----:B0-----:R-:W-:Y:S01]  /*118f70*/  IMAD.MOV.U32 R17, RZ, RZ, R16 ;  /* 0x000000ffff117224 */ /* 0x001fe200078e0010 */
[----:B-1----:R-:W5:Y:S01]  /*118f80*/  LDL.LU.64 R18, [R1+0x3c30] ;  /* 0x003c300001127983 */ /* 0x002f620000300a00 */
[----:B------:R-:W3:Y:S02]  /*118f90*/  LDL.LU R16, [R1+0x3c28] ;  /* 0x003c280001107983 */ /* 0x000ee40000300800 */
[----:B------:R-:W4:Y:S01]  /*118fa0*/  LDL.LU R20, [R1+0x3a54] ;  /* 0x003a540001147983 */ /* 0x000f220000300800 */
[----:B------:R-:W-:Y:S01]  /*118fb0*/  ISETP.LT.AND P2, PT, R23, c[0x0][0x178], !P6 ;  /* 0x00005e0017007a0c */ /* 0x000fe20007741270 */
[----:B------:R-:W-:Y:S01]  /*118fc0*/  ISETP.LT.AND P6, PT, R26, c[0x0][0x178], !P6 ;  /* 0x00005e001a007a0c */ /* 0x000fe200077c1270 */
[----:B------:R-:W-:-:S02]  /*118fd0*/  IADD3 R3, R3, c[0x0][0x198], RZ ;  /* 0x0000660003037a10 */ /* 0x000fc40007ffe0ff */
[----:B------:R-:W-:Y:S01]  /*118fe0*/  ISETP.LT.AND P5, PT, R23, c[0x0][0x178], !P1 ;  /* 0x00005e0017007a0c */ /* 0x000fe20004fa1270 */
[----:B------:R-:W-:Y:S01]  /*118ff0*/  ISETP.LT.AND P1, PT, R26, c[0x0][0x178], !P1 ;  /* 0x00005e001a007a0c */ /* 0x000fe20004f21270 */
[C---:B------:R-:W-:Y:S01]  /*119000*/  IADD3 R0, R3.reuse, c[0x0][0x198], RZ ;  /* 0x0000660003007a10 */ /* 0x040fe20007ffe0ff */
[----:B------:R-:W-:-:S04]  /*119010*/  IMAD.WIDE R4, R3, 0x2, R10 ;  /* 0x0000000203047825 */ /* 0x000fc800078e020a */
[----:B------:R-:W-:Y:S02]  /*119020*/  IMAD.WIDE R6, R3, 0x2, R8 ;  /* 0x0000000203067825 */ /* 0x000fe400078e0208 */
[----:B------:R0:W-:Y:S03]  /*119030*/  @P2 STG.E.U16 [R4.64], R13 ;  /* 0x0000000d04002986 */ /* 0x0001e6000c101506 */
[----:B------:R1:W-:Y:S01]  /*119040*/  @P6 STG.E.U16 [R6.64], R12 ;  /* 0x0000000c06006986 */ /* 0x0003e2000c101506 */
[----:B------:R-:W-:Y:S01]  /*119050*/  PRMT R3, R25, 0x7632, R3 ;  /* 0x0000763219037816 */ /* 0x000fe20000000003 */
[----:B0-----:R-:W-:-:S04]  /*119060*/  IMAD.WIDE R4, R0, 0x2, R10 ;  /* 0x0000000200047825 */ /* 0x001fc800078e020a */
[C---:B-1----:R-:W-:Y:S01]  /*119070*/  IMAD.WIDE R6, R0.reuse, 0x2, R8 ;  /* 0x0000000200067825 */ /* 0x042fe200078e0208 */
[----:B------:R0:W-:Y:S04]  /*119080*/  @P5 STG.E.U16 [R4.64], R25 ;  /* 0x0000001904005986 */ /* 0x0001e8000c101506 */
[----:B------:R-:W-:Y:S01]  /*119090*/  @P1 STG.E.U16 [R6.64], R21 ;  /* 0x0000001506001986 */ /* 0x000fe2000c101506 */
[----:B------:R-:W-:Y:S02]  /*1190a0*/  ISETP.LT.AND P6, PT, R23, c[0x0][0x178], !P3 ;  /* 0x00005e0017007a0c */ /* 0x000fe40005fc1270 */
[----:B------:R-:W-:-:S05]  /*1190b0*/  IADD3 R12, R0, c[0x0][0x198], RZ ;  /* 0x00006600000c7a10 */ /* 0x000fca0007ffe0ff */
[----:B0-----:R-:W-:-:S06]  /*1190c0*/  IMAD.WIDE R4, R12, 0x2, R10 ;  /* 0x000000020c047825 */ /* 0x001fcc00078e020a */
[----:B------:R-:W-:Y:S01]  /*1190d0*/  @P6 STG.E.U16 [R4.64], R3 ;  /* 0x0000000304006986 */ /* 0x000fe2000c101506 */
[----:B--2---:R-:W-:-:S03]  /*1190e0*/  ISETP.GE.AND P2, PT, R24, c[0x0][0x17c], PT ;  /* 0x00005f0018007a0c */ /* 0x004fc60003f46270 */
[----:B-----5:R-:W-:Y:S01]  /*1190f0*/  STL.64 [R1+0x3c20], R18 ;  /* 0x003c201201007387 */ /* 0x020fe20000100a00 */
[----:B---3--:R-:W-:Y:S02]  /*119100*/  STL.64 [R1+0x3c18], R16 ;  /* 0x003c181001007387 */ /* 0x008fe40000100a00 */
[----:B------:R-:W0:Y:S04]  /*119110*/  LDS.128 R16, [R29+0x1000] ;  /* 0x001000001d107984 */ /* 0x000e280000000c00 */
[----:B------:R-:W2:Y:S01]  /*119120*/  LDL.LU R25, [R1+0x5b0] ;  /* 0x0005b00001197983 */ /* 0x000ea20000300800 */
[----:B------:R-:W-:Y:S02]  /*119130*/  ISETP.GE.AND P1, PT, R15, c[0x0][0x17c], PT ;  /* 0x00005f000f007a0c */ /* 0x000fe40003f26270 */
[----:B------:R-:W3:Y:S04]  /*119140*/  LDL.LU R15, [R1+0x3a58] ;  /* 0x003a5800010f7983 */ /* 0x000ee80000300800 */
[----:B0-----:R-:W-:Y:S01]  /*119150*/  STL [R1+0x4], R17 ;  /* 0x0000041101007387 */ /* 0x001fe20000100800 */
[----:B------:R0:W-:Y:S02]  /*119160*/  STL.64 [R1+0x8], R18 ;  /* 0x0000081201007387 */ /* 0x0001e40000100a00 */
[----:B------:R-:W-:Y:S01]  /*119170*/  IMAD.MOV.U32 R24, RZ, RZ, R16 ;  /* 0x000000ffff187224 */ /* 0x000fe200078e0010 */
[----:B0-----:R-:W5:Y:S01]  /*119180*/  LDL.LU.64 R18, [R1+0x3c20] ;  /* 0x003c200001127983 */ /* 0x001f620000300a00 */
[----:B------:R-:W2:Y:S01]  /*119190*/  LDL.LU.64 R16, [R1+0x3c18] ;  /* 0x003c180001107983 */ /* 0x000ea20000300a00 */
[----:B----4-:R-:W-:-:S02]  /*1191a0*/  ISETP.GE.AND P6, PT, R20, c[0x0][0x17c], PT ;  /* 0x00005f0014007a0c */ /* 0x010fc40003fc6270 */
[----:B------:R-:W4:Y:S01]  /*1191b0*/  LDL.LU R20, [R1+0x3a5c] ;  /* 0x003a5c0001147983 */ /* 0x000f220000300800 */
[----:B------:R-:W-:Y:S02]  /*1191c0*/  ISETP.LT.AND P3, PT, R26, c[0x0][0x178], !P3 ;  /* 0x00005e001a007a0c */ /* 0x000fe40005f61270 */
[----:B------:R-:W-:Y:S02]  /*1191d0*/  ISETP.LT.AND P5, PT, R23, c[0x0][0x178], !P0 ;  /* 0x00005e0017007a0c */ /* 0x000fe400047a1270 */
[C---:B------:R-:W-:Y:S02]  /*1191e0*/  IADD3 R0, R12.reuse, c[0x0][0x198], RZ ;  /* 0x000066000c007a10 */ /* 0x040fe40007ffe0ff */
[----:B------:R-:W-:Y:S01]  /*1191f0*/  PRMT R3, R21, 0x7632, R3 ;  /* 0x0000763215037816 */ /* 0x000fe20000000003 */
[----:B------:R-:W-:-:S04]  /*119200*/  IMAD.WIDE R4, R12, 0x2, R8 ;  /* 0x000000020c047825 */ /* 0x000fc800078e0208 */
[----:B------:R-:W-:Y:S01]  /*119210*/  IMAD.WIDE R6, R0, 0x2, R10 ;  /* 0x0000000200067825 */ /* 0x000fe200078e020a */
[C---:B------:R-:W-:Y:S01]  /*119220*/  ISETP.LT.AND P0, PT, R26.reuse, c[0x0][0x178], !P0 ;  /* 0x00005e001a007a0c */ /* 0x040fe20004701270 */
[----:B------:R-:W5:Y:S04]  /*119230*/  LDL.LU R21, [R1+0x3a60] ;  /* 0x003a600001157983 */ /* 0x000f680000300800 */
[----:B------:R-:W-:Y:S01]  /*119240*/  @P3 STG.E.U16 [R4.64], R3 ;  /* 0x0000000304003986 */ /* 0x000fe2000c101506 */
[----:B------:R-:W-:Y:S01]  /*119250*/  ISETP.LT.AND P3, PT, R23, c[0x0][0x178], !P4 ;  /* 0x00005e0017007a0c */ /* 0x000fe20006761270 */
[----:B------:R-:W-:Y:S02]  /*119260*/  ISETP.LT.AND P4, PT, R26, c[0x0][0x178], !P4 ;  /* 0x00005e001a007a0c */ /* 0x000fe40006781270 */
[----:B------:R0:W-:Y:S02]  /*119270*/  @P5 STG.E.U16 [R6.64], R22 ;  /* 0x0000001606005986 */ /* 0x0001e4000c101506 */
[C---:B------:R-:W-:Y:S01]  /*119280*/  IMAD.WIDE R12, R0.reuse, 0x2, R8 ;  /* 0x00000002000c7825 */ /* 0x040fe200078e0208 */
[----:B0-----:R-:W-:-:S02]  /*119290*/  IADD3 R6, R0, c[0x0][0x198], RZ ;  /* 0x0000660000067a10 */ /* 0x001fc40007ffe0ff */
[----:B------:R-:W-:Y:S02]  /*1192a0*/  PRMT R3, R22, 0x7632, R3 ;  /* 0x0000763216037816 */ /* 0x000fe40000000003 */
[C---:B------:R-:W-:Y:S01]  /*1192b0*/  IADD3 R0, R6.reuse, c[0x0][0x198], RZ ;  /* 0x0000660006007a10 */ /* 0x040fe20007ffe0ff */
[----:B------:R-:W-:-:S04]  /*1192c0*/  IMAD.WIDE R4, R6, 0x2, R10 ;  /* 0x0000000206047825 */ /* 0x000fc800078e020a */
[----:B------:R-:W-:Y:S01]  /*1192d0*/  IMAD.WIDE R6, R6, 0x2, R8 ;  /* 0x0000000206067825 */ /* 0x000fe200078e0208 */
[----:B------:R0:W-:Y:S03]  /*1192e0*/  @P0 STG.E.U16 [R12.64], R14 ;  /* 0x0000000e0c000986 */ /* 0x0001e6000c101506 */
[----:B------:R-:W-:Y:S01]  /*1192f0*/  @P3 STG.E.U16 [R4.64], R3 ;  /* 0x0000000304003986 */ /* 0x000fe2000c101506 */
[----:B------:R-:W-:Y:S01]  /*119300*/  ISETP.LT.AND P5, PT, R23, c[0x0][0x178], !P2 ;  /* 0x00005e0017007a0c */ /* 0x000fe200057a1270 */
[----:B------:R-:W-:Y:S02]  /*119310*/  ISETP.LT.AND P2, PT, R26, c[0x0][0x178], !P2 ;  /* 0x00005e001a007a0c */ /* 0x000fe40005741270 */
[----:B0-----:R-:W-:Y:S01]  /*119320*/  IMAD.WIDE R12, R0, 0x2, R10 ;  /* 0x00000002000c7825 */ /* 0x001fe200078e020a */
[----:B---3--:R-:W-:Y:S02]  /*119330*/  ISETP.GE.AND P0, PT, R15, c[0x0][0x17c], PT ;  /* 0x00005f000f007a0c */ /* 0x008fe40003f06270 */
[----:B--2---:R-:W-:-:S05]  /*119340*/  PRMT R16, R14, 0x7632, R16 ;  /* 0x000076320e107816 */ /* 0x004fca0000000010 */
[----:B------:R-:W-:Y:S02]  /*119350*/  @P4 STG.E.U16 [R6.64], R16 ;  /* 0x0000001006004986 */ /* 0x000fe4000c101506 */
[----:B------:R-:W0:Y:S01]  /*119360*/  LDS.128 R4, [R2+0x1800] ;  /* 0x0018000002047984 */ /* 0x000e220000000c00 */
[----:B------:R-:W-:-:S03]  /*119370*/  ISETP.LT.AND P4, PT, R23, c[0x0][0x178], !P1 ;  /* 0x00005e0017007a0c */ /* 0x000fc60004f81270 */
[----:B------:R1:W-:Y:S02]  /*119380*/  @P5 STG.E.U16 [R12.64], R25 ;  /* 0x000000190c005986 */ /* 0x0003e4000c101506 */
[----:B------:R-:W-:Y:S01]  /*119390*/  IMAD.WIDE R14, R0, 0x2, R8 ;  /* 0x00000002000e7825 */ /* 0x000fe200078e0208 */
[----:B----4-:R-:W-:Y:S02]  /*1193a0*/  ISETP.GE.AND P3, PT, R20, c[0x0][0x17c], PT ;  /* 0x00005f0014007a0c */ /* 0x010fe40003f66270 */
[----:B-----5:R-:W-:Y:S01]  /*1193b0*/  PRMT R18, R25, 0x7632, R18 ;  /* 0x0000763219127816 */ /* 0x020fe20000000012 */
[----:B------:R-:W2:Y:S01]  /*1193c0*/  LDL.LU R20, [R1+0x3a64] ;  /* 0x003a640001147983 */ /* 0x000ea20000300800 */
[----:B-1----:R-:W-:-:S03]  /*1193d0*/  IADD3 R12, R0, c[0x0][0x198], RZ ;  /* 0x00006600000c7a10 */ /* 0x002fc60007ffe0ff */
[----:B------:R-:W-:Y:S02]  /*1193e0*/  @P2 STG.E.U16 [R14.64], R17 ;  /* 0x000000110e002986 */ /* 0x000fe4000c101506 */
[----:B------:R-:W-:-:S05]  /*1193f0*/  IMAD.WIDE R2, R12, 0x2, R10 ;  /* 0x000000020c027825 */ /* 0x000fca00078e020a */
[----:B------:R1:W-:Y:S04]  /*119400*/  @P4 STG.E.U16 [R2.64], R18 ;  /* 0x0000001202004986 */ /* 0x0003e8000c101506 */
[----:B0-----:R-:W-:Y:S01]  /*119410*/  STL [R1+0x3c0c], R5 ;  /* 0x003c0c0501007387 */ /* 0x001fe20000100800 */
[----:B------:R-:W-:Y:S02]  /*119420*/  STL [R1+0x3c04], R6 ;  /* 0x003c040601007387 */ /* 0x000fe40000100800 */
[----:B------:R0:W-:Y:S02]  /*119430*/  STL [R1+0x3c00], R7 ;  /* 0x003c000701007387 */ /* 0x0001e40000100800 */
[----:B------:R-:W3:Y:S01]  /*119440*/  LDL.LU R25, [R1+0x5f0] ;  /* 0x0005f00001197983 */ /* 0x000ee20000300800 */
[----:B-1----:R-:W4:Y:S01]  /*119450*/  LDL.LU R3, [R1+0x5d0] ;  /* 0x0005d00001037983 */ /* 0x002f220000300800 */
[----:B------:R-:W-:-:S02]  /*119460*/  ISETP.LT.AND P1, PT, R26, c[0x0][0x178], !P1 ;  /* 0x00005e001a007a0c */ /* 0x000fc40004f21270 */
[----:B------:R-:W-:Y:S02]  /*119470*/  ISETP.LT.AND P5, PT, R23, c[0x0][0x178], !P6 ;  /* 0x00005e0017007a0c */ /* 0x000fe400077a1270 */
[C---:B------:R-:W-:Y:S02]  /*119480*/  IADD3 R0, R12.reuse, c[0x0][0x198], RZ ;  /* 0x000066000c007a10 */ /* 0x040fe40007ffe0ff */
[----:B------:R-:W-:Y:S01]  /*119490*/  PRMT R19, R17, 0x7632, R19 ;  /* 0x0000763211137816 */ /* 0x000fe20000000013 */
[----:B------:R-:W-:-:S04]  /*1194a0*/  IMAD.WIDE R12, R12, 0x2, R8 ;  /* 0x000000020c0c7825 */ /* 0x000fc800078e0208 */
[----:B------:R-:W-:Y:S01]  /*1194b0*/  IMAD.WIDE R14, R0, 0x2, R10 ;  /* 0x00000002000e7825 */ /* 0x000fe200078e020a */
[----:B------:R-:W-:Y:S01]  /*1194c0*/  ISETP.GE.AND P2, PT, R21, c[0x0][0x17c], PT ;  /* 0x00005f0015007a0c */ /* 0x000fe20003f46270 */
[----:B------:R-:W5:Y:S02]  /*1194d0*/  LDL.LU R18, [R1+0x3a6c] ;  /* 0x003a6c0001127983 */ /* 0x000f640000300800 */
[----:B0-----:R-:W3:Y:S02]  /*1194e0*/  LDL.LU R7, [R1+0x3a68] ;  /* 0x003a680001077983 */ /* 0x001ee40000300800 */
[----:B------:R-:W3:Y:S01]  /*1194f0*/  LDL.LU R6, [R1+0x600] ;  /* 0x0006000001067983 */ /* 0x000ee20000300800 */
[----:B------:R-:W-:Y:S01]  /*119500*/  @P1 STG.E.U16 [R12.64], R19 ;  /* 0x000000130c001986 */ /* 0x000fe2000c101506 */
[C---:B------:R-:W-:Y:S02]  /*119510*/  ISETP.LT.AND P1, PT, R23.reuse, c[0x0][0x178], !P0 ;  /* 0x00005e0017007a0c */ /* 0x040fe40004721270 */
[----:B--2---:R-:W-:Y:S01]  /*119520*/  ISETP.GE.AND P4, PT, R20, c[0x0][0x17c], PT ;  /* 0x00005f0014007a0c */ /* 0x004fe20003f86270 */
[----:B----4-:R-:W-:Y:S01]  /*119530*/  @P5 STG.E.U16 [R14.64], R3 ;  /* 0x000000030e005986 */ /* 0x010fe2000c101506 */
[----:B------:R-:W-:-:S02]  /*119540*/  ISETP.LT.AND P5, PT, R23, c[0x0][0x178], !P3 ;  /* 0x00005e0017007a0c */ /* 0x000fc40005fa1270 */
[----:B------:R-:W0:Y:S02]  /*119550*/  LDS.128 R20, [R27+0x1800] ;  /* 0x001800001b147984 */ /* 0x000e240000000c00 */
[----:B0-----:R-:W-:Y:S02]  /*119560*/  STL [R1+0x3c10], R22 ;  /* 0x003c101601007387 */ /* 0x001fe40000100800 */
[----:B------:R0:W-:Y:S02]  /*119570*/  STL [R1+0x3c08], R23 ;  /* 0x003c081701007387 */ /* 0x0001e40000100800 */
[----:B0-----:R-:W2:Y:S01]  /*119580*/  LDL R23, [R1+0x1bc0] ;  /* 0x001bc00001177983 */ /* 0x001ea20000100800 */
[----:B------:R-:W4:Y:S02]  /*119590*/  LDL.LU R27, [R1+0x3a74] ;  /* 0x003a7400011b7983 */ /* 0x000f240000300800 */
[----:B------:R-:W4:Y:S01]  /*1195a0*/  LDL.LU R22, [R1+0x3a70] ;  /* 0x003a700001167983 */ /* 0x000f220000300800 */
[----:B------:R-:W-:Y:S01]  /*1195b0*/  ISETP.LT.AND P6, PT, R26, c[0x0][0x178], !P6 ;  /* 0x00005e001a007a0c */ /* 0x000fe200077c1270 */
[----:B------:R-:W-:Y:S01]  /*1195c0*/  IMAD.WIDE R16, R0, 0x2, R8 ;  /* 0x0000000200107825 */ /* 0x000fe200078e0208 */
[----:B------:R-:W-:-:S02]  /*1195d0*/  ISETP.LT.AND P0, PT, R26, c[0x0][0x178], !P0 ;  /* 0x00005e001a007a0c */ /* 0x000fc40004701270 */
[----:B------:R-:W-:Y:S02]  /*1195e0*/  IADD3 R12, R0, c[0x0][0x198], RZ ;  /* 0x00006600000c7a10 */ /* 0x000fe40007ffe0ff */
[----:B------:R-:W-:Y:S02]  /*1195f0*/  ISETP.LT.AND P3, PT, R26, c[0x0][0x178], !P3 ;  /* 0x00005e001a007a0c */ /* 0x000fe40005f61270 */
[----:B------:R-:W-:-:S05]  /*119600*/  IADD3 R0, R12, c[0x0][0x198], RZ ;  /* 0x000066000c007a10 */ /* 0x000fca0007ffe0ff */
[----:B------:R0:W-:Y:S01]  /*119610*/  @P6 STG.E.U16 [R16.64], R24 ;  /* 0x0000001810006986 */ /* 0x0001e2000c101506 */
[----:B------:R-:W-:Y:S01]  /*119620*/  IMAD.WIDE R14, R0, 0x2, R10 ;  /* 0x00000002000e7825 */ /* 0x000fe200078e020a */
[----:B0-----:R-:W-:-:S03]  /*119630*/  PRMT R16, R3, 0x7632, R16 ;  /* 0x0000763203107816 */ /* 0x001fc60000000010 */
[----:B------:R-:W-:Y:S01]  /*119640*/  IMAD.WIDE R2, R12, 0x2, R10 ;  /* 0x000000020c027825 */ /* 0x000fe200078e020a */
[----:B------:R-:W-:-:S03]  /*119650*/  PRMT R17, R24, 0x7632, R17 ;  /* 0x0000763218117816 */ /* 0x000fc60000000011 */
[--C-:B------:R-:W-:Y:S01]  /*119660*/  IMAD.WIDE R12, R12, 0x2, R8.reuse ;  /* 0x000000020c0c7825 */ /* 0x100fe200078e0208 */
[----:B------:R0:W-:Y:S04]  /*119670*/  @P1 STG.E.U16 [R2.64], R16 ;  /* 0x0000001002001986 */ /* 0x0001e8000c101506 */
[----:B------:R-:W-:Y:S02]  /*119680*/  @P0 STG.E.U16 [R12.64], R17 ;  /* 0x000000110c000986 */ /* 0x000fe4000c101506 */
[----:B---3--:R1:W-:Y:S02]  /*119690*/  @P5 STG.E.U16 [R14.64], R25 ;  /* 0x000000190e005986 */ /* 0x0083e4000c101506 */
[C---:B0-----:R-:W-:Y:S01]  /*1196a0*/  IMAD.WIDE R2, R0.reuse, 0x2, R8 ;  /* 0x0000000200027825 */ /* 0x041fe200078e0208 */
[----:B-1----:R-:W-:-:S03]  /*1196b0*/  IADD3 R14, R0, c[0x0][0x198], RZ ;  /* 0x00006600000e7a10 */ /* 0x002fc60007ffe0ff */
[----:B------:R-:W-:Y:S01]  /*1196c0*/  PRMT R0, R25, 0x7632, R0 ;  /* 0x0000763219007816 */ /* 0x000fe20000000000 */
[----:B------:R0:W-:Y:S01]  /*1196d0*/  @P3 STG.E.U16 [R2.64], R4 ;  /* 0x0000000402003986 */ /* 0x0001e2000c101506 */
[C---:B------:R-:W-:Y:S01]  /*1196e0*/  IMAD.WIDE R12, R14.reuse, 0x2, R10 ;  /* 0x000000020e0c7825 */ /* 0x040fe200078e020a */
[----:B0-----:R-:W-:Y:S02]  /*1196f0*/  IADD3 R2, R14, c[0x0][0x198], RZ ;  /* 0x000066000e027a10 */ /* 0x001fe40007ffe0ff */
[----:B------:R-:W-:Y:S01]  /*119700*/  PRMT R3, R4, 0x7632, R3 ;  /* 0x0000763204037816 */ /* 0x000fe20000000003 */
[----:B------:R-:W-:Y:S01]  /*119710*/  IMAD.WIDE R14, R14, 0x2, R8 ;  /* 0x000000020e0e7825 */ /* 0x000fe200078e0208 */
[----:B-----5:R-:W-:Y:S02]  /*119720*/  ISETP.GE.AND P6, PT, R18, c[0x0][0x17c], PT ;  /* 0x00005f0012007a0c */ /* 0x020fe40003fc6270 */
[----:B------:R-:W-:Y:S01]  /*119730*/  ISETP.GE.AND P1, PT, R7, c[0x0][0x17c], PT ;  /* 0x00005f0007007a0c */ /* 0x000fe20003f26270 */
[----:B------:R-:W-:Y:S01]  /*119740*/  IMAD.WIDE R24, R2, 0x2, R10 ;  /* 0x0000000202187825 */ /* 0x000fe200078e020a */
[----:B------:R-:W3:Y:S01]  /*119750*/  LDL.LU R7, [R1+0x5e0] ;  /* 0x0005e00001077983 */ /* 0x000ee20000300800 */
[----:B------:R-:W-:-:S03]  /*119760*/  PRMT R5, R6, 0x7632, R5 ;  /* 0x0000763206057816 */ /* 0x000fc60000000005 */
[----:B------:R-:W-:Y:S01]  /*119770*/  LDS.128 R16, [R28+0x1800] ;  /* 0x001800001c107984 */ /* 0x000fe20000000c00 */
[----:B--2---:R-:W-:Y:S01]  /*119780*/  ISETP.LT.AND P0, PT, R23, c[0x0][0x178], !P2 ;  /* 0x00005e0017007a0c */ /* 0x004fe20005701270 */
[----:B------:R-:W-:-:S12]  /*119790*/  ISETP.LT.AND P2, PT, R26, c[0x0][0x178], !P2 ;  /* 0x00005e001a007a0c */ /* 0x000fd80005741270 */
[----:B------:R-:W-:Y:S01]  /*1197a0*/  @P0 STG.E.U16 [R12.64], R0 ;  /* 0x000000000c000986 */ /* 0x000fe2000c101506 */
[----:B------:R0:W-:Y:S02]  /*1197b0*/  @P2 STG.E.U16 [R14.64], R3 ;  /* 0x000000030e002986 */ /* 0x0001e4000c101506 */
[----:B------:R-:W1:Y:S01]  /*1197c0*/  LDS.128 R12, [R29+0x1800] ;  /* 0x001800001d0c7984 */ /* 0x000e620000000c00 */
[----:B------:R-:W-:-:S03]  /*1197d0*/  ISETP.LT.AND P5, PT, R23, c[0x0][0x178], !P4 ;  /* 0x00005e0017007a0c */ /* 0x000fc600067a1270 */
[C---:B------:R-:W-:Y:S01]  /*1197e0*/  ISETP.LT.AND P4, PT, R26.reuse, c[0x0][0x178], !P4 ;  /* 0x00005e001a007a0c */ /* 0x040fe20006781270 */
[----:B------:R-:W-:Y:S01]  /*1197f0*/  ISETP.LT.AND P2, PT, R23, c[0x0][0x178], !P6 ;  /* 0x00005e0017007a0c */ /* 0x000fe20007741270 */
[----:B------:R-:W-:Y:S01]  /*119800*/  ISETP.LT.AND P6, PT, R26, c[0x0][0x178], !P6 ;  /* 0x00005e001a007a0c */ /* 0x000fe200077c1270 */
[----:B------:R-:W-:Y:S02]  /*119810*/  IADD3 R26, R2, c[0x0][0x198], RZ ;  /* 0x00006600021a7a10 */ /* 0x000fe40007ffe0ff */
[----:B----4-:R-:W-:Y:S01]  /*119820*/  ISETP.GE.AND P0, PT, R22, c[0x0][0x17c], PT ;  /* 0x00005f0016007a0c */ /* 0x010fe20003f06270 */
[----:B0-----:R-:W-:-:S04]  /*119830*/  IMAD.WIDE R2, R2, 0x2, R8 ;  /* 0x0000000202027825 */ /* 0x001fc800078e0208 */
[----:B------:R-:W-:Y:S03]  /*119840*/  @P5 STG.E.U16 [R24.64], R6 ;  /* 0x0000000618005986 */ /* 0x000fe6000c101506 */
[----:B------:R-:W-:Y:S01]  /*119850*/  @P4 STG.E.U16 [R2.64], R20 ;  /* 0x0000001402004986 */ /* 0x000fe2000c101506 */
[----:B-1----:R0:W-:Y:S04]  /*119860*/  STL [R1+0x3bfc], R15 ;  /* 0x003bfc0f01007387 */ /* 0x0021e80000100800 */
[----:B0-----:R-:W2:Y:S01]  /*119870*/  LDL.LU R15, [R1+0x1bc4] ;  /* 0x001bc400010f7983 */ /* 0x001ea20000300800 */
[----:B------:R-:W4:Y:S02]  /*119880*/  LDL.LU R22, [R1+0x3a7c] ;  /* 0x003a7c0001167983 */ /* 0x000f240000300800 */
[----:B------:R-:W5:Y:S02]  /*119890*/  LDL.LU R6, [R1+0x5c0] ;  /* 0x0005c00001067983 */ /* 0x000f640000300800 */
[----:B------:R-:W4:Y:S01]  /*1198a0*/  LDL.LU R3, [R1+0x3a78] ;  /* 0x003a780001037983 */ /* 0x000f220000300800 */
[----:B------:R-:W-:-:S02]  /*1198b0*/  ISETP.LT.AND P5, PT, R23, c[0x0][0x178], !P1 ;  /* 0x00005e0017007a0c */ /* 0x000fc40004fa1270 */
[C---:B------:R-:W-:Y:S02]  /*1198c0*/  IADD3 R0, R26.reuse, c[0x0][0x198], RZ ;  /* 0x000066001a007a10 */ /* 0x040fe40007ffe0ff */
[----:B------:R-:W-:Y:S01]  /*1198d0*/  ISETP.GE.AND P3, PT, R27, c[0x0][0x17c], PT ;  /* 0x00005f001b007a0c */ /* 0x000fe20003f66270 */
[----:B------:R-:W-:Y:S01]  /*1198e0*/  IMAD.WIDE R24, R26, 0x2, R10 ;  /* 0x000000021a187825 */ /* 0x000fe200078e020a */
[----:B------:R-:W-:-:S03]  /*1198f0*/  PRMT R4, R20, 0x7632, R4 ;  /* 0x0000763214047816 */ /* 0x000fc60000000004 */
[----:B------:R-:W-:-:S04]  /*119900*/  IMAD.WIDE R26, R26, 0x2, R8 ;  /* 0x000000021a1a7825 */ /* 0x000fc800078e0208 */
[----:B------:R-:W-:Y:S01]  /*119910*/  IMAD.WIDE R28, R0, 0x2, R10 ;  /* 0x00000002001c7825 */ /* 0x000fe200078e020a */
[----:B------:R0:W-:Y:S03]  /*119920*/  @P2 STG.E.U16 [R24.64], R5 ;  /* 0x0000000518002986 */ /* 0x0001e6000c101506 */
[----:B------:R-:W-:Y:S01]  /*119930*/  @P6 STG.E.U16 [R26.64], R4 ;  /* 0x000000041a006986 */ /* 0x000fe2000c101506 */
[----:B---3--:R-:W-:Y:S01]  /*119940*/  PRMT R20, R7, 0x7632, R20 ;  /* 0x0000763207147816 */ /* 0x008fe20000000014 */
[----:B------:R1:W-:Y:S04]  /*119950*/  @P5 STG.E.U16 [R28.64], R7 ;  /* 0x000000071c005986 */ /* 0x0003e8000c101506 */
[----:B0-----:R-:W3:Y:S04]  /*119960*/  LDL.LU R5, [R1+0x3a80] ;  /* 0x003a800001057983 */ /* 0x001ee80000300800 */
[----:B-1----:R-:W3:Y:S01]  /*119970*/  LDL.LU R7, [R1+0x4a4] ;  /* 0x0004a40001077983 */ /* 0x002ee20000300800 */
[----:B--2---:R-:W-:-:S02]  /*119980*/  ISETP.LT.AND P1, PT, R15, c[0x0][0x178], !P1 ;  /* 0x00005e000f007a0c */ /* 0x004fc40004f21270 */
[----:B----4-:R-:W-:Y:S01]  /*119990*/  ISETP.GE.AND P4, PT, R3, c[0x0][0x17c], PT ;  /* 0x00005f0003007a0c */ /* 0x010fe20003f86270 */
[----:B------:R-:W-:-:S10]  /*1199a0*/  IMAD.WIDE R2, R0, 0x2, R8 ;  /* 0x0000000200027825 */ /* 0x000fd400078e0208 */
[----:B------:R0:W-:Y:S04]  /*1199b0*/  @P1 STG.E.U16 [R2.64], R16 ;  /* 0x0000001002001986 */ /* 0x0001e8000c101506 */
[----:B0-----:R-:W2:Y:S01]  /*1199c0*/  LDL.LU R3, [R1+0x3a84] ;  /* 0x003a840001037983 */ /* 0x001ea20000300800 */
[----:B------:R-:W-:Y:S01]  /*1199d0*/  ISETP.LT.AND P5, PT, R23, c[0x0][0x178], !P3 ;  /* 0x00005e0017007a0c */ /* 0x000fe20005fa1270 */
[----:B------:R-:W-:Y:S01]  /*1199e0*/  ISETP.LT.AND P3, PT, R15, c[0x0][0x178], !P3 ;  /* 0x00005e000f007a0c */ /* 0x000fe20005f61270 */
[----:B------:R-:W-:Y:S02]  /*1199f0*/  IADD3 R26, R0, c[0x0][0x198], RZ ;  /* 0x00006600001a7a10 */ /* 0x000fe40007ffe0ff */
[----:B------:R-:W-:Y:S01]  /*119a00*/  ISETP.LT.AND P6, PT, R23, c[0x0][0x178], !P0 ;  /* 0x00005e0017007a0c */ /* 0x000fe200047c1270 */
[----:B------:R-:W-:Y:S01]  /*119a10*/  ISETP.LT.AND P0, PT, R15, c[0x0][0x178], !P0 ;  /* 0x00005e000f007a0c */ /* 0x000fe20004701270 */
[----:B------:R-:W-:-:S02]  /*119a20*/  PRMT R0, R16, 0x7632, R0 ;  /* 0x0000763210007816 */ /* 0x000fc40000000000 */
[C---:B------:R-:W-:Y:S01]  /*119a30*/  IADD3 R4, R26.reuse, c[0x0][0x198], RZ ;  /* 0x000066001a047a10 */ /* 0x040fe20007ffe0ff */
[----:B------:R-:W-:-:S04]  /*119a40*/  IMAD.WIDE R24, R26, 0x2, R10 ;  /* 0x000000021a187825 */ /* 0x000fc800078e020a */
[----:B------:R-:W-:-:S04]  /*119a50*/  IMAD.WIDE R26, R26, 0x2, R8 ;  /* 0x000000021a1a7825 */ /* 0x000fc800078e0208 */
[----:B------:R-:W-:Y:S01]  /*119a60*/  IMAD.WIDE R28, R4, 0x2, R10 ;  /* 0x00000002041c7825 */ /* 0x000fe200078e020a */
[----:B------:R0:W-:Y:S03]  /*119a70*/  @P5 STG.E.U16 [R24.64], R20 ;  /* 0x0000001418005986 */ /* 0x0001e6000c101506 */
[----:B------:R1:W-:Y:S01]  /*119a80*/  @P3 STG.E.U16 [R26.64], R0 ;  /* 0x000000001a003986 */ /* 0x0003e2000c101506 */
[----:B---3--:R-:W-:Y:S02]  /*119a90*/  ISETP.GE.AND P1, PT, R5, c[0x0][0x17c], PT ;  /* 0x00005f0005007a0c */ /* 0x008fe40003f26270 */
[----:B------:R-:W-:Y:S01]  /*119aa0*/  ISETP.GE.AND P2, PT, R22, c[0x0][0x17c], PT ;  /* 0x00005f0016007a0c */ /* 0x000fe20003f46270 */
[----:B------:R-:W3:Y:S01]  /*119ab0*/  LDL.LU R5, [R1+0x3a88] ;  /* 0x003a880001057983 */ /* 0x000ee20000300800 */
[----:B------:R-:W4:Y:S03]  /*119ac0*/  LDL.LU R22, [R1+0x24] ;  /* 0x0000240001167983 */ /* 0x000f260000300800 */
[----:B-----5:R-:W-:Y:S01]  /*119ad0*/  @P6 STG.E.U16 [R28.64], R6 ;  /* 0x000000061c006986 */ /* 0x020fe2000c101506 */
[----:B0-----:R-:W-:-:S04]  /*119ae0*/  IADD3 R20, R4, c[0x0][0x198], RZ ;  /* 0x0000660004147a10 */ /* 0x001fc80007ffe0ff */
[C---:B-1----:R-:W-:Y:S01]  /*119af0*/  IADD3 R0, R20.reuse, c[0x0][0x198], RZ ;  /* 0x0000660014007a10 */ /* 0x042fe20007ffe0ff */
[----:B------:R-:W-:-:S04]  /*119b00*/  IMAD.WIDE R24, R20, 0x2, R10 ;  /* 0x0000000214187825 */ /* 0x000fc800078e020a */
[--C-:B------:R-:W-:Y:S02]  /*119b10*/  IMAD.WIDE R26, R20, 0x2, R8.reuse ;  /* 0x00000002141a7825 */ /* 0x100fe400078e0208 */
[----:B------:R-:W5:Y:S01]  /*119b20*/  LDL.LU R20, [R1+0x4b4] ;  /* 0x0004b40001147983 */ /* 0x000f620000300800 */
[----:B--2---:R-:W-:Y:S01]  /*119b30*/  ISETP.GE.AND P3, PT, R3, c[0x0][0x17c], PT ;  /* 0x00005f0003007a0c */ /* 0x004fe20003f66270 */
[----:B------:R-:W-:-:S05]  /*119b40*/  IMAD.WIDE R2, R4, 0x2, R8 ;  /* 0x0000000204027825 */ /* 0x000fca00078e0208 */
[----:B------:R0:W-:Y:S04]  /*119b50*/  @P0 STG.E.U16 [R2.64], R12 ;  /* 0x0000000c02000986 */ /* 0x0001e8000c101506 */
[----:B0-----:R-:W2:Y:S01]  /*119b60*/  LDL.LU R3, [R1+0x3a8c] ;  /* 0x003a8c0001037983 */ /* 0x001ea20000300800 */
[----:B------:R-:W-:Y:S01]  /*119b70*/  ISETP.LT.AND P5, PT, R23, c[0x0][0x178], !P4 ;  /* 0x00005e0017007a0c */ /* 0x000fe200067a1270 */
[----:B------:R-:W-:Y:S01]  /*119b80*/  ISETP.LT.AND P4, PT, R15, c[0x0][0x178], !P4 ;  /* 0x00005e000f007a0c */ /* 0x000fe20006781270 */
[----:B------:R-:W-:Y:S02]  /*119b90*/  ISETP.LT.AND P6, PT, R23, c[0x0][0x178], !P2 ;  /* 0x00005e0017007a0c */ /* 0x000fe400057c1270 */
[----:B------:R-:W-:Y:S02]  /*119ba0*/  PRMT R16, R6, 0x7632, R16 ;  /* 0x0000763206107816 */ /* 0x000fe40000000010 */
[----:B------:R-:W-:Y:S01]  /*119bb0*/  PRMT R4, R12, 0x7632, R4 ;  /* 0x000076320c047816 */ /* 0x000fe20000000004 */
[----:B------:R-:W-:-:S02]  /*119bc0*/  ISETP.LT.AND P2, PT, R15, c[0x0][0x178], !P2 ;  /* 0x00005e000f007a0c */ /* 0x000fc40005741270 */
[----:B------:R-:W-:Y:S01]  /*119bd0*/  IMAD.WIDE R28, R0, 0x2, R10 ;  /* 0x00000002001c7825 */ /* 0x000fe200078e020a */
[----:B---3--:R-:W-:-:S03]  /*119be0*/  ISETP.GE.AND P0, PT, R5, c[0x0][0x17c], PT ;  /* 0x00005f0005007a0c */ /* 0x008fc60003f06270 */
[----:B------:R-:W-:Y:S01]  /*119bf0*/  @P5 STG.E.U16 [R24.64], R16 ;  /* 0x0000001018005986 */ /* 0x000fe2000c101506 */
[----:B------:R-:W-:Y:S01]  /*119c00*/  @P4 STG.E.U16 [R26.64], R4 ;  /* 0x000000041a004986 */ /* 0x000fe2000c101506 */
[----:B------:R-:W-:Y:S02]  /*119c10*/  ISETP.LT.AND P5, PT, R23, c[0x0][0x178], !P1 ;  /* 0x00005e0017007a0c */ /* 0x000fe40004fa1270 */
[----:B------:R-:W-:Y:S01]  /*119c20*/  ISETP.LT.AND P4, PT, R15, c[0x0][0x178], !P1 ;  /* 0x00005e000f007a0c */ /* 0x000fe20004f81270 */
[----:B------:R-:W3:Y:S01]  /*119c30*/  LDL.LU R5, [R1+0x3a90] ;  /* 0x003a900001057983 */ /* 0x000ee20000300800 */
[----:B------:R-:W3:Y:S03]  /*119c40*/  LDL.LU R6, [R1+0x34] ;  /* 0x0000340001067983 */ /* 0x000ee60000300800 */
[----:B------:R0:W-:Y:S01]  /*119c50*/  @P6 STG.E.U16 [R28.64], R7 ;  /* 0x000000071c006986 */ /* 0x0001e2000c101506 */
[----:B------:R-:W-:-:S03]  /*119c60*/  PRMT R12, R7, 0x7632, R12 ;  /* 0x00007632070c7816 */ /* 0x000fc6000000000c */
[----:B0-----:R-:W3:Y:S01]  /*119c70*/  LDL.LU R7, [R1+0x4c4] ;  /* 0x0004c40001077983 */ /* 0x001ee20000300800 */
[----:B--2---:R-:W-:Y:S01]  /*119c80*/  ISETP.GE.AND P1, PT, R3, c[0x0][0x17c], PT ;  /* 0x00005f0003007a0c */ /* 0x004fe20003f26270 */
[----:B------:R-:W-:-:S05]  /*119c90*/  IMAD.WIDE R2, R0, 0x2, R8 ;  /* 0x0000000200027825 */ /* 0x000fca00078e0208 */
[----:B----4-:R0:W-:Y:S04]  /*119ca0*/  @P2 STG.E.U16 [R2.64], R22 ;  /* 0x0000001602002986 */ /* 0x0101e8000c101506 */
[----:B0-----:R-:W2:Y:S01]  /*119cb0*/  LDL.LU R3, [R1+0x3a94] ;  /* 0x003a940001037983 */ /* 0x001ea20000300800 */
[----:B------:R-:W-:Y:S02]  /*119cc0*/  IADD3 R26, R0, c[0x0][0x198], RZ ;  /* 0x00006600001a7a10 */ /* 0x000fe40007ffe0ff */
[----:B------:R-:W-:Y:S01]  /*119cd0*/  ISETP.LT.AND P6, PT, R23, c[0x0][0x178], !P3 ;  /* 0x00005e0017007a0c */ /* 0x000fe20005fc1270 */
[----:B------:R-:W-:Y:S01]  /*119ce0*/  PRMT R0, R22, 0x7632, R0 ;  /* 0x0000763216007816 */ /* 0x000fe20000000000 */
[----:B------:R-:W-:Y:S02]  /*119cf0*/  ISETP.LT.AND P3, PT, R15, c[0x0][0x178], !P3 ;  /* 0x00005e000f007a0c */ /* 0x000fe40005f61270 */
[C---:B------:R-:W-:Y:S01]  /*119d00*/  IADD3 R4, R26.reuse, c[0x0][0x198], RZ ;  /* 0x000066001a047a10 */ /* 0x040fe20007ffe0ff */
[----:B------:R-:W-:-:S04]  /*119d10*/  IMAD.WIDE R24, R26, 0x2, R10 ;  /* 0x000000021a187825 */ /* 0x000fc800078e020a */
[----:B------:R-:W-:-:S04]  /*119d20*/  IMAD.WIDE R26, R26, 0x2, R8 ;  /* 0x000000021a1a7825 */ /* 0x000fc800078e0208 */
[----:B------:R-:W-:Y:S01]  /*119d30*/  IMAD.WIDE R28, R4, 0x2, R10 ;  /* 0x00000002041c7825 */ /* 0x000fe200078e020a */
[----:B------:R0:W-:Y:S03]  /*119d40*/  @P5 STG.E.U16 [R24.64], R12 ;  /* 0x0000000c18005986 */ /* 0x0001e6000c101506 */
[----:B------:R-:W-:Y:S01]  /*119d50*/  @P4 STG.E.U16 [R26.64], R0 ;  /* 0x000000001a004986 */ /* 0x000fe2000c101506 */
[----:B------:R-:W-:Y:S02]  /*119d60*/  ISETP.LT.AND P5, PT, R23, c[0x0][0x178], !P0 ;  /* 0x00005e0017007a0c */ /* 0x000fe400047a1270 */
[----:B------:R-:W-:Y:S02]  /*119d70*/  ISETP.LT.AND P4, PT, R15, c[0x0][0x178], !P0 ;  /* 0x00005e000f007a0c */ /* 0x000fe40004781270 */
[----:B---3--:R-:W-:Y:S01]  /*119d80*/  ISETP.GE.AND P2, PT, R5, c[0x0][0x17c], PT ;  /* 0x00005f0005007a0c */ /* 0x008fe20003f46270 */
[----:B-----5:R1:W-:Y:S04]  /*119d90*/  @P6 STG.E.U16 [R28.64], R20 ;  /* 0x000000141c006986 */ /* 0x0203e8000c101506 */
[----:B------:R-:W3:Y:S01]  /*119da0*/  LDL.LU R5, [R1+0x3a98] ;  /* 0x003a980001057983 */ /* 0x000ee20000300800 */
[----:B------:R-:W4:Y:S01]  /*119db0*/  LDL.LU R22, [R1+0x44] ;  /* 0x0000440001167983 */ /* 0x000f220000300800 */
[----:B0-----:R-:W-:-:S02]  /*119dc0*/  PRMT R12, R20, 0x7632, R12 ;  /* 0x00007632140c7816 */ /* 0x001fc4000000000c */
[----:B-1----:R-:W5:Y:S01]  /*119dd0*/  LDL.LU R20, [R1+0x4d4] ;  /* 0x0004d40001147983 */ /* 0x002f620000300800 */
[----:B--2---:R-:W-:Y:S01]  /*119de0*/  ISETP.GE.AND P0, PT, R3, c[0x0][0x17c], PT ;  /* 0x00005f0003007a0c */ /* 0x004fe20003f06270 */
[----:B------:R-:W-:-:S05]  /*119df0*/  IMAD.WIDE R2, R4, 0x2, R8 ;  /* 0x0000000204027825 */ /* 0x000fca00078e0208 */
[----:B------:R0:W-:Y:S04]  /*119e00*/  @P3 STG.E.U16 [R2.64], R6 ;  /* 0x0000000602003986 */ /* 0x0001e8000c101506 */
        /* <DEDUP_REMOVED lines=14> */
[----:B------:R1:W-:Y:S04]  /*119ef0*/  @P6 STG.E.U16 [R28.64], R7 ;  /* 0x000000071c006986 */ /* 0x0003e8000c101506 */
[----:B------:R-:W3:Y:S01]  /*119f00*/  LDL.LU R5, [R1+0x3aa0] ;  /* 0x003aa00001057983 */ /* 0x000ee20000300800 */
[----:B------:R-:W3:Y:S01]  /*119f10*/  LDL.LU R6, [R1+0x94] ;  /* 0x0000940001067983 */ /* 0x000ee20000300800 */
[----:B0-----:R-:W-:-:S02]  /*119f20*/  PRMT R12, R7, 0x7632, R12 ;  /* 0x00007632070c7816 */ /* 0x001fc4000000000c */
[----:B-1----:R-:W3:Y:S01]  /*119f30*/  LDL.LU R7, [R1+0x4e4] ;  /* 0x0004e40001077983 */ /* 0x002ee20000300800 */
        /* <DEDUP_REMOVED lines=154> */
[C---:B------:R-:W-:Y:S02]  /*11a8e0*/  IADD3 R26, R4.reuse, c[0x0][0x198], RZ ;  /* 0x00006600041a7a10 */ /* 0x040fe40007ffe0ff */
[----:B--2---:R-:W-:Y:S01]  /*11a8f0*/  ISETP.GE.AND P0, PT, R3, c[0x0][0x17c], PT ;  /* 0x00005f0003007a0c */ /* 0x004fe20003f06270 */
[----:B------:R-:W-:-:S05]  /*11a900*/  IMAD.WIDE R2, R4, 0x2, R8 ;  /* 0x0000000204027825 */ /* 0x000fca00078e0208 */
[----:B------:R0:W-:Y:S04]  /*11a910*/  @P3 STG.E.U16 [R2.64], R6 ;  /* 0x0000000602003986 */ /* 0x0001e8000c101506 */
[----:B0-----:R-:W2:Y:S01]  /*11a920*/  LDL.LU R3, [R1+0x3adc] ;  /* 0x003adc0001037983 */ /* 0x001ea20000300800 */
[----:B------:R-:W-:Y:S02]  /*11a930*/  PRMT R4, R6, 0x7632, R4 ;  /* 0x0000763206047816 */ /* 0x000fe40000000004 */
[----:B------:R-:W4:Y:S01]  /*11a940*/  LDL.LU R6, [R1+0x3ae0] ;  /* 0x003ae00001067983 */ /* 0x000f220000300800 */
[----:B------:R-:W-:Y:S02]  /*11a950*/  ISETP.LT.AND P6, PT, R23, c[0x0][0x178], !P1 ;  /* 0x00005e0017007a0c */ /* 0x000fe40004fc1270 */
[C---:B------:R-:W-:Y:S01]  /*11a960*/  IADD3 R0, R26.reuse, c[0x0][0x198], RZ ;  /* 0x000066001a007a10 */ /* 0x040fe20007ffe0ff */
[----:B------:R-:W-:-:S04]  /*11a970*/  IMAD.WIDE R24, R26, 0x2, R10 ;  /* 0x000000021a187825 */ /* 0x000fc800078e020a */
[----:B------:R-:W-:Y:S01]  /*11a980*/  IMAD.WIDE R26, R26, 0x2, R8 ;  /* 0x000000021a1a7825 */ /* 0x000fe200078e0208 */
[----:B------:R-:W-:Y:S01]  /*11a990*/  ISETP.LT.AND P1, PT, R15, c[0x0][0x178], !P1 ;  /* 0x00005e000f007a0c */ /* 0x000fe20004f21270 */
[----:B------:R0:W-:Y:S03]  /*11a9a0*/  @P5 STG.E.U16 [R24.64], R12 ;  /* 0x0000000c18005986 */ /* 0x0001e6000c101506 */
[----:B------:R1:W-:Y:S01]  /*11a9b0*/  @P4 STG.E.U16 [R26.64], R4 ;  /* 0x000000041a004986 */ /* 0x0003e2000c101506 */
[----:B------:R-:W-:Y:S02]  /*11a9c0*/  ISETP.LT.AND P5, PT, R23, c[0x0][0x178], !P2 ;  /* 0x00005e0017007a0c */ /* 0x000fe400057a1270 */
[----:B------:R-:W-:Y:S01]  /*11a9d0*/  ISETP.LT.AND P4, PT, R15, c[0x0][0x178], !P2 ;  /* 0x00005e000f007a0c */ /* 0x000fe20005781270 */
[----:B------:R-:W-:Y:S01]  /*11a9e0*/  IMAD.WIDE R28, R0, 0x2, R10 ;  /* 0x00000002001c7825 */ /* 0x000fe200078e020a */
[----:B---3--:R-:W-:-:S02]  /*11a9f0*/  ISETP.GE.AND P3, PT, R5, c[0x0][0x17c], PT ;  /* 0x00005f0005007a0c */ /* 0x008fc40003f66270 */
[----:B------:R-:W3:Y:S04]  /*11aa00*/  LDL.LU R5, [R1+0x4] ;  /* 0x0000040001057983 */ /* 0x000ee80000300800 */
[----:B------:R5:W-:Y:S01]  /*11aa10*/  @P6 STG.E.U16 [R28.64], R7 ;  /* 0x000000071c006986 */ /* 0x000be2000c101506 */
[----:B0-----:R-:W-:Y:S02]  /*11aa20*/  PRMT R12, R7, 0x7632, R12 ;  /* 0x00007632070c7816 */ /* 0x001fe4000000000c */
[C---:B-1----:R-:W-:Y:S01]  /*11aa30*/  IADD3 R26, R0.reuse, c[0x0][0x198], RZ ;  /* 0x00006600001a7a10 */ /* 0x042fe20007ffe0ff */
[----:B-----5:R-:W5:Y:S01]  /*11aa40*/  LDL.LU R7, [R1+0x5f4] ;  /* 0x0005f40001077983 */ /* 0x020f620000300800 */
[----:B--2---:R-:W-:Y:S01]  /*11aa50*/  ISETP.GE.AND P2, PT, R3, c[0x0][0x17c], PT ;  /* 0x00005f0003007a0c */ /* 0x004fe20003f46270 */
[----:B------:R-:W-:Y:S01]  /*11aa60*/  IMAD.WIDE R2, R0, 0x2, R8 ;  /* 0x0000000200027825 */ /* 0x000fe200078e0208 */
[----:B----4-:R-:W-:-:S04]  /*11aa70*/  PRMT R0, R22, 0x7632, R0 ;  /* 0x0000763216007816 */ /* 0x010fc80000000000 */
[----:B------:R0:W-:Y:S04]  /*11aa80*/  @P1 STG.E.U16 [R2.64], R22 ;  /* 0x0000001602001986 */ /* 0x0001e8000c101506 */
[----:B0-----:R-:W2:Y:S01]  /*11aa90*/  LDL.LU R22, [R1+0x3c10] ;  /* 0x003c100001167983 */ /* 0x001ea20000300800 */
[----:B------:R-:W4:Y:S01]  /*11aaa0*/  LDL.LU R3, [R1+0x3ae4] ;  /* 0x003ae40001037983 */ /* 0x000f220000300800 */
[----:B------:R-:W-:Y:S02]  /*11aab0*/  ISETP.GE.AND P1, PT, R6, c[0x0][0x17c], PT ;  /* 0x00005f0006007a0c */ /* 0x000fe40003f26270 */
[----:B------:R-:W2:Y:S01]  /*11aac0*/  LDL.LU R6, [R1+0x3ae8] ;  /* 0x003ae80001067983 */ /* 0x000ea20000300800 */
        /* <DEDUP_REMOVED lines=9> */
[----:B------:R-:W-:-:S05]  /*11ab60*/  IMAD.WIDE R28, R4, 0x2, R10 ;  /* 0x00000002041c7825 */ /* 0x000fca00078e020a */
[----:B------:R3:W-:Y:S01]  /*11ab70*/  @P6 STG.E.U16 [R28.64], R20 ;  /* 0x000000141c006986 */ /* 0x0007e2000c101506 */
[----:B0-----:R-:W-:Y:S02]  /*11ab80*/  PRMT R12, R20, 0x7632, R12 ;  /* 0x00007632140c7816 */ /* 0x001fe4000000000c */
[C---:B-1----:R-:W-:Y:S01]  /*11ab90*/  IADD3 R26, R4.reuse, c[0x0][0x198], RZ ;  /* 0x00006600041a7a10 */ /* 0x042fe20007ffe0ff */
[----:B---3--:R-:W3:Y:S01]  /*11aba0*/  LDL.LU R20, [R1+0x604] ;  /* 0x0006040001147983 */ /* 0x008ee20000300800 */
[----:B----4-:R-:W-:Y:S01]  /*11abb0*/  ISETP.GE.AND P3, PT, R3, c[0x0][0x17c], PT ;  /* 0x00005f0003007a0c */ /* 0x010fe20003f66270 */
[----:B------:R-:W-:Y:S01]  /*11abc0*/  IMAD.WIDE R2, R4, 0x2, R8 ;  /* 0x0000000204027825 */ /* 0x000fe200078e0208 */
[----:B------:R-:W-:-:S04]  /*11abd0*/  PRMT R4, R5, 0x7632, R4 ;  /* 0x0000763205047816 */ /* 0x000fc80000000004 */
[----:B------:R0:W-:Y:S04]  /*11abe0*/  @P0 STG.E.U16 [R2.64], R5 ;  /* 0x0000000502000986 */ /* 0x0001e8000c101506 */
[----:B0-----:R-:W4:Y:S01]  /*11abf0*/  LDL.LU R5, [R1+0x3c0c] ;  /* 0x003c0c0001057983 */ /* 0x001f220000300800 */
[----:B------:R-:W3:Y:S01]  /*11ac00*/  LDL.LU R3, [R1+0x3aec] ;  /* 0x003aec0001037983 */ /* 0x000ee20000300800 */
[----:B--2---:R-:W-:Y:S02]  /*11ac10*/  ISETP.GE.AND P0, PT, R6, c[0x0][0x17c], PT ;  /* 0x00005f0006007a0c */ /* 0x004fe40003f06270 */
[----:B------:R-:W2:Y:S01]  /*11ac20*/  LDL.LU R6, [R1+0x3af0] ;  /* 0x003af00001067983 */ /* 0x000ea20000300800 */
[----:B------:R-:W-:Y:S02]  /*11ac30*/  ISETP.LT.AND P6, PT, R23, c[0x0][0x178], !P2 ;  /* 0x00005e0017007a0c */ /* 0x000fe400057c1270 */
[C---:B------:R-:W-:Y:S01]  /*11ac40*/  IADD3 R0, R26.reuse, c[0x0][0x198], RZ ;  /* 0x000066001a007a10 */ /* 0x040fe20007ffe0ff */
[----:B------:R-:W-:-:S04]  /*11ac50*/  IMAD.WIDE R24, R26, 0x2, R10 ;  /* 0x000000021a187825 */ /* 0x000fc800078e020a */
[----:B------:R-:W-:Y:S01]  /*11ac60*/  IMAD.WIDE R26, R26, 0x2, R8 ;  /* 0x000000021a1a7825 */ /* 0x000fe200078e0208 */
[----:B------:R-:W-:Y:S01]  /*11ac70*/  ISETP.LT.AND P2, PT, R15, c[0x0][0x178], !P2 ;  /* 0x00005e000f007a0c */ /* 0x000fe20005741270 */
[----:B------:R0:W-:Y:S03]  /*11ac80*/  @P5 STG.E.U16 [R24.64], R12 ;  /* 0x0000000c18005986 */ /* 0x0001e6000c101506 */
[----:B------:R-:W-:Y:S01]  /*11ac90*/  @P4 STG.E.U16 [R26.64], R4 ;  /* 0x000000041a004986 */ /* 0x000fe2000c101506 */
[----:B------:R-:W-:Y:S02]  /*11aca0*/  ISETP.LT.AND P5, PT, R23, c[0x0][0x178], !P1 ;  /* 0x00005e0017007a0c */ /* 0x000fe40004fa1270 */
[----:B------:R-:W-:Y:S01]  /*11acb0*/  ISETP.LT.AND P4, PT, R15, c[0x0][0x178], !P1 ;  /* 0x00005e000f007a0c */ /* 0x000fe20004f81270 */
[----:B------:R-:W-:-:S05]  /*11acc0*/  IMAD.WIDE R28, R0, 0x2, R10 ;  /* 0x00000002001c7825 */ /* 0x000fca00078e020a */
[----:B-----5:R1:W-:Y:S01]  /*11acd0*/  @P6 STG.E.U16 [R28.64], R7 ;  /* 0x000000071c006986 */ /* 0x0203e2000c101506 */
[----:B0-----:R-:W-:-:S03]  /*11ace0*/  PRMT R12, R7, 0x7632, R12 ;  /* 0x00007632070c7816 */ /* 0x001fc6000000000c */
[----:B-1----:R-:W5:Y:S01]  /*11acf0*/  LDL.LU R7, [R1+0x5e4] ;  /* 0x0005e40001077983 */ /* 0x002f620000300800 */
[----:B---3--:R-:W-:Y:S01]  /*11ad00*/  ISETP.GE.AND P1, PT, R3, c[0x0][0x17c], PT ;  /* 0x00005f0003007a0c */ /* 0x008fe20003f26270 */
[----:B------:R-:W-:-:S05]  /*11ad10*/  IMAD.WIDE R2, R0, 0x2, R8 ;  /* 0x0000000200027825 */ /* 0x000fca00078e0208 */
[----:B----4-:R0:W-:Y:S01]  /*11ad20*/  @P2 STG.E.U16 [R2.64], R5 ;  /* 0x0000000502002986 */ /* 0x0101e2000c101506 */
[----:B--2---:R-:W-:-:S03]  /*11ad30*/  ISETP.GE.AND P2, PT, R6, c[0x0][0x17c], PT ;  /* 0x00005f0006007a0c */ /* 0x004fc60003f46270 */
[----:B0-----:R-:W2:Y:S01]  /*11ad40*/  LDL.LU R3, [R1+0x3af4] ;  /* 0x003af40001037983 */ /* 0x001ea20000300800 */
[----:B------:R-:W3:Y:S01]  /*11ad50*/  LDL.LU R6, [R1+0x3af8] ;  /* 0x003af80001067983 */ /* 0x000ee20000300800 */
[----:B------:R-:W-:Y:S02]  /*11ad60*/  IADD3 R26, R0, c[0x0][0x198], RZ ;  /* 0x00006600001a7a10 */ /* 0x000fe40007ffe0ff */
[----:B------:R-:W-:Y:S02]  /*11ad70*/  ISETP.LT.AND P6, PT, R23, c[0x0][0x178], !P3 ;  /* 0x00005e0017007a0c */ /* 0x000fe40005fc1270 */
[C---:B------:R-:W-:Y:S01]  /*11ad80*/  IADD3 R4, R26.reuse, c[0x0][0x198], RZ ;  /* 0x000066001a047a10 */ /* 0x040fe20007ffe0ff */
[----:B------:R-:W-:Y:S01]  /*11ad90*/  IMAD.WIDE R24, R26, 0x2, R10 ;  /* 0x000000021a187825 */ /* 0x000fe200078e020a */
[----:B------:R-:W-:-:S03]  /*11ada0*/  PRMT R0, R5, 0x7632, R0 ;  /* 0x0000763205007816 */ /* 0x000fc60000000000 */
[----:B------:R-:W-:-:S04]  /*11adb0*/  IMAD.WIDE R26, R26, 0x2, R8 ;  /* 0x000000021a1a7825 */ /* 0x000fc800078e0208 */
[C---:B------:R-:W-:Y:S01]  /*11adc0*/  IMAD.WIDE R28, R4.reuse, 0x2, R10 ;  /* 0x00000002041c7825 */ /* 0x040fe200078e020a */
[----:B------:R-:W-:Y:S01]  /*11add0*/  ISETP.LT.AND P3, PT, R15, c[0x0][0x178], !P3 ;  /* 0x00005e000f007a0c */ /* 0x000fe20005f61270 */
[----:B------:R0:W-:Y:S02]  /*11ade0*/  @P5 STG.E.U16 [R24.64], R12 ;  /* 0x0000000c18005986 */ /* 0x0001e4000c101506 */
[----:B------:R1:W-:Y:S01]  /*11adf0*/  @P4 STG.E.U16 [R26.64], R0 ;  /* 0x000000001a004986 */ /* 0x0003e2000c101506 */
[----:B------:R-:W-:Y:S02]  /*11ae00*/  ISETP.LT.AND P5, PT, R23, c[0x0][0x178], !P0 ;  /* 0x00005e0017007a0c */ /* 0x000fe400047a1270 */
[----:B------:R-:W-:Y:S01]  /*11ae10*/  ISETP.LT.AND P4, PT, R15, c[0x0][0x178], !P0 ;  /* 0x00005e000f007a0c */ /* 0x000fe20004781270 */
[----:B------:R4:W-:Y:S01]  /*11ae20*/  @P6 STG.E.U16 [R28.64], R20 ;  /* 0x000000141c006986 */ /* 0x0009e2000c101506 */
[----:B------:R-:W-:Y:S02]  /*11ae30*/  ISETP.LT.AND P6, PT, R23, c[0x0][0x178], !P1 ;  /* 0x00005e0017007a0c */ /* 0x000fe40004fc1270 */
[----:B------:R-:W-:Y:S01]  /*11ae40*/  PRMT R16, R21, 0x7632, R16 ;  /* 0x0000763215107816 */ /* 0x000fe20000000010 */
[----:B------:R-:W5:Y:S01]  /*11ae50*/  LDL.LU R23, [R1+0x3c08] ;  /* 0x003c080001177983 */ /* 0x000f620000300800 */
[----:B0-----:R-:W-:-:S02]  /*11ae60*/  IADD3 R24, R4, c[0x0][0x198], RZ ;  /* 0x0000660004187a10 */ /* 0x001fc40007ffe0ff */
[----:B-1----:R-:W-:Y:S02]  /*11ae70*/  PRMT R0, R20, 0x7632, R0 ;  /* 0x0000763214007816 */ /* 0x002fe40000000000 */
[----:B------:R-:W-:Y:S01]  /*11ae80*/  IADD3 R12, R24, c[0x0][0x198], RZ ;  /* 0x00006600180c7a10 */ /* 0x000fe20007ffe0ff */
[----:B----4-:R-:W4:Y:S01]  /*11ae90*/  LDL.LU R28, [R1+0x3afc] ;  /* 0x003afc00011c7983 */ /* 0x010f220000300800 */
[----:B------:R-:W4:Y:S03]  /*11aea0*/  LDL.LU R29, [R1+0x5c4] ;  /* 0x0005c400011d7983 */ /* 0x000f260000300800 */
[----:B------:R-:W-:Y:S01]  /*11aeb0*/  IMAD.WIDE R26, R12, 0x2, R10 ;  /* 0x000000020c1a7825 */ /* 0x000fe200078e020a */
[----:B--2---:R-:W-:-:S03]  /*11aec0*/  ISETP.GE.AND P0, PT, R3, c[0x0][0x17c], PT ;  /* 0x00005f0003007a0c */ /* 0x004fc60003f06270 */
[----:B------:R-:W-:-:S04]  /*11aed0*/  IMAD.WIDE R2, R4, 0x2, R8 ;  /* 0x0000000204027825 */ /* 0x000fc800078e0208 */
[----:B------:R-:W-:-:S04]  /*11aee0*/  IMAD.WIDE R4, R24, 0x2, R10 ;  /* 0x0000000218047825 */ /* 0x000fc800078e020a */
[----:B------:R-:W-:Y:S01]  /*11aef0*/  IMAD.WIDE R24, R24, 0x2, R8 ;  /* 0x0000000218187825 */ /* 0x000fe200078e0208 */
[----:B------:R-:W-:Y:S03]  /*11af00*/  @P3 STG.E.U16 [R2.64], R21 ;  /* 0x0000001502003986 */ /* 0x000fe6000c101506 */
[----:B------:R-:W-:Y:S01]  /*11af10*/  @P5 STG.E.U16 [R4.64], R0 ;  /* 0x0000000004005986 */ /* 0x000fe2000c101506 */
[----:B---3--:R-:W-:Y:S01]  /*11af20*/  ISETP.GE.AND P3, PT, R6, c[0x0][0x17c], PT ;  /* 0x00005f0006007a0c */ /* 0x008fe20003f66270 */
[----:B------:R-:W-:Y:S01]  /*11af30*/  @P4 STG.E.U16 [R24.64], R16 ;  /* 0x0000001018004986 */ /* 0x000fe2000c101506 */
[----:B------:R-:W2:Y:S04]  /*11af40*/  LDL.LU R6, [R1+0x3b00] ;  /* 0x003b000001067983 */ /* 0x000ea80000300800 */
[----:B-----5:R0:W-:Y:S04]  /*11af50*/  @P6 STG.E.U16 [R26.64], R7 ;  /* 0x000000071a006986 */ /* 0x0201e8000c101506 */
[----:B0-----:R-:W3:Y:S01]  /*11af60*/  LDL.LU R26, [R1+0x1bc0] ;  /* 0x001bc000011a7983 */ /* 0x001ee20000300800 */
[----:B------:R-:W-:Y:S01]  /*11af70*/  ISETP.LT.AND P4, PT, R15, c[0x0][0x178], !P2 ;  /* 0x00005e000f007a0c */ /* 0x000fe20005781270 */
[----:B------:R-:W5:Y:S01]  /*11af80*/  LDL.LU R27, [R1+0x3b04] ;  /* 0x003b0400011b7983 */ /* 0x000f620000300800 */
[----:B------:R-:W-:-:S02]  /*11af90*/  PRMT R16, R7, 0x7632, R16 ;  /* 0x0000763207107816 */ /* 0x000fc40000000010 */
[----:B------:R-:W-:Y:S02]  /*11afa0*/  ISETP.LT.AND P1, PT, R15, c[0x0][0x178], !P1 ;  /* 0x00005e000f007a0c */ /* 0x000fe40004f21270 */
[C---:B------:R-:W-:Y:S01]  /*11afb0*/  IADD3 R20, R12.reuse, c[0x0][0x198], RZ ;  /* 0x000066000c147a10 */ /* 0x040fe20007ffe0ff */
[----:B------:R-:W-:-:S03]  /*11afc0*/  IMAD.WIDE R2, R12, 0x2, R8 ;  /* 0x000000020c027825 */ /* 0x000fc600078e0208 */
[C---:B------:R-:W-:Y:S01]  /*11afd0*/  IADD3 R0, R20.reuse, c[0x0][0x198], RZ ;  /* 0x0000660014007a10 */ /* 0x040fe20007ffe0ff */
[----:B------:R-:W-:Y:S01]  /*11afe0*/  IMAD.WIDE R4, R20, 0x2, R10 ;  /* 0x0000000214047825 */ /* 0x000fe200078e020a */
[----:B---3--:R-:W-:-:S03]  /*11aff0*/  ISETP.LT.AND P5, PT, R26, c[0x0][0x178], !P2 ;  /* 0x00005e001a007a0c */ /* 0x008fc600057a1270 */
[----:B----4-:R-:W-:Y:S02]  /*11b000*/  ISETP.GE.AND P2, PT, R28, c[0x0][0x17c], PT ;  /* 0x00005f001c007a0c */ /* 0x010fe40003f46270 */
[----:B------:R-:W3:Y:S01]  /*11b010*/  LDL.LU R28, [R1+0x4a8] ;  /* 0x0004a800011c7983 */ /* 0x000ee20000300800 */
[----:B------:R-:W4:Y:S01]  /*11b020*/  LDL.LU R7, [R1+0x3b08] ;  /* 0x003b080001077983 */ /* 0x000f220000300800 */
[----:B------:R-:W-:Y:S01]  /*11b030*/  ISETP.LT.AND P6, PT, R26, c[0x0][0x178], !P0 ;  /* 0x00005e001a007a0c */ /* 0x000fe200047c1270 */
[----:B------:R-:W-:Y:S01]  /*11b040*/  ISETP.LT.AND P0, PT, R15, c[0x0][0x178], !P0 ;  /* 0x00005e000f007a0c */ /* 0x000fe20004701270 */
[----:B------:R-:W-:Y:S01]  /*11b050*/  PRMT R12, R17, 0x7632, R12 ;  /* 0x00007632110c7816 */ /* 0x000fe2000000000c */
[----:B------:R-:W-:-:S04]  /*11b060*/  IMAD.WIDE R20, R20, 0x2, R8 ;  /* 0x0000000214147825 */ /* 0x000fc800078e0208 */
[----:B------:R-:W-:Y:S01]  /*11b070*/  IMAD.WIDE R24, R0, 0x2, R10 ;  /* 0x0000000200187825 */ /* 0x000fe200078e020a */
[----:B------:R0:W-:Y:S03]  /*11b080*/  @P1 STG.E.U16 [R2.64], R17 ;  /* 0x0000001102001986 */ /* 0x0001e6000c101506 */
[----:B------:R-:W-:Y:S01]  /*11b090*/  @P5 STG.E.U16 [R4.64], R16 ;  /* 0x0000001004005986 */ /* 0x000fe2000c101506 */
[----:B--2---:R-:W-:Y:S01]  /*11b0a0*/  ISETP.GE.AND P1, PT, R6, c[0x0][0x17c], PT ;  /* 0x00005f0006007a0c */ /* 0x004fe20003f26270 */
[----:B------:R1:W-:Y:S01]  /*11b0b0*/  @P4 STG.E.U16 [R20.64], R12 ;  /* 0x0000000c14004986 */ /* 0x0003e2000c101506 */
[----:B------:R-:W2:Y:S04]  /*11b0c0*/  LDL.LU R6, [R1+0x28] ;  /* 0x0000280001067983 */ /* 0x000ea80000300800 */
[----:B------:R5:W-:Y:S01]  /*11b0d0*/  @P6 STG.E.U16 [R24.64], R29 ;  /* 0x0000001d18006986 */ /* 0x000be2000c101506 */
[----:B0-----:R-:W-:Y:S01]  /*11b0e0*/  IMAD.WIDE R2, R0, 0x2, R8 ;  /* 0x0000000200027825 */ /* 0x001fe200078e0208 */
[----:B-1----:R-:W-:-:S02]  /*11b0f0*/  PRMT R12, R29, 0x7632, R12 ;  /* 0x000076321d0c7816 */ /* 0x002fc4000000000c */
[----:B-----5:R-:W5:Y:S04]  /*11b100*/  LDL.LU R25, [R1+0x3b0c] ;  /* 0x003b0c0001197983 */ /* 0x020f680000300800 */
[----:B------:R-:W-:Y:S01]  /*11b110*/  @P0 STG.E.U16 [R2.64], R13 ;  /* 0x0000000d02000986 */ /* 0x000fe2000c101506 */
[----:B------:R-:W2:Y:S01]  /*11b120*/  LDL.LU R29, [R1+0x4b8] ;  /* 0x0004b800011d7983 */ /* 0x000ea20000300800 */
[----:B----4-:R-:W-:Y:S02]  /*11b130*/  ISETP.GE.AND P0, PT, R7, c[0x0][0x17c], PT ;  /* 0x00005f0007007a0c */ /* 0x010fe40003f06270 */
[----:B------:R-:W4:Y:S01]  /*11b140*/  LDL.LU R7, [R1+0x3b10] ;  /* 0x003b100001077983 */ /* 0x000f220000300800 */
[----:B------:R-:W-:Y:S02]  /*11b150*/  ISETP.LT.AND P5, PT, R26, c[0x0][0x178], !P3 ;  /* 0x00005e001a007a0c */ /* 0x000fe40005fa1270 */
[----:B------:R-:W-:-:S02]  /*11b160*/  ISETP.LT.AND P4, PT, R15, c[0x0][0x178], !P3 ;  /* 0x00005e000f007a0c */ /* 0x000fc40005f81270 */
[----:B------:R-:W-:Y:S02]  /*11b170*/  IADD3 R16, R0, c[0x0][0x198], RZ ;  /* 0x0000660000107a10 */ /* 0x000fe40007ffe0ff */
[----:B------:R-:W-:Y:S02]  /*11b180*/  ISETP.LT.AND P6, PT, R26, c[0x0][0x178], !P2 ;  /* 0x00005e001a007a0c */ /* 0x000fe400057c1270 */
[C---:B------:R-:W-:Y:S01]  /*11b190*/  IADD3 R24, R16.reuse, c[0x0][0x198], RZ ;  /* 0x0000660010187a10 */ /* 0x040fe20007ffe0ff */
[----:B------:R-:W-:Y:S01]  /*11b1a0*/  IMAD.WIDE R4, R16, 0x2, R10 ;  /* 0x0000000210047825 */ /* 0x000fe200078e020a */
[----:B------:R-:W-:-:S03]  /*11b1b0*/  PRMT R0, R13, 0x7632, R0 ;  /* 0x000076320d007816 */ /* 0x000fc60000000000 */
[----:B------:R-:W-:Y:S01]  /*11b1c0*/  IMAD.WIDE R16, R16, 0x2, R8 ;  /* 0x0000000210107825 */ /* 0x000fe200078e0208 */
[----:B------:R-:W-:-:S03]  /*11b1d0*/  ISETP.LT.AND P2, PT, R15, c[0x0][0x178], !P2 ;  /* 0x00005e000f007a0c */ /* 0x000fc60005741270 */
[----:B------:R-:W-:Y:S01]  /*11b1e0*/  IMAD.WIDE R20, R24, 0x2, R10 ;  /* 0x0000000218147825 */ /* 0x000fe200078e020a */
[----:B------:R0:W-:Y:S03]  /*11b1f0*/  @P5 STG.E.U16 [R4.64], R12 ;  /* 0x0000000c04005986 */ /* 0x0001e6000c101506 */
[----:B------:R1:W-:Y:S01]  /*11b200*/  @P4 STG.E.U16 [R16.64], R0 ;  /* 0x0000000010004986 */ /* 0x0003e2000c101506 */
[----:B------:R-:W-:Y:S02]  /*11b210*/  ISETP.GE.AND P3, PT, R27, c[0x0][0x17c], PT ;  /* 0x00005f001b007a0c */ /* 0x000fe40003f66270 */
[----:B------:R-:W-:Y:S02]  /*11b220*/  ISETP.LT.AND P5, PT, R26, c[0x0][0x178], !P1 ;  /* 0x00005e001a007a0c */ /* 0x000fe40004fa1270 */
[----:B------:R-:W-:Y:S01]  /*11b230*/  ISETP.LT.AND P4, PT, R15, c[0x0][0x178], !P1 ;  /* 0x00005e000f007a0c */ /* 0x000fe20004f81270 */
[----:B------:R-:W4:Y:S04]  /*11b240*/  LDL.LU R27, [R1+0x38] ;  /* 0x00003800011b7983 */ /* 0x000f280000300800 */
[----:B---3--:R3:W-:Y:S01]  /*11b250*/  @P6 STG.E.U16 [R20.64], R28 ;  /* 0x0000001c14006986 */ /* 0x0087e2000c101506 */
[----:B-----5:R-:W-:-:S02]  /*11b260*/  ISETP.GE.AND P1, PT, R25, c[0x0][0x17c], PT ;  /* 0x00005f0019007a0c */ /* 0x020fc40003f26270 */
[C---:B0-----:R-:W-:Y:S01]  /*11b270*/  IADD3 R4, R24.reuse, c[0x0][0x198], RZ ;  /* 0x0000660018047a10 */ /* 0x041fe20007ffe0ff */
[----:B------:R-:W-:Y:S01]  /*11b280*/  IMAD.WIDE R24, R24, 0x2, R8 ;  /* 0x0000000218187825 */ /* 0x000fe200078e0208 */
[----:B-1----:R-:W-:Y:S01]  /*11b290*/  PRMT R16, R28, 0x7632, R16 ;  /* 0x000076321c107816 */ /* 0x002fe20000000010 */
[----:B---3--:R-:W3:Y:S02]  /*11b2a0*/  LDL.LU R20, [R1+0x3b14] ;  /* 0x003b140001147983 */ /* 0x008ee40000300800 */
[----:B------:R-:W5:Y:S01]  /*11b2b0*/  LDL.LU R28, [R1+0x4c8] ;  /* 0x0004c800011c7983 */ /* 0x000f620000300800 */
[----:B--2---:R-:W-:Y:S01]  /*11b2c0*/  PRMT R17, R6, 0x7632, R17 ;  /* 0x0000763206117816 */ /* 0x004fe20000000011 */
[----:B------:R0:W-:Y:S04]  /*11b2d0*/  @P2 STG.E.U16 [R24.64], R6 ;  /* 0x0000000618002986 */ /* 0x0001e8000c101506 */
[----:B0-----:R-:W2:Y:S01]  /*11b2e0*/  LDL.LU R6, [R1+0x3c04] ;  /* 0x003c040001067983 */ /* 0x001ea20000300800 */
[----:B----4-:R-:W-:-:S03]  /*11b2f0*/  ISETP.GE.AND P2, PT, R7, c[0x0][0x17c], PT ;  /* 0x00005f0007007a0c */ /* 0x010fc60003f46270 */
[----:B------:R-:W4:Y:S01]  /*11b300*/  LDL.LU R7, [R1+0x3b18] ;  /* 0x003b180001077983 */ /* 0x000f220000300800 */
[----:B------:R-:W2:Y:S02]  /*11b310*/  LDL.LU R24, [R1+0x48] ;  /* 0x0000480001187983 */ /* 0x000ea40000300800 */
[----:B------:R-:W2:Y:S01]  /*11b320*/  LDL.LU R25, [R1+0x3b1c] ;  /* 0x003b1c0001197983 */ /* 0x000ea20000300800 */
[----:B------:R-:W-:Y:S02]  /*11b330*/  ISETP.LT.AND P6, PT, R26, c[0x0][0x178], !P3 ;  /* 0x00005e001a007a0c */ /* 0x000fe40005fc1270 */
[C---:B------:R-:W-:Y:S01]  /*11b340*/  IADD3 R0, R4.reuse, c[0x0][0x198], RZ ;  /* 0x0000660004007a10 */ /* 0x040fe20007ffe0ff */
[----:B------:R-:W-:-:S04]  /*11b350*/  IMAD.WIDE R2, R4, 0x2, R10 ;  /* 0x0000000204027825 */ /* 0x000fc800078e020a */
[----:B------:R-:W-:-:S04]  /*11b360*/  IMAD.WIDE R4, R4, 0x2, R8 ;  /* 0x0000000204047825 */ /* 0x000fc800078e0208 */
[----:B------:R-:W-:Y:S01]  /*11b370*/  IMAD.WIDE R12, R0, 0x2, R10 ;  /* 0x00000002000c7825 */ /* 0x000fe200078e020a */
[C---:B------:R-:W-:Y:S01]  /*11b380*/  ISETP.LT.AND P3, PT, R15.reuse, c[0x0][0x178], !P3 ;  /* 0x00005e000f007a0c */ /* 0x040fe20005f61270 */
[----:B------:R0:W-:Y:S02]  /*11b390*/  @P5 STG.E.U16 [R2.64], R16 ;  /* 0x0000001002005986 */ /* 0x0001e4000c101506 */
[----:B------:R-:W-:Y:S01]  /*11b3a0*/  @P4 STG.E.U16 [R4.64], R17 ;  /* 0x0000001104004986 */ /* 0x000fe2000c101506 */
[----:B------:R-:W-:Y:S02]  /*11b3b0*/  ISETP.LT.AND P5, PT, R26, c[0x0][0x178], !P0 ;  /* 0x00005e001a007a0c */ /* 0x000fe400047a1270 */
[----:B------:R-:W-:Y:S01]  /*11b3c0*/  ISETP.LT.AND P4, PT, R15, c[0x0][0x178], !P0 ;  /* 0x00005e000f007a0c */ /* 0x000fe20004781270 */
[----:B------:R1:W-:Y:S01]  /*11b3d0*/  @P6 STG.E.U16 [R12.64], R29 ;  /* 0x0000001d0c006986 */ /* 0x0003e2000c101506 */
[----:B------:R-:W-:Y:S01]  /*11b3e0*/  PRMT R21, R29, 0x7632, R21 ;  /* 0x000076321d157816 */ /* 0x000fe20000000015 */
[C---:B0-----:R-:W-:Y:S01]  /*11b3f0*/  IMAD.WIDE R2, R0.reuse, 0x2, R8 ;  /* 0x0000000200027825 */ /* 0x041fe200078e0208 */
[----:B-1----:R-:W-:-:S02]  /*11b400*/  IADD3 R12, R0, c[0x0][0x198], RZ ;  /* 0x00006600000c7a10 */ /* 0x002fc40007ffe0ff */
[----:B---3--:R-:W-:Y:S01]  /*11b410*/  ISETP.GE.AND P0, PT, R20, c[0x0][0x17c], PT ;  /* 0x00005f0014007a0c */ /* 0x008fe20003f06270 */
[----:B------:R-:W-:Y:S01]  /*11b420*/  PRMT R0, R27, 0x7632, R0 ;  /* 0x000076321b007816 */ /* 0x000fe20000000000 */
[C---:B------:R-:W-:Y:S01]  /*11b430*/  IADD3 R20, R12.reuse, c[0x0][0x198], RZ ;  /* 0x000066000c147a10 */ /* 0x040fe20007ffe0ff */
[----:B------:R-:W-:-:S04]  /*11b440*/  IMAD.WIDE R4, R12, 0x2, R10 ;  /* 0x000000020c047825 */ /* 0x000fc800078e020a */
[----:B------:R-:W-:Y:S01]  /*11b450*/  IMAD.WIDE R12, R12, 0x2, R8 ;  /* 0x000000020c0c7825 */ /* 0x000fe200078e0208 */
[----:B------:R0:W-:Y:S03]  /*11b460*/  @P3 STG.E.U16 [R2.64], R27 ;  /* 0x0000001b02003986 */ /* 0x0001e6000c101506 */
[----:B------:R1:W-:Y:S01]  /*11b470*/  @P5 STG.E.U16 [R4.64], R21 ;  /* 0x0000001504005986 */ /* 0x0003e2000c101506 */
[----:B------:R-:W3:Y:S04]  /*11b480*/  LDL.LU R29, [R1+0x4d8] ;  /* 0x0004d800011d7983 */ /* 0x000ee80000300800 */
[----:B------:R0:W-:Y:S01]  /*11b490*/  @P4 STG.E.U16 [R12.64], R0 ;  /* 0x000000000c004986 */ /* 0x0001e2000c101506 */
[----:B------:R-:W-:-:S02]  /*11b4a0*/  ISETP.LT.AND P5, PT, R26, c[0x0][0x178], !P2 ;  /* 0x00005e001a007a0c */ /* 0x000fc400057a1270 */
[----:B------:R-:W-:Y:S02]  /*11b4b0*/  ISETP.LT.AND P4, PT, R15, c[0x0][0x178], !P2 ;  /* 0x00005e000f007a0c */ /* 0x000fe40005781270 */
[----:B----4-:R-:W-:Y:S02]  /*11b4c0*/  ISETP.GE.AND P3, PT, R7, c[0x0][0x17c], PT ;  /* 0x00005f0007007a0c */ /* 0x010fe40003f66270 */
[----:B------:R-:W4:Y:S01]  /*11b4d0*/  LDL.LU R7, [R1+0x3b20] ;  /* 0x003b200001077983 */ /* 0x000f220000300800 */
[----:B0-----:R-:W3:Y:S01]  /*11b4e0*/  LDL.LU R27, [R1+0x98] ;  /* 0x00009800011b7983 */ /* 0x001ee20000300800 */
[----:B--2---:R-:W-:Y:S02]  /*11b4f0*/  ISETP.GE.AND P2, PT, R25, c[0x0][0x17c], PT ;  /* 0x00005f0019007a0c */ /* 0x004fe40003f46270 */
[----:B------:R-:W2:Y:S01]  /*11b500*/  LDL.LU R25, [R1+0x3b24] ;  /* 0x003b240001197983 */ /* 0x000ea20000300800 */
[----:B------:R-:W-:Y:S01]  /*11b510*/  ISETP.LT.AND P6, PT, R26, c[0x0][0x178], !P1 ;  /* 0x00005e001a007a0c */ /* 0x000fe20004fc1270 */
[----:B------:R-:W-:-:S02]  /*11b520*/  ISETP.LT.AND P1, PT, R15, c[0x0][0x178], !P1 ;  /* 0x00005e000f007a0c */ /* 0x000fc40004f21270 */
[C---:B------:R-:W-:Y:S01]  /*11b530*/  IMAD.WIDE R16, R20.reuse, 0x2, R10 ;  /* 0x0000000214107825 */ /* 0x040fe200078e020a */
[----:B-1----:R-:W-:-:S03]  /*11b540*/  IADD3 R4, R20, c[0x0][0x198], RZ ;  /* 0x0000660014047a10 */ /* 0x002fc60007ffe0ff */
[----:B------:R-:W-:Y:S01]  /*11b550*/  IMAD.WIDE R20, R20, 0x2, R8 ;  /* 0x0000000214147825 */ /* 0x000fe200078e0208 */
[----:B------:R-:W-:-:S03]  /*11b560*/  IADD3 R0, R4, c[0x0][0x198], RZ ;  /* 0x0000660004007a10 */ /* 0x000fc60007ffe0ff */
[----:B------:R-:W-:-:S04]  /*11b570*/  IMAD.WIDE R2, R4, 0x2, R10 ;  /* 0x0000000204027825 */ /* 0x000fc800078e020a */
[----:B------:R-:W-:Y:S01]  /*11b580*/  IMAD.WIDE R4, R4, 0x2, R8 ;  /* 0x0000000204047825 */ /* 0x000fe200078e0208 */
[----:B-----5:R0:W-:Y:S03]  /*11b590*/  @P6 STG.E.U16 [R16.64], R28 ;  /* 0x0000001c10006986 */ /* 0x0201e6000c101506 */
[----:B------:R1:W-:Y:S01]  /*11b5a0*/  @P1 STG.E.U16 [R20.64], R24 ;  /* 0x0000001814001986 */ /* 0x0003e2000c101506 */
[----:B0-----:R-:W-:Y:S02]  /*11b5b0*/  PRMT R16, R28, 0x7632, R16 ;  /* 0x000076321c107816 */ /* 0x001fe40000000010 */
[----:B------:R-:W-:Y:S01]  /*11b5c0*/  PRMT R17, R24, 0x7632, R17 ;  /* 0x0000763218117816 */ /* 0x000fe20000000011 */
[----:B------:R-:W5:Y:S04]  /*11b5d0*/  LDL.LU R28, [R1+0x4e8] ;  /* 0x0004e800011c7983 */ /* 0x000f680000300800 */
[----:B------:R0:W-:Y:S01]  /*11b5e0*/  @P5 STG.E.U16 [R2.64], R16 ;  /* 0x0000001002005986 */ /* 0x0001e2000c101506 */
[----:B------:R-:W-:Y:S01]  /*11b5f0*/  @P4 STG.E.U16 [R4.64], R17 ;  /* 0x0000001104004986 */ /* 0x000fe2000c101506 */
[----:B------:R-:W-:-:S02]  /*11b600*/  ISETP.LT.AND P5, PT, R26, c[0x0][0x178], !P3 ;  /* 0x00005e001a007a0c */ /* 0x000fc40005fa1270 */
[----:B------:R-:W-:Y:S02]  /*11b610*/  ISETP.LT.AND P4, PT, R15, c[0x0][0x178], !P3 ;  /* 0x00005e000f007a0c */ /* 0x000fe40005f81270 */
[----:B----4-:R-:W-:Y:S02]  /*11b620*/  ISETP.GE.AND P1, PT, R7, c[0x0][0x17c], PT ;  /* 0x00005f0007007a0c */ /* 0x010fe40003f26270 */
[----:B------:R-:W4:Y:S01]  /*11b630*/  LDL.LU R7, [R1+0x3b28] ;  /* 0x003b280001077983 */ /* 0x000f220000300800 */
[----:B-1----:R-:W5:Y:S01]  /*11b640*/  LDL.LU R24, [R1+0xb8] ;  /* 0x0000b80001187983 */ /* 0x002f620000300800 */
[----:B--2---:R-:W-:Y:S02]  /*11b650*/  ISETP.GE.AND P3, PT, R25, c[0x0][0x17c], PT ;  /* 0x00005f0019007a0c */ /* 0x004fe40003f66270 */
[----:B------:R-:W2:Y:S01]  /*11b660*/  LDL.LU R25, [R1+0x3b2c] ;  /* 0x003b2c0001197983 */ /* 0x000ea20000300800 */
[----:B------:R-:W-:Y:S01]  /*11b670*/  ISETP.LT.AND P6, PT, R26, c[0x0][0x178], !P0 ;  /* 0x00005e001a007a0c */ /* 0x000fe200047c1270 */
[----:B------:R-:W-:Y:S01]  /*11b680*/  IMAD.WIDE R12, R0, 0x2, R10 ;  /* 0x00000002000c7825 */ /* 0x000fe200078e020a */
[----:B------:R-:W-:-:S03]  /*11b690*/  ISETP.LT.AND P0, PT, R15, c[0x0][0x178], !P0 ;  /* 0x00005e000f007a0c */ /* 0x000fc60004701270 */
[----:B0-----:R-:W-:Y:S01]  /*11b6a0*/  IMAD.WIDE R2, R0, 0x2, R8 ;  /* 0x0000000200027825 */ /* 0x001fe200078e0208 */
[----:B---3--:R-:W-:-:S07]  /*11b6b0*/  PRMT R21, R29, 0x7632, R21 ;  /* 0x000076321d157816 */ /* 0x008fce0000000015 */
[----:B------:R0:W-:Y:S02]  /*11b6c0*/  @P6 STG.E.U16 [R12.64], R29 ;  /* 0x0000001d0c006986 */ /* 0x0001e4000c101506 */
[----:B------:R1:W-:Y:S01]  /*11b6d0*/  @P0 STG.E.U16 [R2.64], R27 ;  /* 0x0000001b02000986 */ /* 0x0003e2000c101506 */
[----:B0-----:R-:W-:Y:S01]  /*11b6e0*/  IADD3 R12, R0, c[0x0][0x198], RZ ;  /* 0x00006600000c7a10 */ /* 0x001fe20007ffe0ff */
[----:B------:R-:W-:Y:S01]  /*11b6f0*/  PRMT R0, R27, 0x7632, R0 ;  /* 0x000076321b007816 */ /* 0x000fe20000000000 */
[----:B------:R-:W3:Y:S02]  /*11b700*/  LDL.LU R29, [R1+0x4f8] ;  /* 0x0004f800011d7983 */ /* 0x000ee40000300800 */
[C---:B------:R-:W-:Y:S01]  /*11b710*/  IADD3 R20, R12.reuse, c[0x0][0x198], RZ ;  /* 0x000066000c147a10 */ /* 0x040fe20007ffe0ff */
[----:B------:R-:W-:-:S04]  /*11b720*/  IMAD.WIDE R4, R12, 0x2, R10 ;  /* 0x000000020c047825 */ /* 0x000fc800078e020a */
[----:B------:R-:W-:Y:S01]  /*11b730*/  IMAD.WIDE R12, R12, 0x2, R8 ;  /* 0x000000020c0c7825 */ /* 0x000fe200078e0208 */
[----:B------:R0:W-:Y:S04]  /*11b740*/  @P5 STG.E.U16 [R4.64], R21 ;  /* 0x0000001504005986 */ /* 0x0001e8000c101506 */
[----:B------:R0:W-:Y:S01]  /*11b750*/  @P4 STG.E.U16 [R12.64], R0 ;  /* 0x000000000c004986 */ /* 0x0001e2000c101506 */
[----:B------:R-:W-:Y:S02]  /*11b760*/  ISETP.LT.AND P5, PT, R26, c[0x0][0x178], !P1 ;  /* 0x00005e001a007a0c */ /* 0x000fe40004fa1270 */
[----:B------:R-:W-:Y:S02]  /*11b770*/  ISETP.LT.AND P4, PT, R15, c[0x0][0x178], !P1 ;  /* 0x00005e000f007a0c */ /* 0x000fe40004f81270 */
[----:B----4-:R-:W-:-:S02]  /*11b780*/  ISETP.GE.AND P0, PT, R7, c[0x0][0x17c], PT ;  /* 0x00005f0007007a0c */ /* 0x010fc40003f06270 */
[----:B------:R-:W4:Y:S01]  /*11b790*/  LDL.LU R7, [R1+0x3b30] ;  /* 0x003b300001077983 */ /* 0x000f220000300800 */
[----:B-1----:R-:W3:Y:S01]  /*11b7a0*/  LDL.LU R27, [R1+0xa8] ;  /* 0x0000a800011b7983 */ /* 0x002ee20000300800 */
[----:B--2---:R-:W-:Y:S02]  /*11b7b0*/  ISETP.GE.AND P1, PT, R25, c[0x0][0x17c], PT ;  /* 0x00005f0019007a0c */ /* 0x004fe40003f26270 */
[----:B------:R-:W2:Y:S01]  /*11b7c0*/  LDL.LU R25, [R1+0x3b34] ;  /* 0x003b340001197983 */ /* 0x000ea20000300800 */
[----:B------:R-:W-:Y:S01]  /*11b7d0*/  ISETP.LT.AND P6, PT, R26, c[0x0][0x178], !P2 ;  /* 0x00005e001a007a0c */ /* 0x000fe200057c1270 */
[----:B------:R-:W-:Y:S02]  /*11b7e0*/  ISETP.LT.AND P2, PT, R15, c[0x0][0x178], !P2 ;  /* 0x00005e000f007a0c */ /* 0x000fe40005741270 */
[C---:B------:R-:W-:Y:S01]  /*11b7f0*/  IMAD.WIDE R16, R20.reuse, 0x2, R10 ;  /* 0x0000000214107825 */ /* 0x040fe200078e020a */
[----:B0-----:R-:W-:-:S03]  /*11b800*/  IADD3 R4, R20, c[0x0][0x198], RZ ;  /* 0x0000660014047a10 */ /* 0x001fc60007ffe0ff */
        /* <DEDUP_REMOVED lines=59> */
[----:B-1----:R-:W4:Y:S01]  /*11bbc0*/  LDL.LU R24, [R1+0x58] ;  /* 0x0000580001187983 */ /* 0x002f220000300800 */
[----:B--2---:R-:W-:Y:S02]  /*11bbd0*/  ISETP.GE.AND P3, PT, R25, c[0x0][0x17c], PT ;  /* 0x00005f0019007a0c */ /* 0x004fe40003f66270 */
[----:B------:R-:W2:Y:S01]  /*11bbe0*/  LDL.LU R25, [R1+0x3b4c] ;  /* 0x003b4c0001197983 */ /* 0x000ea20000300800 */
[----:B------:R-:W-:Y:S01]  /*11bbf0*/  ISETP.LT.AND P6, PT, R26, c[0x0][0x178], !P0 ;  /* 0x00005e001a007a0c */ /* 0x000fe200047c1270 */
[----:B------:R-:W-:Y:S01]  /*11bc00*/  IMAD.WIDE R12, R0, 0x2, R10 ;  /* 0x00000002000c7825 */ /* 0x000fe200078e020a */
[----:B------:R-:W-:-:S03]  /*11bc10*/  ISETP.LT.AND P0, PT, R15, c[0x0][0x178], !P0 ;  /* 0x00005e000f007a0c */ /* 0x000fc60004701270 */
[----:B0-----:R-:W-:Y:S01]  /*11bc20*/  IMAD.WIDE R2, R0, 0x2, R8 ;  /* 0x0000000200027825 */ /* 0x001fe200078e0208 */
[----:B---3--:R-:W-:-:S07]  /*11bc30*/  PRMT R21, R29, 0x7632, R21 ;  /* 0x000076321d157816 */ /* 0x008fce0000000015 */
[----:B------:R0:W-:Y:S01]  /*11bc40*/  @P6 STG.E.U16 [R12.64], R29 ;  /* 0x0000001d0c006986 */ /* 0x0001e2000c101506 */
[----:B------:R-:W-:Y:S01]  /*11bc50*/  ISETP.LT.AND P6, PT, R26, c[0x0][0x178], !P2 ;  /* 0x00005e001a007a0c */ /* 0x000fe200057c1270 */
[----:B------:R-:W-:Y:S02]  /*11bc60*/  ISETP.LT.AND P2, PT, R15, c[0x0][0x178], !P2 ;  /* 0x00005e000f007a0c */ /* 0x000fe40005741270 */
[----:B------:R-:W-:Y:S01]  /*11bc70*/  @P0 STG.E.U16 [R2.64], R27 ;  /* 0x0000001b02000986 */ /* 0x000fe2000c101506 */
[----:B0-----:R-:W-:Y:S01]  /*11bc80*/  IADD3 R12, R0, c[0x0][0x198], RZ ;  /* 0x00006600000c7a10 */ /* 0x001fe20007ffe0ff */
[----:B------:R-:W-:Y:S01]  /*11bc90*/  PRMT R0, R27, 0x7632, R0 ;  /* 0x000076321b007816 */ /* 0x000fe20000000000 */
[----:B------:R-:W3:Y:S02]  /*11bca0*/  LDL.LU R29, [R1+0x5a8] ;  /* 0x0005a800011d7983 */ /* 0x000ee40000300800 */
[C---:B------:R-:W-:Y:S01]  /*11bcb0*/  IADD3 R20, R12.reuse, c[0x0][0x198], RZ ;  /* 0x000066000c147a10 */ /* 0x040fe20007ffe0ff */
[----:B------:R-:W-:-:S04]  /*11bcc0*/  IMAD.WIDE R4, R12, 0x2, R10 ;  /* 0x000000020c047825 */ /* 0x000fc800078e020a */
[----:B------:R-:W-:-:S04]  /*11bcd0*/  IMAD.WIDE R12, R12, 0x2, R8 ;  /* 0x000000020c0c7825 */ /* 0x000fc800078e0208 */
[----:B------:R-:W-:Y:S01]  /*11bce0*/  IMAD.WIDE R16, R20, 0x2, R10 ;  /* 0x0000000214107825 */ /* 0x000fe200078e020a */
[----:B------:R0:W-:Y:S03]  /*11bcf0*/  @P5 STG.E.U16 [R4.64], R21 ;  /* 0x0000001504005986 */ /* 0x0001e6000c101506 */
[----:B------:R-:W-:Y:S01]  /*11bd00*/  @P4 STG.E.U16 [R12.64], R0 ;  /* 0x000000000c004986 */ /* 0x000fe2000c101506 */
[----:B------:R-:W-:Y:S02]  /*11bd10*/  ISETP.LT.AND P5, PT, R26, c[0x0][0x178], !P1 ;  /* 0x00005e001a007a0c */ /* 0x000fe40004fa1270 */
[----:B------:R-:W-:Y:S01]  /*11bd20*/  ISETP.LT.AND P4, PT, R15, c[0x0][0x178], !P1 ;  /* 0x00005e000f007a0c */ /* 0x000fe20004f81270 */
[----:B-----5:R1:W-:Y:S01]  /*11bd30*/  @P6 STG.E.U16 [R16.64], R28 ;  /* 0x0000001c10006986 */ /* 0x0203e2000c101506 */
[C---:B0-----:R-:W-:Y:S01]  /*11bd40*/  IADD3 R4, R20.reuse, c[0x0][0x198], RZ ;  /* 0x0000660014047a10 */ /* 0x041fe20007ffe0ff */
[----:B------:R-:W-:Y:S01]  /*11bd50*/  IMAD.WIDE R20, R20, 0x2, R8 ;  /* 0x0000000214147825 */ /* 0x000fe200078e0208 */
[----:B-1----:R-:W-:-:S02]  /*11bd60*/  PRMT R16, R28, 0x7632, R16 ;  /* 0x000076321c107816 */ /* 0x002fc40000000010 */
[----:B----4-:R-:W-:Y:S02]  /*11bd70*/  ISETP.GE.AND P0, PT, R7, c[0x0][0x17c], PT ;  /* 0x00005f0007007a0c */ /* 0x010fe40003f06270 */
[----:B------:R-:W4:Y:S01]  /*11bd80*/  LDL.LU R7, [R1+0x3b50] ;  /* 0x003b500001077983 */ /* 0x000f220000300800 */
[----:B------:R-:W5:Y:S01]  /*11bd90*/  LDL.LU R27, [R1+0x68] ;  /* 0x00006800011b7983 */ /* 0x000f620000300800 */
[----:B--2---:R-:W-:Y:S02]  /*11bda0*/  ISETP.GE.AND P1, PT, R25, c[0x0][0x17c], PT ;  /* 0x00005f0019007a0c */ /* 0x004fe40003f26270 */
[----:B------:R-:W2:Y:S01]  /*11bdb0*/  LDL.LU R25, [R1+0x3b54] ;  /* 0x003b540001197983 */ /* 0x000ea20000300800 */
[----:B------:R-:W5:Y:S01]  /*11bdc0*/  LDL.LU R28, [R1+0x5b8] ;  /* 0x0005b800011c7983 */ /* 0x000f620000300800 */
[----:B------:R-:W-:Y:S02]  /*11bdd0*/  PRMT R17, R24, 0x7632, R17 ;  /* 0x0000763218117816 */ /* 0x000fe40000000011 */
[----:B------:R0:W-:Y:S04]  /*11bde0*/  @P2 STG.E.U16 [R20.64], R24 ;  /* 0x0000001814002986 */ /* 0x0001e8000c101506 */
[----:B0-----:R-:W5:Y:S01]  /*11bdf0*/  LDL.LU R24, [R1+0x3b58] ;  /* 0x003b580001187983 */ /* 0x001f620000300800 */
[----:B------:R-:W-:Y:S01]  /*11be00*/  ISETP.LT.AND P6, PT, R26, c[0x0][0x178], !P3 ;  /* 0x00005e001a007a0c */ /* 0x000fe20005fc1270 */
[----:B------:R-:W-:Y:S01]  /*11be10*/  ISETP.LT.AND P3, PT, R15, c[0x0][0x178], !P3 ;  /* 0x00005e000f007a0c */ /* 0x000fe20005f61270 */
        /* <DEDUP_REMOVED lines=8> */
[----:B---3--:R-:W-:Y:S01]  /*11bea0*/  PRMT R21, R29, 0x7632, R21 ;  /* 0x000076321d157816 */ /* 0x008fe20000000015 */
[----:B------:R1:W-:Y:S01]  /*11beb0*/  @P6 STG.E.U16 [R12.64], R29 ;  /* 0x0000001d0c006986 */ /* 0x0003e2000c101506 */
[----:B0-----:R-:W-:Y:S01]  /*11bec0*/  IMAD.WIDE R2, R0, 0x2, R8 ;  /* 0x0000000200027825 */ /* 0x001fe200078e0208 */
[----:B----4-:R-:W-:-:S02]  /*11bed0*/  ISETP.GE.AND P2, PT, R7, c[0x0][0x17c], PT ;  /* 0x00005f0007007a0c */ /* 0x010fc40003f46270 */
[----:B------:R-:W3:Y:S01]  /*11bee0*/  LDL.LU R7, [R1+0x18] ;  /* 0x0000180001077983 */ /* 0x000ee20000300800 */
[----:B--2---:R-:W-:-:S03]  /*11bef0*/  ISETP.GE.AND P0, PT, R25, c[0x0][0x17c], PT ;  /* 0x00005f0019007a0c */ /* 0x004fc60003f06270 */
[----:B-----5:R0:W-:Y:S04]  /*11bf00*/  @P3 STG.E.U16 [R2.64], R27 ;  /* 0x0000001b02003986 */ /* 0x0201e8000c101506 */
[----:B------:R-:W2:Y:S01]  /*11bf10*/  LDL.LU R25, [R1+0x3b5c] ;  /* 0x003b5c0001197983 */ /* 0x000ea20000300800 */
[----:B-1----:R-:W4:Y:S01]  /*11bf20*/  LDL.LU R29, [R1+0x5d8] ;  /* 0x0005d800011d7983 */ /* 0x002f220000300800 */
[----:B------:R-:W-:Y:S02]  /*11bf30*/  ISETP.GE.AND P3, PT, R24, c[0x0][0x17c], PT ;  /* 0x00005f0018007a0c */ /* 0x000fe40003f66270 */
[----:B------:R-:W5:Y:S01]  /*11bf40*/  LDL.LU R24, [R1+0x3b60] ;  /* 0x003b600001187983 */ /* 0x000f620000300800 */
[----:B------:R-:W-:Y:S02]  /*11bf50*/  IADD3 R12, R0, c[0x0][0x198], RZ ;  /* 0x00006600000c7a10 */ /* 0x000fe40007ffe0ff */
[----:B------:R-:W-:Y:S01]  /*11bf60*/  ISETP.LT.AND P6, PT, R26, c[0x0][0x178], !P1 ;  /* 0x00005e001a007a0c */ /* 0x000fe20004fc1270 */
[----:B------:R-:W-:Y:S01]  /*11bf70*/  ISETP.LT.AND P1, PT, R15, c[0x0][0x178], !P1 ;  /* 0x00005e000f007a0c */ /* 0x000fe20004f21270 */
[C---:B------:R-:W-:Y:S01]  /*11bf80*/  IADD3 R20, R12.reuse, c[0x0][0x198], RZ ;  /* 0x000066000c147a10 */ /* 0x040fe20007ffe0ff */
[----:B------:R-:W-:Y:S01]  /*11bf90*/  IMAD.WIDE R4, R12, 0x2, R10 ;  /* 0x000000020c047825 */ /* 0x000fe200078e020a */
[----:B------:R-:W-:-:S03]  /*11bfa0*/  PRMT R0, R27, 0x7632, R0 ;  /* 0x000076321b007816 */ /* 0x000fc60000000000 */
[----:B------:R-:W-:-:S04]  /*11bfb0*/  IMAD.WIDE R12, R12, 0x2, R8 ;  /* 0x000000020c0c7825 */ /* 0x000fc800078e0208 */
[----:B------:R-:W-:Y:S01]  /*11bfc0*/  IMAD.WIDE R16, R20, 0x2, R10 ;  /* 0x0000000214107825 */ /* 0x000fe200078e020a */
[----:B0-----:R-:W4:Y:S04]  /*11bfd0*/  LDL.LU R27, [R1+0x8] ;  /* 0x00000800011b7983 */ /* 0x001f280000300800 */
[----:B------:R0:W-:Y:S01]  /*11bfe0*/  @P5 STG.E.U16 [R4.64], R21 ;  /* 0x0000001504005986 */ /* 0x0001e2000c101506 */
[----:B------:R-:W-:Y:S01]  /*11bff0*/  @P4 STG.E.U16 [R12.64], R0 ;  /* 0x000000000c004986 */ /* 0x000fe2000c101506 */
[----:B------:R-:W-:Y:S02]  /*11c000*/  ISETP.LT.AND P5, PT, R26, c[0x0][0x178], !P2 ;  /* 0x00005e001a007a0c */ /* 0x000fe400057a1270 */
[----:B------:R-:W-:Y:S01]  /*11c010*/  ISETP.LT.AND P4, PT, R15, c[0x0][0x178], !P2 ;  /* 0x00005e000f007a0c */ /* 0x000fe20005781270 */
[----:B------:R1:W-:Y:S01]  /*11c020*/  @P6 STG.E.U16 [R16.64], R28 ;  /* 0x0000001c10006986 */ /* 0x0003e2000c101506 */
[C---:B0-----:R-:W-:Y:S01]  /*11c030*/  IADD3 R4, R20.reuse, c[0x0][0x198], RZ ;  /* 0x0000660014047a10 */ /* 0x041fe20007ffe0ff */
[----:B------:R-:W-:Y:S01]  /*11c040*/  IMAD.WIDE R20, R20, 0x2, R8 ;  /* 0x0000000214147825 */ /* 0x000fe200078e0208 */
[----:B-1----:R-:W-:-:S02]  /*11c050*/  PRMT R16, R28, 0x7632, R16 ;  /* 0x000076321c107816 */ /* 0x002fc40000000010 */
[----:B---3--:R-:W-:Y:S02]  /*11c060*/  PRMT R17, R7, 0x7632, R17 ;  /* 0x0000763207117816 */ /* 0x008fe40000000011 */
[----:B------:R0:W-:Y:S01]  /*11c070*/  @P1 STG.E.U16 [R20.64], R7 ;  /* 0x0000000714001986 */ /* 0x0001e2000c101506 */
[----:B--2---:R-:W-:-:S03]  /*11c080*/  ISETP.GE.AND P2, PT, R25, c[0x0][0x17c], PT ;  /* 0x00005f0019007a0c */ /* 0x004fc60003f46270 */
[----:B------:R-:W2:Y:S01]  /*11c090*/  LDL.LU R25, [R1+0x3b64] ;  /* 0x003b640001197983 */ /* 0x000ea20000300800 */
[----:B------:R-:W3:Y:S03]  /*11c0a0*/  LDL.LU R28, [R1+0x5f8] ;  /* 0x0005f800011c7983 */ /* 0x000ee60000300800 */
[----:B0-----:R-:W3:Y:S01]  /*11c0b0*/  LDL.LU R7, [R1+0x3c00] ;  /* 0x003c000001077983 */ /* 0x001ee20000300800 */
[----:B-----5:R-:W-:-:S03]  /*11c0c0*/  ISETP.GE.AND P1, PT, R24, c[0x0][0x17c], PT ;  /* 0x00005f0018007a0c */ /* 0x020fc60003f26270 */
[----:B------:R-:W5:Y:S01]  /*11c0d0*/  LDL.LU R24, [R1+0x3b68] ;  /* 0x003b680001187983 */ /* 0x000f620000300800 */
        /* <DEDUP_REMOVED lines=10> */
[----:B----4-:R-:W-:Y:S01]  /*11c180*/  PRMT R21, R29, 0x7632, R21 ;  /* 0x000076321d157816 */ /* 0x010fe20000000015 */
[----:B------:R1:W-:Y:S01]  /*11c190*/  @P6 STG.E.U16 [R12.64], R29 ;  /* 0x0000001d0c006986 */ /* 0x0003e2000c101506 */
[----:B0-----:R-:W-:-:S05]  /*11c1a0*/  IMAD.WIDE R2, R0, 0x2, R8 ;  /* 0x0000000200027825 */ /* 0x001fca00078e0208 */
[----:B------:R0:W-:Y:S01]  /*11c1b0*/  @P0 STG.E.U16 [R2.64], R27 ;  /* 0x0000001b02000986 */ /* 0x0001e2000c101506 */
[----:B--2---:R-:W-:-:S03]  /*11c1c0*/  ISETP.GE.AND P3, PT, R25, c[0x0][0x17c], PT ;  /* 0x00005f0019007a0c */ /* 0x004fc60003f66270 */
[----:B------:R-:W2:Y:S01]  /*11c1d0*/  LDL.LU R25, [R1+0x3b6c] ;  /* 0x003b6c0001197983 */ /* 0x000ea20000300800 */
[----:B-1----:R-:W4:Y:S01]  /*11c1e0*/  LDL.LU R29, [R1+0x608] ;  /* 0x00060800011d7983 */ /* 0x002f220000300800 */
[----:B-----5:R-:W-:Y:S02]  /*11c1f0*/  ISETP.GE.AND P0, PT, R24, c[0x0][0x17c], PT ;  /* 0x00005f0018007a0c */ /* 0x020fe40003f06270 */
[----:B------:R-:W5:Y:S01]  /*11c200*/  LDL.LU R24, [R1+0x3b70] ;  /* 0x003b700001187983 */ /* 0x000f620000300800 */
[----:B------:R-:W-:Y:S02]  /*11c210*/  IADD3 R12, R0, c[0x0][0x198], RZ ;  /* 0x00006600000c7a10 */ /* 0x000fe40007ffe0ff */
[----:B------:R-:W-:Y:S01]  /*11c220*/  ISETP.LT.AND P6, PT, R26, c[0x0][0x178], !P2 ;  /* 0x00005e001a007a0c */ /* 0x000fe200057c1270 */
[----:B------:R-:W-:Y:S02]  /*11c230*/  PRMT R0, R27, 0x7632, R0 ;  /* 0x000076321b007816 */ /* 0x000fe40000000000 */
[C---:B------:R-:W-:Y:S01]  /*11c240*/  IMAD.WIDE R4, R12.reuse, 0x2, R10 ;  /* 0x000000020c047825 */ /* 0x040fe200078e020a */
[----:B------:R-:W-:-:S03]  /*11c250*/  IADD3 R20, R12, c[0x0][0x198], RZ ;  /* 0x000066000c147a10 */ /* 0x000fc60007ffe0ff */
[----:B------:R-:W-:Y:S01]  /*11c260*/  IMAD.WIDE R12, R12, 0x2, R8 ;  /* 0x000000020c0c7825 */ /* 0x000fe200078e0208 */
[----:B------:R-:W-:Y:S01]  /*11c270*/  ISETP.LT.AND P2, PT, R15, c[0x0][0x178], !P2 ;  /* 0x00005e000f007a0c */ /* 0x000fe20005741270 */
[----:B------:R-:W-:Y:S01]  /*11c280*/  @P5 STG.E.U16 [R4.64], R21 ;  /* 0x0000001504005986 */ /* 0x000fe2000c101506 */
[----:B------:R-:W-:Y:S02]  /*11c290*/  ISETP.LT.AND P5, PT, R26, c[0x0][0x178], !P1 ;  /* 0x00005e001a007a0c */ /* 0x000fe40004fa1270 */
[----:B------:R1:W-:Y:S02]  /*11c2a0*/  @P4 STG.E.U16 [R12.64], R0 ;  /* 0x000000000c004986 */ /* 0x0003e4000c101506 */
[----:B------:R-:W-:-:S04]  /*11c2b0*/  IMAD.WIDE R16, R20, 0x2, R10 ;  /* 0x0000000214107825 */ /* 0x000fc800078e020a */
[C---:B0-----:R-:W-:Y:S01]  /*11c2c0*/  IMAD.WIDE R2, R20.reuse, 0x2, R8 ;  /* 0x0000000214027825 */ /* 0x041fe200078e0208 */
[----:B------:R-:W-:Y:S01]  /*11c2d0*/  ISETP.LT.AND P4, PT, R15, c[0x0][0x178], !P1 ;  /* 0x00005e000f007a0c */ /* 0x000fe20004f81270 */
[----:B---3--:R0:W-:Y:S01]  /*11c2e0*/  @P6 STG.E.U16 [R16.64], R28 ;  /* 0x0000001c10006986 */ /* 0x0081e2000c101506 */
[----:B-1----:R-:W-:Y:S02]  /*11c2f0*/  IADD3 R12, R20, c[0x0][0x198], RZ ;  /* 0x00006600140c7a10 */ /* 0x002fe40007ffe0ff */
[----:B------:R-:W-:Y:S01]  /*11c300*/  PRMT R21, R28, 0x7632, R21 ;  /* 0x000076321c157816 */ /* 0x000fe20000000015 */
[----:B------:R-:W-:Y:S02]  /*11c310*/  @P2 STG.E.U16 [R2.64], R6 ;  /* 0x0000000602002986 */ /* 0x000fe4000c101506 */
[----:B------:R-:W-:-:S05]  /*11c320*/  IMAD.WIDE R4, R12, 0x2, R10 ;  /* 0x000000020c047825 */ /* 0x000fca00078e020a */
[----:B------:R1:W-:Y:S01]  /*11c330*/  @P5 STG.E.U16 [R4.64], R21 ;  /* 0x0000001504005986 */ /* 0x0003e2000c101506 */
[----:B--2---:R-:W-:-:S03]  /*11c340*/  ISETP.GE.AND P1, PT, R25, c[0x0][0x17c], PT ;  /* 0x00005f0019007a0c */ /* 0x004fc60003f26270 */
[----:B------:R-:W2:Y:S01]  /*11c350*/  LDL.LU R25, [R1+0x3b74] ;  /* 0x003b740001197983 */ /* 0x000ea20000300800 */
[----:B0-----:R-:W3:Y:S01]  /*11c360*/  LDL.LU R28, [R1+0x5e8] ;  /* 0x0005e800011c7983 */ /* 0x001ee20000300800 */
[----:B-----5:R-:W-:Y:S02]  /*11c370*/  ISETP.GE.AND P2, PT, R24, c[0x0][0x17c], PT ;  /* 0x00005f0018007a0c */ /* 0x020fe40003f46270 */
[----:B------:R-:W5:Y:S01]  /*11c380*/  LDL.LU R24, [R1+0x3b78] ;  /* 0x003b780001187983 */ /* 0x000f620000300800 */
[----:B-1----:R-:W5:Y:S01]  /*11c390*/  LDL.LU R21, [R1+0x3b7c] ;  /* 0x003b7c0001157983 */ /* 0x002f620000300800 */
[----:B------:R-:W-:Y:S02]  /*11c3a0*/  IADD3 R0, R12, c[0x0][0x198], RZ ;  /* 0x000066000c007a10 */ /* 0x000fe40007ffe0ff */
[----:B------:R-:W-:Y:S01]  /*11c3b0*/  PRMT R20, R6, 0x7632, R20 ;  /* 0x0000763206147816 */ /* 0x000fe20000000014 */
[----:B------:R-:W-:Y:S01]  /*11c3c0*/  IMAD.WIDE R12, R12, 0x2, R8 ;  /* 0x000000020c0c7825 */ /* 0x000fe200078e0208 */
[----:B------:R-:W-:-:S03]  /*11c3d0*/  ISETP.LT.AND P6, PT, R26, c[0x0][0x178], !P3 ;  /* 0x00005e001a007a0c */ /* 0x000fc60005fc1270 */
[C---:B------:R-:W-:Y:S01]  /*11c3e0*/  ISETP.LT.AND P3, PT, R15.reuse, c[0x0][0x178], !P3 ;  /* 0x00005e000f007a0c */ /* 0x040fe20005f61270 */
[----:B------:R-:W-:Y:S01]  /*11c3f0*/  ISETP.LT.AND P5, PT, R26, c[0x0][0x178], !P0 ;  /* 0x00005e001a007a0c */ /* 0x000fe200047a1270 */
[----:B------:R0:W-:Y:S01]  /*11c400*/  @P4 STG.E.U16 [R12.64], R20 ;  /* 0x000000140c004986 */ /* 0x0001e2000c101506 */
[----:B------:R-:W-:Y:S01]  /*11c410*/  ISETP.LT.AND P4, PT, R15, c[0x0][0x178], !P0 ;  /* 0x00005e000f007a0c */ /* 0x000fe20004781270 */
[----:B------:R-:W-:-:S04]  /*11c420*/  IMAD.WIDE R16, R0, 0x2, R10 ;  /* 0x0000000200107825 */ /* 0x000fc800078e020a */
[C---:B------:R-:W-:Y:S01]  /*11c430*/  IMAD.WIDE R2, R0.reuse, 0x2, R8 ;  /* 0x0000000200027825 */ /* 0x040fe200078e0208 */
[----:B0-----:R-:W-:Y:S02]  /*11c440*/  IADD3 R12, R0, c[0x0][0x198], RZ ;  /* 0x00006600000c7a10 */ /* 0x001fe40007ffe0ff */
[----:B----4-:R-:W-:Y:S01]  /*11c450*/  PRMT R20, R29, 0x7632, R20 ;  /* 0x000076321d147816 */ /* 0x010fe20000000014 */
[----:B------:R0:W-:Y:S02]  /*11c460*/  @P6 STG.E.U16 [R16.64], R29 ;  /* 0x0000001d10006986 */ /* 0x0001e4000c101506 */
[C---:B------:R-:W-:Y:S01]  /*11c470*/  IMAD.WIDE R4, R12.reuse, 0x2, R10 ;  /* 0x000000020c047825 */ /* 0x040fe200078e020a */
[----:B------:R-:W-:Y:S02]  /*11c480*/  IADD3 R6, R12, c[0x0][0x198], RZ ;  /* 0x000066000c067a10 */ /* 0x000fe40007ffe0ff */
[----:B------:R-:W-:Y:S01]  /*11c490*/  PRMT R0, R22, 0x7632, R0 ;  /* 0x0000763216007816 */ /* 0x000fe20000000000 */
[----:B------:R-:W-:Y:S01]  /*11c4a0*/  IMAD.WIDE R12, R12, 0x2, R8 ;  /* 0x000000020c0c7825 */ /* 0x000fe200078e0208 */
[----:B------:R-:W-:Y:S01]  /*11c4b0*/  ISETP.LT.AND P6, PT, R26, c[0x0][0x178], !P1 ;  /* 0x00005e001a007a0c */ /* 0x000fe20004fc1270 */
[----:B------:R1:W-:Y:S02]  /*11c4c0*/  @P3 STG.E.U16 [R2.64], R22 ;  /* 0x0000001602003986 */ /* 0x0003e4000c101506 */
[----:B------:R-:W-:Y:S01]  /*11c4d0*/  @P5 STG.E.U16 [R4.64], R20 ;  /* 0x0000001404005986 */ /* 0x000fe2000c101506 */
[----:B------:R-:W-:-:S02]  /*11c4e0*/  ISETP.LT.AND P1, PT, R15, c[0x0][0x178], !P1 ;  /* 0x00005e000f007a0c */ /* 0x000fc40004f21270 */
[----:B------:R-:W-:Y:S01]  /*11c4f0*/  ISETP.LT.AND P5, PT, R26, c[0x0][0x178], !P2 ;  /* 0x00005e001a007a0c */ /* 0x000fe200057a1270 */
[----:B------:R4:W-:Y:S04]  /*11c500*/  @P4 STG.E.U16 [R12.64], R0 ;  /* 0x000000000c004986 */ /* 0x0009e8000c101506 */
[----:B0-----:R-:W5:Y:S01]  /*11c510*/  LDL.LU R29, [R1+0x5c8] ;  /* 0x0005c800011d7983 */ /* 0x001f620000300800 */
[----:B------:R-:W-:Y:S01]  /*11c520*/  IMAD.WIDE R16, R6, 0x2, R10 ;  /* 0x0000000206107825 */ /* 0x000fe200078e020a */
[----:B------:R-:W-:-:S03]  /*11c530*/  ISETP.LT.AND P4, PT, R15, c[0x0][0x178], !P2 ;  /* 0x00005e000f007a0c */ /* 0x000fc60005781270 */
[C---:B-1----:R-:W-:Y:S01]  /*11c540*/  IMAD.WIDE R2, R6.reuse, 0x2, R8 ;  /* 0x0000000206027825 */ /* 0x042fe200078e0208 */
[----:B----4-:R-:W-:-:S05]  /*11c550*/  IADD3 R12, R6, c[0x0][0x198], RZ ;  /* 0x00006600060c7a10 */ /* 0x010fca0007ffe0ff */
[----:B------:R-:W-:Y:S01]  /*11c560*/  IMAD.WIDE R4, R12, 0x2, R10 ;  /* 0x000000020c047825 */ /* 0x000fe200078e020a */
[----:B---3--:R-:W-:Y:S01]  /*11c570*/  PRMT R20, R28, 0x7632, R20 ;  /* 0x000076321c147816 */ /* 0x008fe20000000014 */
[----:B------:R-:W-:Y:S01]  /*11c580*/  @P6 STG.E.U16 [R16.64], R28 ;  /* 0x0000001c10006986 */ /* 0x000fe2000c101506 */
[----:B--2---:R-:W-:Y:S01]  /*11c590*/  ISETP.GE.AND P0, PT, R25, c[0x0][0x17c], PT ;  /* 0x00005f0019007a0c */ /* 0x004fe20003f06270 */
[----:B------:R-:W-:Y:S02]  /*11c5a0*/  @P1 STG.E.U16 [R2.64], R18 ;  /* 0x0000001202001986 */ /* 0x000fe4000c101506 */
[----:B------:R0:W-:Y:S01]  /*11c5b0*/  @P5 STG.E.U16 [R4.64], R20 ;  /* 0x0000001404005986 */ /* 0x0001e2000c101506 */
[----:B-----5:R-:W-:Y:S02]  /*11c5c0*/  ISETP.GE.AND P3, PT, R24, c[0x0][0x17c], PT ;  /* 0x00005f0018007a0c */ /* 0x020fe40003f66270 */
[----:B------:R-:W-:Y:S01]  /*11c5d0*/  ISETP.GE.AND P2, PT, R21, c[0x0][0x17c], PT ;  /* 0x00005f0015007a0c */ /* 0x000fe20003f46270 */
[----:B------:R-:W2:Y:S01]  /*11c5e0*/  LDL.LU R24, [R1+0x3b80] ;  /* 0x003b800001187983 */ /* 0x000ea20000300800 */
[----:B------:R-:W3:Y:S02]  /*11c5f0*/  LDL.LU R22, [R1+0x3b84] ;  /* 0x003b840001167983 */ /* 0x000ee40000300800 */
[----:B------:R-:W4:Y:S02]  /*11c600*/  LDL.LU R21, [R1+0x3b88] ;  /* 0x003b880001157983 */ /* 0x000f240000300800 */
[----:B------:R-:W5:Y:S01]  /*11c610*/  LDL.LU R27, [R1+0x4ac] ;  /* 0x0004ac00011b7983 */ /* 0x000f620000300800 */
[----:B------:R-:W3:Y:S01]  /*11c620*/  LDL.LU R25, [R1+0x2c] ;  /* 0x00002c0001197983 */ /* 0x000ee20000300800 */
[----:B0-----:R-:W3:Y:S01]  /*11c630*/  LDL.LU R20, [R1+0x3b8c] ;  /* 0x003b8c0001147983 */ /* 0x001ee20000300800 */
[----:B------:R-:W-:-:S02]  /*11c640*/  IADD3 R0, R12, c[0x0][0x198], RZ ;  /* 0x000066000c007a10 */ /* 0x000fc40007ffe0ff */
        /* <DEDUP_REMOVED lines=9> */
[----:B0-----:R-:W-:-:S03]  /*11c6e0*/  IADD3 R12, R0, c[0x0][0x198], RZ ;  /* 0x00006600000c7a10 */ /* 0x001fc60007ffe0ff */
[----:B------:R-:W-:Y:S01]  /*11c6f0*/  PRMT R0, R14, 0x7632, R0 ;  /* 0x000076320e007816 */ /* 0x000fe20000000000 */
[C---:B------:R-:W-:Y:S01]  /*11c700*/  IADD3 R6, R12.reuse, c[0x0][0x198], RZ ;  /* 0x000066000c067a10 */ /* 0x040fe20007ffe0ff */
[----:B------:R-:W-:-:S04]  /*11c710*/  IMAD.WIDE R4, R12, 0x2, R10 ;  /* 0x000000020c047825 */ /* 0x000fc800078e020a */
[----:B------:R-:W-:Y:S01]  /*11c720*/  IMAD.WIDE R12, R12, 0x2, R8 ;  /* 0x000000020c0c7825 */ /* 0x000fe200078e0208 */
[----:B------:R-:W-:Y:S01]  /*11c730*/  PRMT R18, R29, 0x7632, R18 ;  /* 0x000076321d127816 */ /* 0x000fe20000000012 */
[----:B------:R0:W-:Y:S02]  /*11c740*/  @P6 STG.E.U16 [R16.64], R29 ;  /* 0x0000001d10006986 */ /* 0x0001e4000c101506 */
[----:B------:R-:W-:Y:S02]  /*11c750*/  @P0 STG.E.U16 [R2.64], R14 ;  /* 0x0000000e02000986 */ /* 0x000fe4000c101506 */
[----:B------:R-:W-:Y:S01]  /*11c760*/  @P5 STG.E.U16 [R4.64], R18 ;  /* 0x0000001204005986 */ /* 0x000fe2000c101506 */
[----:B------:R1:W-:Y:S03]  /*11c770*/  @P4 STG.E.U16 [R12.64], R0 ;  /* 0x000000000c004986 */ /* 0x0003e6000c101506 */
[----:B0-----:R-:W5:Y:S01]  /*11c780*/  LDL.LU R29, [R1+0x4bc] ;  /* 0x0004bc00011d7983 */ /* 0x001f620000300800 */
[----:B--2---:R-:W-:-:S02]  /*11c790*/  ISETP.GE.AND P1, PT, R24, c[0x0][0x17c], PT ;  /* 0x00005f0018007a0c */ /* 0x004fc40003f26270 */
[----:B----4-:R-:W-:Y:S02]  /*11c7a0*/  ISETP.GE.AND P0, PT, R21, c[0x0][0x17c], PT ;  /* 0x00005f0015007a0c */ /* 0x010fe40003f06270 */
[----:B------:R-:W2:Y:S01]  /*11c7b0*/  LDL.LU R21, [R1+0x3b90] ;  /* 0x003b900001157983 */ /* 0x000ea20000300800 */
[----:B------:R-:W-:Y:S02]  /*11c7c0*/  ISETP.LT.AND P5, PT, R26, c[0x0][0x178], !P1 ;  /* 0x00005e001a007a0c */ /* 0x000fe40004fa1270 */
[C---:B------:R-:W-:Y:S01]  /*11c7d0*/  ISETP.LT.AND P4, PT, R15.reuse, c[0x0][0x178], !P1 ;  /* 0x00005e000f007a0c */ /* 0x040fe20004f81270 */
[----:B------:R-:W4:Y:S01]  /*11c7e0*/  LDL.LU R28, [R1+0x3c] ;  /* 0x00003c00011c7983 */ /* 0x000f220000300800 */
[----:B---3--:R-:W-:Y:S02]  /*11c7f0*/  ISETP.GE.AND P1, PT, R20, c[0x0][0x17c], PT ;  /* 0x00005f0014007a0c */ /* 0x008fe40003f26270 */
[----:B------:R-:W3:Y:S01]  /*11c800*/  LDL.LU R20, [R1+0x3b94] ;  /* 0x003b940001147983 */ /* 0x000ee20000300800 */
[----:B------:R-:W-:Y:S01]  /*11c810*/  ISETP.LT.AND P6, PT, R26, c[0x0][0x178], !P2 ;  /* 0x00005e001a007a0c */ /* 0x000fe200057c1270 */
[----:B------:R-:W-:Y:S01]  /*11c820*/  ISETP.LT.AND P2, PT, R15, c[0x0][0x178], !P2 ;  /* 0x00005e000f007a0c */ /* 0x000fe20005741270 */
[C---:B-1----:R-:W-:Y:S01]  /*11c830*/  IADD3 R12, R6.reuse, c[0x0][0x198], RZ ;  /* 0x00006600060c7a10 */ /* 0x042fe20007ffe0ff */
[----:B------:R-:W-:-:S04]  /*11c840*/  IMAD.WIDE R16, R6, 0x2, R10 ;  /* 0x0000000206107825 */ /* 0x000fc800078e020a */
[----:B------:R-:W-:Y:S01]  /*11c850*/  IMAD.WIDE R2, R6, 0x2, R8 ;  /* 0x0000000206027825 */ /* 0x000fe200078e0208 */
[----:B-----5:R-:W-:Y:S02]  /*11c860*/  PRMT R14, R27, 0x7632, R14 ;  /* 0x000076321b0e7816 */ /* 0x020fe4000000000e */
[C---:B------:R-:W-:Y:S01]  /*11c870*/  IADD3 R0, R12.reuse, c[0x0][0x198], RZ ;  /* 0x000066000c007a10 */ /* 0x040fe20007ffe0ff */
[----:B------:R-:W-:Y:S01]  /*11c880*/  IMAD.WIDE R4, R12, 0x2, R10 ;  /* 0x000000020c047825 */ /* 0x000fe200078e020a */
[----:B------:R-:W-:-:S03]  /*11c890*/  PRMT R6, R25, 0x7632, R6 ;  /* 0x0000763219067816 */ /* 0x000fc60000000006 */
[----:B------:R-:W-:Y:S01]  /*11c8a0*/  IMAD.WIDE R12, R12, 0x2, R8 ;  /* 0x000000020c0c7825 */ /* 0x000fe200078e0208 */
[----:B------:R0:W-:Y:S03]  /*11c8b0*/  @P6 STG.E.U16 [R16.64], R27 ;  /* 0x0000001b10006986 */ /* 0x0001e6000c101506 */
[----:B------:R1:W-:Y:S02]  /*11c8c0*/  @P2 STG.E.U16 [R2.64], R25 ;  /* 0x0000001902002986 */ /* 0x0003e4000c101506 */
[----:B------:R-:W-:Y:S01]  /*11c8d0*/  @P5 STG.E.U16 [R4.64], R14 ;  /* 0x0000000e04005986 */ /* 0x000fe2000c101506 */
[----:B------:R5:W-:Y:S01]  /*11c8e0*/  @P4 STG.E.U16 [R12.64], R6 ;  /* 0x000000060c004986 */ /* 0x000be2000c101506 */
[----:B------:R-:W-:Y:S02]  /*11c8f0*/  ISETP.LT.AND P5, PT, R26, c[0x0][0x178], !P0 ;  /* 0x00005e001a007a0c */ /* 0x000fe400047a1270 */
[----:B------:R-:W-:Y:S01]  /*11c900*/  ISETP.LT.AND P4, PT, R15, c[0x0][0x178], !P0 ;  /* 0x00005e000f007a0c */ /* 0x000fe20004781270 */
[----:B0-----:R-:W4:Y:S01]  /*11c910*/  LDL.LU R27, [R1+0x4cc] ;  /* 0x0004cc00011b7983 */ /* 0x001f220000300800 */
[----:B--2---:R-:W-:-:S03]  /*11c920*/  ISETP.GE.AND P2, PT, R21, c[0x0][0x17c], PT ;  /* 0x00005f0015007a0c */ /* 0x004fc60003f46270 */
[----:B------:R-:W2:Y:S01]  /*11c930*/  LDL.LU R21, [R1+0x3b98] ;  /* 0x003b980001157983 */ /* 0x000ea20000300800 */
[----:B-1----:R-:W2:Y:S01]  /*11c940*/  LDL.LU R25, [R1+0x4c] ;  /* 0x00004c0001197983 */ /* 0x002ea20000300800 */
[----:B---3--:R-:W-:Y:S02]  /*11c950*/  ISETP.GE.AND P0, PT, R20, c[0x0][0x17c], PT ;  /* 0x00005f0014007a0c */ /* 0x008fe40003f06270 */
[----:B------:R-:W3:Y:S01]  /*11c960*/  LDL.LU R20, [R1+0x3b9c] ;  /* 0x003b9c0001147983 */ /* 0x000ee20000300800 */
[----:B------:R-:W-:-:S04]  /*11c970*/  ISETP.GE.AND P3, PT, R22, c[0x0][0x17c], PT ;  /* 0x00005f0016007a0c */ /* 0x000fc80003f66270 */
[----:B------:R-:W-:Y:S01]  /*11c980*/  ISETP.LT.AND P6, PT, R26, c[0x0][0x178], !P3 ;  /* 0x00005e001a007a0c */ /* 0x000fe20005fc1270 */
[----:B------:R-:W-:Y:S01]  /*11c990*/  ISETP.LT.AND P3, PT, R15, c[0x0][0x178], !P3 ;  /* 0x00005e000f007a0c */ /* 0x000fe20005f61270 */
[C---:B-----5:R-:W-:Y:S01]  /*11c9a0*/  IADD3 R12, R0.reuse, c[0x0][0x198], RZ ;  /* 0x00006600000c7a10 */ /* 0x060fe20007ffe0ff */
[----:B------:R-:W-:-:S04]  /*11c9b0*/  IMAD.WIDE R16, R0, 0x2, R10 ;  /* 0x0000000200107825 */ /* 0x000fc800078e020a */
[----:B------:R-:W-:Y:S01]  /*11c9c0*/  IMAD.WIDE R2, R0, 0x2, R8 ;  /* 0x0000000200027825 */ /* 0x000fe200078e0208 */
[----:B------:R-:W-:Y:S02]  /*11c9d0*/  PRMT R14, R29, 0x7632, R14 ;  /* 0x000076321d0e7816 */ /* 0x000fe4000000000e */
[C---:B------:R-:W-:Y:S01]  /*11c9e0*/  IADD3 R6, R12.reuse, c[0x0][0x198], RZ ;  /* 0x000066000c067a10 */ /* 0x040fe20007ffe0ff */
[----:B------:R-:W-:Y:S01]  /*11c9f0*/  IMAD.WIDE R4, R12, 0x2, R10 ;  /* 0x000000020c047825 */ /* 0x000fe200078e020a */
[----:B----4-:R-:W-:-:S03]  /*11ca00*/  PRMT R0, R28, 0x7632, R0 ;  /* 0x000076321c007816 */ /* 0x010fc60000000000 */
[----:B------:R-:W-:Y:S01]  /*11ca10*/  IMAD.WIDE R12, R12, 0x2, R8 ;  /* 0x000000020c0c7825 */ /* 0x000fe200078e0208 */
[----:B------:R0:W-:Y:S03]  /*11ca20*/  @P6 STG.E.U16 [R16.64], R29 ;  /* 0x0000001d10006986 */ /* 0x0001e6000c101506 */
[----:B------:R1:W-:Y:S02]  /*11ca30*/  @P3 STG.E.U16 [R2.64], R28 ;  /* 0x0000001c02003986 */ /* 0x0003e4000c101506 */
[----:B------:R-:W-:Y:S01]  /*11ca40*/  @P5 STG.E.U16 [R4.64], R14 ;  /* 0x0000000e04005986 */ /* 0x000fe2000c101506 */
[----:B------:R4:W-:Y:S01]  /*11ca50*/  @P4 STG.E.U16 [R12.64], R0 ;  /* 0x000000000c004986 */ /* 0x0009e2000c101506 */
[----:B------:R-:W-:Y:S02]  /*11ca60*/  ISETP.LT.AND P5, PT, R26, c[0x0][0x178], !P2 ;  /* 0x00005e001a007a0c */ /* 0x000fe400057a1270 */
[----:B------:R-:W-:Y:S01]  /*11ca70*/  ISETP.LT.AND P4, PT, R15, c[0x0][0x178], !P2 ;  /* 0x00005e000f007a0c */ /* 0x000fe20005781270 */
[----:B0-----:R-:W5:Y:S01]  /*11ca80*/  LDL.LU R29, [R1+0x4dc] ;  /* 0x0004dc00011d7983 */ /* 0x001f620000300800 */
[----:B--2---:R-:W-:-:S03]  /*11ca90*/  ISETP.GE.AND P3, PT, R21, c[0x0][0x17c], PT ;  /* 0x00005f0015007a0c */ /* 0x004fc60003f66270 */
[----:B------:R-:W2:Y:S01]  /*11caa0*/  LDL.LU R21, [R1+0x3ba0] ;  /* 0x003ba00001157983 */ /* 0x000ea20000300800 */
[----:B-1----:R-:W5:Y:S01]  /*11cab0*/  LDL.LU R28, [R1+0x9c] ;  /* 0x00009c00011c7983 */ /* 0x002f620000300800 */
[----:B---3--:R-:W-:Y:S02]  /*11cac0*/  ISETP.GE.AND P2, PT, R20, c[0x0][0x17c], PT ;  /* 0x00005f0014007a0c */ /* 0x008fe40003f46270 */
[----:B------:R-:W3:Y:S01]  /*11cad0*/  LDL.LU R20, [R1+0x3ba4] ;  /* 0x003ba40001147983 */ /* 0x000ee20000300800 */
[----:B------:R-:W-:Y:S01]  /*11cae0*/  ISETP.LT.AND P6, PT, R26, c[0x0][0x178], !P1 ;  /* 0x00005e001a007a0c */ /* 0x000fe20004fc1270 */
[----:B------:R-:W-:Y:S01]  /*11caf0*/  ISETP.LT.AND P1, PT, R15, c[0x0][0x178], !P1 ;  /* 0x00005e000f007a0c */ /* 0x000fe20004f21270 */
[C---:B----4-:R-:W-:Y:S01]  /*11cb00*/  IADD3 R12, R6.reuse, c[0x0][0x198], RZ ;  /* 0x00006600060c7a10 */ /* 0x050fe20007ffe0ff */
[----:B------:R-:W-:-:S04]  /*11cb10*/  IMAD.WIDE R16, R6, 0x2, R10 ;  /* 0x0000000206107825 */ /* 0x000fc800078e020a */
[----:B------:R-:W-:Y:S01]  /*11cb20*/  IMAD.WIDE R2, R6, 0x2, R8 ;  /* 0x0000000206027825 */ /* 0x000fe200078e0208 */
[----:B------:R-:W-:Y:S02]  /*11cb30*/  PRMT R14, R27, 0x7632, R14 ;  /* 0x000076321b0e7816 */ /* 0x000fe4000000000e */
[C---:B------:R-:W-:Y:S01]  /*11cb40*/  IADD3 R0, R12.reuse, c[0x0][0x198], RZ ;  /* 0x000066000c007a10 */ /* 0x040fe20007ffe0ff */
[----:B------:R-:W-:Y:S01]  /*11cb50*/  IMAD.WIDE R4, R12, 0x2, R10 ;  /* 0x000000020c047825 */ /* 0x000fe200078e020a */
[----:B------:R-:W-:-:S03]  /*11cb60*/  PRMT R6, R25, 0x7632, R6 ;  /* 0x0000763219067816 */ /* 0x000fc60000000006 */
[----:B------:R-:W-:Y:S01]  /*11cb70*/  IMAD.WIDE R12, R12, 0x2, R8 ;  /* 0x000000020c0c7825 */ /* 0x000fe200078e0208 */
[----:B------:R0:W-:Y:S03]  /*11cb80*/  @P6 STG.E.U16 [R16.64], R27 ;  /* 0x0000001b10006986 */ /* 0x0001e6000c101506 */
[----:B------:R1:W-:Y:S02]  /*11cb90*/  @P1 STG.E.U16 [R2.64], R25 ;  /* 0x0000001902001986 */ /* 0x0003e4000c101506 */
[----:B------:R-:W-:Y:S02]  /*11cba0*/  @P5 STG.E.U16 [R4.64], R14 ;  /* 0x0000000e04005986 */ /* 0x000fe4000c101506 */
[----:B------:R4:W-:Y:S01]  /*11cbb0*/  @P4 STG.E.U16 [R12.64], R6 ;  /* 0x000000060c004986 */ /* 0x0009e2000c101506 */
[----:B------:R-:W-:Y:S02]  /*11cbc0*/  ISETP.LT.AND P5, PT, R26, c[0x0][0x178], !P3 ;  /* 0x00005e001a007a0c */ /* 0x000fe40005fa1270 */
[----:B------:R-:W-:Y:S01]  /*11cbd0*/  ISETP.LT.AND P4, PT, R15, c[0x0][0x178], !P3 ;  /* 0x00005e000f007a0c */ /* 0x000fe20005f81270 */
[----:B0-----:R-:W5:Y:S01]  /*11cbe0*/  LDL.LU R27, [R1+0x4ec] ;  /* 0x0004ec00011b7983 */ /* 0x001f620000300800 */
[----:B--2---:R-:W-:-:S03]  /*11cbf0*/  ISETP.GE.AND P1, PT, R21, c[0x0][0x17c], PT ;  /* 0x00005f0015007a0c */ /* 0x004fc60003f26270 */
[----:B------:R-:W2:Y:S01]  /*11cc00*/  LDL.LU R21, [R1+0x3ba8] ;  /* 0x003ba80001157983 */ /* 0x000ea20000300800 */
[----:B-1----:R-:W2:Y:S01]  /*11cc10*/  LDL.LU R25, [R1+0xbc] ;  /* 0x0000bc0001197983 */ /* 0x002ea20000300800 */
[----:B---3--:R-:W-:Y:S02]  /*11cc20*/  ISETP.GE.AND P3, PT, R20, c[0x0][0x17c], PT ;  /* 0x00005f0014007a0c */ /* 0x008fe40003f66270 */
[----:B------:R-:W3:Y:S01]  /*11cc30*/  LDL.LU R20, [R1+0x3bac] ;  /* 0x003bac0001147983 */ /* 0x000ee20000300800 */
[----:B------:R-:W-:Y:S01]  /*11cc40*/  ISETP.LT.AND P6, PT, R26, c[0x0][0x178], !P0 ;  /* 0x00005e001a007a0c */ /* 0x000fe200047c1270 */
[----:B------:R-:W-:Y:S01]  /*11cc50*/  ISETP.LT.AND P0, PT, R15, c[0x0][0x178], !P0 ;  /* 0x00005e000f007a0c */ /* 0x000fe20004701270 */
[C---:B----4-:R-:W-:Y:S01]  /*11cc60*/  IADD3 R12, R0.reuse, c[0x0][0x198], RZ ;  /* 0x00006600000c7a10 */ /* 0x050fe20007ffe0ff */
        /* <DEDUP_REMOVED lines=130> */
[C---:B------:R-:W-:Y:S01]  /*11d490*/  IMAD.WIDE R16, R0.reuse, 0x2, R10 ;  /* 0x0000000200107825 */ /* 0x040fe200078e020a */
[----:B------:R-:W-:Y:S02]  /*11d4a0*/  ISETP.LT.AND P3, PT, R15, c[0x0][0x178], !P3 ;  /* 0x00005e000f007a0c */ /* 0x000fe40005f61270 */
[C---:B----4-:R-:W-:Y:S01]  /*11d4b0*/  IADD3 R12, R0.reuse, c[0x0][0x198], RZ ;  /* 0x00006600000c7a10 */ /* 0x050fe20007ffe0ff */
[----:B------:R-:W-:-:S03]  /*11d4c0*/  IMAD.WIDE R2, R0, 0x2, R8 ;  /* 0x0000000200027825 */ /* 0x000fc600078e0208 */
[----:B------:R-:W-:-:S05]  /*11d4d0*/  IADD3 R6, R12, c[0x0][0x198], RZ ;  /* 0x000066000c067a10 */ /* 0x000fca0007ffe0ff */
[----:B-----5:R0:W-:Y:S01]  /*11d4e0*/  @P6 STG.E.U16 [R16.64], R29 ;  /* 0x0000001d10006986 */ /* 0x0201e2000c101506 */
[----:B------:R-:W-:Y:S02]  /*11d4f0*/  ISETP.LT.AND P6, PT, R26, c[0x0][0x178], !P1 ;  /* 0x00005e001a007a0c */ /* 0x000fe40004fc1270 */
[----:B------:R-:W-:Y:S01]  /*11d500*/  PRMT R14, R29, 0x7632, R14 ;  /* 0x000076321d0e7816 */ /* 0x000fe2000000000e */
[----:B------:R-:W-:Y:S01]  /*11d510*/  IMAD.WIDE R4, R12, 0x2, R10 ;  /* 0x000000020c047825 */ /* 0x000fe200078e020a */
[----:B------:R-:W-:-:S03]  /*11d520*/  PRMT R0, R28, 0x7632, R0 ;  /* 0x000076321c007816 */ /* 0x000fc60000000000 */
[----:B------:R-:W-:Y:S01]  /*11d530*/  IMAD.WIDE R12, R12, 0x2, R8 ;  /* 0x000000020c0c7825 */ /* 0x000fe200078e0208 */
[----:B------:R1:W-:Y:S03]  /*11d540*/  @P3 STG.E.U16 [R2.64], R28 ;  /* 0x0000001c02003986 */ /* 0x0003e6000c101506 */
[----:B------:R4:W-:Y:S02]  /*11d550*/  @P5 STG.E.U16 [R4.64], R14 ;  /* 0x0000000e04005986 */ /* 0x0009e4000c101506 */
[----:B0-----:R-:W-:Y:S01]  /*11d560*/  IMAD.WIDE R16, R6, 0x2, R10 ;  /* 0x0000000206107825 */ /* 0x001fe200078e020a */
[----:B------:R-:W5:Y:S03]  /*11d570*/  LDL.LU R29, [R1+0x5dc] ;  /* 0x0005dc00011d7983 */ /* 0x000f660000300800 */
[----:B------:R-:W5:Y:S01]  /*11d580*/  LDL.LU R22, [R1+0x3be4] ;  /* 0x003be40001167983 */ /* 0x000f620000300800 */
[----:B------:R-:W-:Y:S04]  /*11d590*/  @P4 STG.E.U16 [R12.64], R0 ;  /* 0x000000000c004986 */ /* 0x000fe8000c101506 */
[----:B-1----:R-:W5:Y:S01]  /*11d5a0*/  LDL.LU R28, [R1+0xc] ;  /* 0x00000c00011c7983 */ /* 0x002f620000300800 */
[----:B------:R0:W-:Y:S01]  /*11d5b0*/  @P6 STG.E.U16 [R16.64], R27 ;  /* 0x0000001b10006986 */ /* 0x0001e2000c101506 */
[----:B------:R-:W-:-:S02]  /*11d5c0*/  ISETP.LT.AND P5, PT, R26, c[0x0][0x178], !P2 ;  /* 0x00005e001a007a0c */ /* 0x000fc400057a1270 */
[----:B------:R-:W-:Y:S02]  /*11d5d0*/  ISETP.LT.AND P4, PT, R15, c[0x0][0x178], !P2 ;  /* 0x00005e000f007a0c */ /* 0x000fe40005781270 */
[----:B----4-:R-:W-:Y:S02]  /*11d5e0*/  PRMT R14, R27, 0x7632, R14 ;  /* 0x000076321b0e7816 */ /* 0x010fe4000000000e */
[----:B--2---:R-:W-:Y:S02]  /*11d5f0*/  ISETP.GE.AND P3, PT, R21, c[0x0][0x17c], PT ;  /* 0x00005f0015007a0c */ /* 0x004fe40003f66270 */
[----:B------:R-:W2:Y:S01]  /*11d600*/  LDL.LU R21, [R1+0x3be0] ;  /* 0x003be00001157983 */ /* 0x000ea20000300800 */
[----:B0-----:R-:W4:Y:S01]  /*11d610*/  LDL.LU R27, [R1+0x5fc] ;  /* 0x0005fc00011b7983 */ /* 0x001f220000300800 */
[----:B---3--:R-:W-:Y:S02]  /*11d620*/  ISETP.GE.AND P2, PT, R20, c[0x0][0x17c], PT ;  /* 0x00005f0014007a0c */ /* 0x008fe40003f46270 */
[----:B------:R-:W3:Y:S01]  /*11d630*/  LDL.LU R20, [R1+0x3bec] ;  /* 0x003bec0001147983 */ /* 0x000ee20000300800 */
[----:B------:R-:W-:-:S02]  /*11d640*/  ISETP.LT.AND P1, PT, R15, c[0x0][0x178], !P1 ;  /* 0x00005e000f007a0c */ /* 0x000fc40004f21270 */
[----:B------:R-:W-:Y:S02]  /*11d650*/  IADD3 R12, R6, c[0x0][0x198], RZ ;  /* 0x00006600060c7a10 */ /* 0x000fe40007ffe0ff */
[----:B------:R-:W-:Y:S01]  /*11d660*/  ISETP.LT.AND P6, PT, R26, c[0x0][0x178], !P0 ;  /* 0x00005e001a007a0c */ /* 0x000fe200047c1270 */
[----:B------:R-:W-:Y:S02]  /*11d670*/  ISETP.LT.AND P0, PT, R15, c[0x0][0x178], !P0 ;  /* 0x00005e000f007a0c */ /* 0x000fe40004701270 */
[----:B------:R-:W-:Y:S01]  /*11d680*/  IMAD.WIDE R2, R6, 0x2, R8 ;  /* 0x0000000206027825 */ /* 0x000fe200078e0208 */
[----:B------:R-:W-:-:S03]  /*11d690*/  IADD3 R0, R12, c[0x0][0x198], RZ ;  /* 0x000066000c007a10 */ /* 0x000fc60007ffe0ff */
[----:B------:R-:W-:Y:S01]  /*11d6a0*/  IMAD.WIDE R4, R12, 0x2, R10 ;  /* 0x000000020c047825 */ /* 0x000fe200078e020a */
[----:B------:R-:W-:-:S03]  /*11d6b0*/  PRMT R6, R25, 0x7632, R6 ;  /* 0x0000763219067816 */ /* 0x000fc60000000006 */
[----:B------:R-:W-:-:S04]  /*11d6c0*/  IMAD.WIDE R12, R12, 0x2, R8 ;  /* 0x000000020c0c7825 */ /* 0x000fc800078e0208 */
[----:B------:R-:W-:Y:S01]  /*11d6d0*/  IMAD.WIDE R16, R0, 0x2, R10 ;  /* 0x0000000200107825 */ /* 0x000fe200078e020a */
[----:B------:R0:W-:Y:S03]  /*11d6e0*/  @P1 STG.E.U16 [R2.64], R25 ;  /* 0x0000001902001986 */ /* 0x0001e6000c101506 */
[----:B------:R1:W-:Y:S02]  /*11d6f0*/  @P5 STG.E.U16 [R4.64], R14 ;  /* 0x0000000e04005986 */ /* 0x0003e4000c101506 */
[----:B------:R-:W-:Y:S01]  /*11d700*/  @P4 STG.E.U16 [R12.64], R6 ;  /* 0x000000060c004986 */ /* 0x000fe2000c101506 */
[----:B------:R-:W-:Y:S02]  /*11d710*/  ISETP.LT.AND P5, PT, R26, c[0x0][0x178], !P3 ;  /* 0x00005e001a007a0c */ /* 0x000fe40005fa1270 */
[----:B------:R-:W-:Y:S01]  /*11d720*/  ISETP.LT.AND P4, PT, R15, c[0x0][0x178], !P3 ;  /* 0x00005e000f007a0c */ /* 0x000fe20005f81270 */
[----:B0-----:R-:W-:Y:S01]  /*11d730*/  IMAD.WIDE R2, R0, 0x2, R8 ;  /* 0x0000000200027825 */ /* 0x001fe200078e0208 */
[----:B-----5:R0:W-:Y:S01]  /*11d740*/  @P6 STG.E.U16 [R16.64], R29 ;  /* 0x0000001d10006986 */ /* 0x0201e2000c101506 */
[----:B-1----:R-:W-:-:S03]  /*11d750*/  PRMT R14, R29, 0x7632, R14 ;  /* 0x000076321d0e7816 */ /* 0x002fc6000000000e */
[----:B------:R1:W-:Y:S01]  /*11d760*/  @P0 STG.E.U16 [R2.64], R28 ;  /* 0x0000001c02000986 */ /* 0x0003e2000c101506 */
[----:B--2---:R-:W-:-:S03]  /*11d770*/  ISETP.GE.AND P3, PT, R21, c[0x0][0x17c], PT ;  /* 0x00005f0015007a0c */ /* 0x004fc60003f66270 */
[----:B------:R-:W2:Y:S01]  /*11d780*/  LDL.LU R21, [R1+0x3be8] ;  /* 0x003be80001157983 */ /* 0x000ea20000300800 */
[----:B0-----:R-:W5:Y:S01]  /*11d790*/  LDL.LU R29, [R1+0x60c] ;  /* 0x00060c00011d7983 */ /* 0x001f620000300800 */
[----:B---3--:R-:W-:Y:S02]  /*11d7a0*/  ISETP.GE.AND P0, PT, R20, c[0x0][0x17c], PT ;  /* 0x00005f0014007a0c */ /* 0x008fe40003f06270 */
[----:B------:R-:W3:Y:S01]  /*11d7b0*/  LDL.LU R20, [R1+0x3bf8] ;  /* 0x003bf80001147983 */ /* 0x000ee20000300800 */
[----:B------:R-:W-:Y:S02]  /*11d7c0*/  IADD3 R12, R0, c[0x0][0x198], RZ ;  /* 0x00006600000c7a10 */ /* 0x000fe40007ffe0ff */
[----:B------:R-:W-:Y:S01]  /*11d7d0*/  ISETP.LT.AND P6, PT, R26, c[0x0][0x178], !P2 ;  /* 0x00005e001a007a0c */ /* 0x000fe200057c1270 */
[----:B------:R-:W-:Y:S01]  /*11d7e0*/  ISETP.LT.AND P2, PT, R15, c[0x0][0x178], !P2 ;  /* 0x00005e000f007a0c */ /* 0x000fe20005741270 */
[C---:B------:R-:W-:Y:S01]  /*11d7f0*/  IADD3 R6, R12.reuse, c[0x0][0x198], RZ ;  /* 0x000066000c067a10 */ /* 0x040fe20007ffe0ff */
[----:B------:R-:W-:Y:S01]  /*11d800*/  IMAD.WIDE R4, R12, 0x2, R10 ;  /* 0x000000020c047825 */ /* 0x000fe200078e020a */
[----:B------:R-:W-:-:S03]  /*11d810*/  PRMT R0, R28, 0x7632, R0 ;  /* 0x000076321c007816 */ /* 0x000fc60000000000 */
[----:B------:R-:W-:-:S04]  /*11d820*/  IMAD.WIDE R12, R12, 0x2, R8 ;  /* 0x000000020c0c7825 */ /* 0x000fc800078e0208 */
[----:B------:R-:W-:-:S04]  /*11d830*/  IMAD.WIDE R16, R6, 0x2, R10 ;  /* 0x0000000206107825 */ /* 0x000fc800078e020a */
[----:B-1----:R-:W-:Y:S01]  /*11d840*/  IMAD.WIDE R2, R6, 0x2, R8 ;  /* 0x0000000206027825 */ /* 0x002fe200078e0208 */
[----:B------:R0:W-:Y:S03]  /*11d850*/  @P5 STG.E.U16 [R4.64], R14 ;  /* 0x0000000e04005986 */ /* 0x0001e6000c101506 */
[----:B------:R1:W-:Y:S01]  /*11d860*/  @P4 STG.E.U16 [R12.64], R0 ;  /* 0x000000000c004986 */ /* 0x0003e2000c101506 */
[----:B------:R-:W-:Y:S01]  /*11d870*/  ISETP.GE.AND P1, PT, R22, c[0x0][0x17c], PT ;  /* 0x00005f0016007a0c */ /* 0x000fe20003f26270 */
[----:B----4-:R4:W-:Y:S04]  /*11d880*/  @P6 STG.E.U16 [R16.64], R27 ;  /* 0x0000001b10006986 */ /* 0x0109e8000c101506 */
[----:B------:R-:W5:Y:S01]  /*11d890*/  LDL.LU R22, [R1+0x3bf4] ;  /* 0x003bf40001167983 */ /* 0x000f620000300800 */
[----:B------:R0:W-:Y:S02]  /*11d8a0*/  @P2 STG.E.U16 [R2.64], R7 ;  /* 0x0000000702002986 */ /* 0x0001e4000c101506 */
[----:B------:R-:W5:Y:S01]  /*11d8b0*/  LDL.LU R28, [R1+0x5ec] ;  /* 0x0005ec00011c7983 */ /* 0x000f620000300800 */
[----:B------:R-:W-:-:S02]  /*11d8c0*/  ISETP.LT.AND P5, PT, R26, c[0x0][0x178], !P1 ;  /* 0x00005e001a007a0c */ /* 0x000fc40004fa1270 */
[----:B------:R-:W-:Y:S02]  /*11d8d0*/  ISETP.LT.AND P4, PT, R15, c[0x0][0x178], !P1 ;  /* 0x00005e000f007a0c */ /* 0x000fe40004f81270 */
[----:B------:R-:W-:Y:S02]  /*11d8e0*/  IADD3 R25, R6, c[0x0][0x198], RZ ;  /* 0x0000660006197a10 */ /* 0x000fe40007ffe0ff */
[----:B------:R-:W-:Y:S02]  /*11d8f0*/  ISETP.LT.AND P6, PT, R26, c[0x0][0x178], !P3 ;  /* 0x00005e001a007a0c */ /* 0x000fe40005fc1270 */
[----:B---3--:R-:W-:Y:S02]  /*11d900*/  ISETP.GE.AND P2, PT, R20, c[0x0][0x17c], PT ;  /* 0x00005f0014007a0c */ /* 0x008fe40003f46270 */
[----:B------:R-:W3:Y:S01]  /*11d910*/  LDL.LU R20, [R1+0x3bf0] ;  /* 0x003bf00001147983 */ /* 0x000ee20000300800 */
[----:B--2---:R-:W-:Y:S01]  /*11d920*/  ISETP.GE.AND P1, PT, R21, c[0x0][0x17c], PT ;  /* 0x00005f0015007a0c */ /* 0x004fe20003f26270 */
[----:B------:R-:W-:Y:S01]  /*11d930*/  IADD3 R21, R25, c[0x0][0x198], RZ ;  /* 0x0000660019157a10 */ /* 0x000fe20007ffe0ff */
[----:B------:R-:W-:Y:S01]  /*11d940*/  PRMT R18, R27, 0x7632, R18 ;  /* 0x000076321b127816 */ /* 0x000fe20000000012 */
[----:B0-----:R-:W-:Y:S01]  /*11d950*/  IMAD.WIDE R4, R25, 0x2, R10 ;  /* 0x0000000219047825 */ /* 0x001fe200078e020a */
[----:B------:R-:W-:-:S03]  /*11d960*/  PRMT R6, R7, 0x7632, R6 ;  /* 0x0000763207067816 */ /* 0x000fc60000000006 */
[----:B-1----:R-:W-:-:S04]  /*11d970*/  IMAD.WIDE R12, R25, 0x2, R8 ;  /* 0x00000002190c7825 */ /* 0x002fc800078e0208 */
[----:B----4-:R-:W-:Y:S01]  /*11d980*/  IMAD.WIDE R16, R21, 0x2, R10 ;  /* 0x0000000215107825 */ /* 0x010fe200078e020a */
[C---:B------:R-:W-:Y:S01]  /*11d990*/  ISETP.LT.AND P3, PT, R15.reuse, c[0x0][0x178], !P3 ;  /* 0x00005e000f007a0c */ /* 0x040fe20005f61270 */
[----:B------:R0:W-:Y:S02]  /*11d9a0*/  @P5 STG.E.U16 [R4.64], R18 ;  /* 0x0000001204005986 */ /* 0x0001e4000c101506 */
[----:B------:R1:W-:Y:S01]  /*11d9b0*/  @P4 STG.E.U16 [R12.64], R6 ;  /* 0x000000060c004986 */ /* 0x0003e2000c101506 */
[C---:B------:R-:W-:Y:S01]  /*11d9c0*/  ISETP.LT.AND P5, PT, R26.reuse, c[0x0][0x178], !P0 ;  /* 0x00005e001a007a0c */ /* 0x040fe200047a1270 */
[----:B-----5:R2:W-:Y:S01]  /*11d9d0*/  @P6 STG.E.U16 [R16.64], R29 ;  /* 0x0000001d10006986 */ /* 0x0205e2000c101506 */
[----:B------:R-:W-:Y:S02]  /*11d9e0*/  ISETP.LT.AND P4, PT, R15, c[0x0][0x178], !P0 ;  /* 0x00005e000f007a0c */ /* 0x000fe40004781270 */
[C---:B------:R-:W-:Y:S02]  /*11d9f0*/  IADD3 R25, R21.reuse, c[0x0][0x198], RZ ;  /* 0x0000660015197a10 */ /* 0x040fe40007ffe0ff */
[----:B------:R-:W-:Y:S01]  /*11da00*/  ISETP.LT.AND P6, PT, R26, c[0x0][0x178], !P1 ;  /* 0x00005e001a007a0c */ /* 0x000fe20004fc1270 */
[----:B------:R-:W-:Y:S01]  /*11da10*/  IMAD.WIDE R2, R21, 0x2, R8 ;  /* 0x0000000215027825 */ /* 0x000fe200078e0208 */
[----:B------:R-:W-:-:S02]  /*11da20*/  IADD3 R27, R25, c[0x0][0x198], RZ ;  /* 0x00006600191b7a10 */ /* 0x000fc40007ffe0ff */
[----:B------:R-:W-:Y:S02]  /*11da30*/  PRMT R0, R29, 0x7632, R0 ;  /* 0x000076321d007816 */ /* 0x000fe40000000000 */
[----:B------:R-:W-:Y:S01]  /*11da40*/  PRMT R14, R23, 0x7632, R14 ;  /* 0x00007632170e7816 */ /* 0x000fe2000000000e */
[----:B0-----:R-:W-:-:S04]  /*11da50*/  IMAD.WIDE R4, R25, 0x2, R10 ;  /* 0x0000000219047825 */ /* 0x001fc800078e020a */
[----:B-1----:R-:W-:-:S04]  /*11da60*/  IMAD.WIDE R6, R25, 0x2, R8 ;  /* 0x0000000219067825 */ /* 0x002fc800078e0208 */
[----:B------:R-:W-:Y:S01]  /*11da70*/  IMAD.WIDE R12, R27, 0x2, R10 ;  /* 0x000000021b0c7825 */ /* 0x000fe200078e020a */
[----:B------:R0:W-:Y:S01]  /*11da80*/  @P3 STG.E.U16 [R2.64], R23 ;  /* 0x0000001702003986 */ /* 0x0001e2000c101506 */
[----:B------:R-:W-:Y:S02]  /*11da90*/  ISETP.GE.AND P0, PT, R22, c[0x0][0x17c], PT ;  /* 0x00005f0016007a0c */ /* 0x000fe40003f06270 */
[----:B------:R1:W-:Y:S01]  /*11daa0*/  @P5 STG.E.U16 [R4.64], R0 ;  /* 0x0000000004005986 */ /* 0x0003e2000c101506 */
[----:B--2---:R-:W2:Y:S01]  /*11dab0*/  LDL.LU R29, [R1+0x5cc] ;  /* 0x0005cc00011d7983 */ /* 0x004ea20000300800 */
[----:B------:R4:W-:Y:S02]  /*11dac0*/  @P4 STG.E.U16 [R6.64], R14 ;  /* 0x0000000e06004986 */ /* 0x0009e4000c101506 */
[----:B------:R5:W-:Y:S01]  /*11dad0*/  @P6 STG.E.U16 [R12.64], R28 ;  /* 0x0000001c0c006986 */ /* 0x000be2000c101506 */
[C---:B------:R-:W-:Y:S02]  /*11dae0*/  ISETP.LT.AND P5, PT, R26.reuse, c[0x0][0x178], !P2 ;  /* 0x00005e001a007a0c */ /* 0x040fe400057a1270 */
[----:B------:R-:W-:-:S02]  /*11daf0*/  ISETP.LT.AND P6, PT, R26, c[0x0][0x178], !P0 ;  /* 0x00005e001a007a0c */ /* 0x000fc400047c1270 */
[C---:B------:R-:W-:Y:S01]  /*11db00*/  ISETP.LT.AND P1, PT, R15.reuse, c[0x0][0x178], !P1 ;  /* 0x00005e000f007a0c */ /* 0x040fe20004f21270 */
[C---:B------:R-:W-:Y:S01]  /*11db10*/  ISETP.LT.AND P2, PT, R15.reuse, c[0x0][0x178], !P2 ;  /* 0x00005e000f007a0c */ /* 0x040fe20005741270 */
[----:B------:R-:W-:Y:S02]  /*11db20*/  ISETP.LT.AND P0, PT, R15, c[0x0][0x178], !P0 ;  /* 0x00005e000f007a0c */ /* 0x000fe40004701270 */
[----:B---3--:R-:W-:-:S04]  /*11db30*/  ISETP.GE.AND P3, PT, R20, c[0x0][0x17c], PT ;  /* 0x00005f0014007a0c */ /* 0x008fc80003f66270 */
[----:B------:R-:W-:Y:S01]  /*11db40*/  ISETP.LT.AND P4, PT, R26, c[0x0][0x178], !P3 ;  /* 0x00005e001a007a0c */ /* 0x000fe20005f81270 */
[----:B------:R-:W-:Y:S02]  /*11db50*/  ISETP.LT.AND P3, PT, R15, c[0x0][0x178], !P3 ;  /* 0x00005e000f007a0c */ /* 0x000fe40005f61270 */
[----:B------:R-:W3:Y:S01]  /*11db60*/  LDL.LU R15, [R1+0x3bfc] ;  /* 0x003bfc00010f7983 */ /* 0x000ee20000300800 */
[C---:B------:R-:W-:Y:S01]  /*11db70*/  IADD3 R17, R27.reuse, c[0x0][0x198], RZ ;  /* 0x000066001b117a10 */ /* 0x040fe20007ffe0ff */
[----:B0-----:R-:W-:-:S03]  /*11db80*/  IMAD.WIDE R2, R27, 0x2, R8 ;  /* 0x000000021b027825 */ /* 0x001fc600078e0208 */
[C---:B------:R-:W-:Y:S02]  /*11db90*/  IADD3 R21, R17.reuse, c[0x0][0x198], RZ ;  /* 0x0000660011157a10 */ /* 0x040fe40007ffe0ff */
[----:B-1----:R-:W-:Y:S01]  /*11dba0*/  PRMT R0, R28, 0x7632, R0 ;  /* 0x000076321c007816 */ /* 0x002fe20000000000 */
[----:B------:R-:W-:Y:S01]  /*11dbb0*/  IMAD.WIDE R4, R17, 0x2, R10 ;  /* 0x0000000211047825 */ /* 0x000fe200078e020a */
[----:B------:R-:W-:Y:S02]  /*11dbc0*/  IADD3 R23, R21, c[0x0][0x198], RZ ;  /* 0x0000660015177a10 */ /* 0x000fe40007ffe0ff */
[----:B----4-:R-:W-:Y:S01]  /*11dbd0*/  PRMT R14, R19, 0x7632, R14 ;  /* 0x00007632130e7816 */ /* 0x010fe2000000000e */
[----:B------:R-:W-:-:S04]  /*11dbe0*/  IMAD.WIDE R6, R17, 0x2, R8 ;  /* 0x0000000211067825 */ /* 0x000fc800078e0208 */
[----:B-----5:R-:W-:-:S04]  /*11dbf0*/  IMAD.WIDE R12, R21, 0x2, R10 ;  /* 0x00000002150c7825 */ /* 0x020fc800078e020a */
[----:B------:R-:W-:Y:S01]  /*11dc00*/  IMAD.WIDE R16, R21, 0x2, R8 ;  /* 0x0000000215107825 */ /* 0x000fe200078e0208 */
[----:B------:R0:W-:Y:S03]  /*11dc10*/  @P1 STG.E.U16 [R2.64], R19 ;  /* 0x0000001302001986 */ /* 0x0001e6000c101506 */
[----:B------:R-:W-:-:S04]  /*11dc20*/  IMAD.WIDE R10, R23, 0x2, R10 ;  /* 0x00000002170a7825 */ /* 0x000fc800078e020a */
[----:B------:R1:W-:Y:S02]  /*11dc30*/  @P5 STG.E.U16 [R4.64], R0 ;  /* 0x0000000004005986 */ /* 0x0003e4000c101506 */
[----:B------:R1:W-:Y:S01]  /*11dc40*/  @P2 STG.E.U16 [R6.64], R14 ;  /* 0x0000000e06002986 */ /* 0x0003e2000c101506 */
[----:B--2---:R1:W-:Y:S01]  /*11dc50*/  @P6 STG.E.U16 [R12.64], R29 ;  /* 0x0000001d0c006986 */ /* 0x0043e2000c101506 */
[----:B0-----:R-:W-:Y:S01]  /*11dc60*/  PRMT R3, R29, 0x7632, R3 ;  /* 0x000076321d037816 */ /* 0x001fe20000000003 */
[----:B------:R-:W-:Y:S02]  /*11dc70*/  IMAD.WIDE R8, R23, 0x2, R8 ;  /* 0x0000000217087825 */ /* 0x000fe400078e0208 */
[----:B---3--:R1:W-:Y:S02]  /*11dc80*/  @P0 STG.E.U16 [R16.64], R15 ;  /* 0x0000000f10000986 */ /* 0x0083e4000c101506 */
[----:B------:R1:W-:Y:S02]  /*11dc90*/  @P4 STG.E.U16 [R10.64], R3 ;  /* 0x000000030a004986 */ /* 0x0003e4000c101506 */
[----:B------:R-:W-:Y:S05]  /*11dca0*/  @!P3 EXIT ;  /* 0x000000000000b94d */ /* 0x000fea0003800000 */
[----:B-1----:R-:W-:-:S05]  /*11dcb0*/  PRMT R4, R15, 0x7632, R4 ;  /* 0x000076320f047816 */ /* 0x002fca0000000004 */
[----:B------:R-:W-:Y:S01]  /*11dcc0*/  STG.E.U16 [R8.64], R4 ;  /* 0x0000000408007986 */ /* 0x000fe2000c101506 */
[----:B------:R-:W-:Y:S05]  /*11dcd0*/  EXIT ;  /* 0x000000000000794d */ /* 0x000fea0003800000 */
.L_x_4:
[----:B------:R-:W-:-:S00]  /*11dce0*/  BRA `(.L_x_4) ;  /* 0xfffffff000007947 */ /* 0x000fc0000383ffff */
[----:B------:R-:W-:-:S00]  /*11dcf0*/  NOP ;  /* 0x0000000000007918 */ /* 0x000fc00000000000 */
        /* <DEDUP_REMOVED lines=8> */
.L_x_5:


//--------------------- .nv.shared.matmul_kernel  --------------------------
	.section	.nv.shared.matmul_kernel,"aw",@nobits
	.sectionflags	@""
	.align	16
